def matmul_kernel(
    a_ptr,
    b_ptr,
    c_ptr,
    M,
    N,
    K,
    stride_am,
    stride_ak,
    stride_bk,
    stride_bn,
    stride_cm,
    stride_cn,
    BLOCK_M: tl.constexpr,
    BLOCK_N: tl.constexpr,
    BLOCK_K: tl.constexpr,
    GROUP_M: tl.constexpr,
):
    pid = tl.program_id(axis=0)
    num_pid_m = tl.cdiv(M, BLOCK_M)
    num_pid_n = tl.cdiv(N, BLOCK_N)
    num_pid_in_group = GROUP_M * num_pid_n
    group_id = pid // num_pid_in_group
    first_pid_m = group_id * GROUP_M
    group_size_m = min(num_pid_m - first_pid_m, GROUP_M)
    pid_m = first_pid_m + ((pid % num_pid_in_group) % group_size_m)
    pid_n = (pid % num_pid_in_group) // group_size_m

    offs_am = (pid_m * BLOCK_M + tl.arange(0, BLOCK_M)) % M
    offs_bn = (pid_n * BLOCK_N + tl.arange(0, BLOCK_N)) % N
    offs_k = tl.arange(0, BLOCK_K)
    a_ptrs = a_ptr + offs_am[:, None] * stride_am + offs_k[None, :] * stride_ak
    b_ptrs = b_ptr + offs_k[:, None] * stride_bk + offs_bn[None, :] * stride_bn

    acc = tl.zeros((BLOCK_M, BLOCK_N), dtype=tl.float32)
    for kk in range(0, tl.cdiv(K, BLOCK_K)):
        a = tl.load(a_ptrs, mask=offs_k[None, :] < K - kk * BLOCK_K, other=0.0)
        b = tl.load(b_ptrs, mask=offs_k[:, None] < K - kk * BLOCK_K, other=0.0)
        acc = tl.dot(a, b, acc)
        a_ptrs += BLOCK_K * stride_ak
        b_ptrs += BLOCK_K * stride_bk

    c = acc.to(c_ptr.dtype.element_ty)
    offs_cm = pid_m * BLOCK_M + tl.arange(0, BLOCK_M)
    offs_cn = pid_n * BLOCK_N + tl.arange(0, BLOCK_N)
    c_ptrs = c_ptr + offs_cm[:, None] * stride_cm + offs_cn[None, :] * stride_cn
    mask = (offs_cm[:, None] < M) & (offs_cn[None, :] < N)
    tl.store(c_ptrs, c, mask=mask)

# config = {"BLOCK_K": 64, "BLOCK_M": 512, "BLOCK_N": 128, "GROUP_M": 8, "arch": "sm_100", "dtype": "bf16", "num_ctas": 1, "num_stages": 3, "num_warps": 16}
# arch = sm_100


// ===== COMPILED SASS (sm_100a) =====

	.target	sm_100a

	.elftype	@"ET_EXEC"


//--------------------- .note.nv.tkinfo           --------------------------
	.section	.note.nv.tkinfo,"",@"SHT_NOTE"
	.sectionflags	@"SHF_NOTE_NV_TKINFO"
	.tkinfo
        /*0018*/ 	.word	0x00000081
        /*0030*/ 	.string	""
        /*0030*/ 	.string	"ptxas-blackwell"
        /*0030*/ 	.string	"Cuda compilation tools, release 12.9, V12.9.86"
        /*0030*/ 	.string	"Build cuda_12.9.r12.9/compiler.36037853_0"
        /*0030*/ 	.string	"-v  -suppress-debug-info  -lineinfo  -arch sm_100a "



//--------------------- .note.nv.cuver            --------------------------
	.section	.note.nv.cuver,"",@"SHT_NOTE"
	.sectionflags	@"SHF_NOTE_NV_CUVER"
        /*0018*/ 	.short	0x0001
        /*001a*/ 	.short	0x0064
        /*001c*/ 	.short	0x0001
        /*001e*/ 	.short	0x0000
        /*0020*/ 	.short	0x0001
        /*0022*/ 	.short	0x0000


//--------------------- .nv.info                  --------------------------
	.section	.nv.info,"",@"SHT_CUDA_INFO"
	.align	4


	//----- nvinfo : EIATTR_REGCOUNT
	.align		4
        /*0000*/ 	.byte	0x04, 0x2f
        /*0002*/ 	.short	(.L_1 - .L_0)
	.align		4
.L_0:
        /*0004*/ 	.word	index@(matmul_kernel)
        /*0008*/ 	.word	0x00000020


	//----- nvinfo : EIATTR_FRAME_SIZE
	.align		4
.L_1:
        /*000c*/ 	.byte	0x04, 0x11
        /*000e*/ 	.short	(.L_3 - .L_2)
	.align		4
.L_2:
        /*0010*/ 	.word	index@(matmul_kernel)
        /*0014*/ 	.word	0x00000dc0


	//----- nvinfo : EIATTR_MIN_STACK_SIZE
	.align		4
.L_3:
        /*0018*/ 	.byte	0x04, 0x12
        /*001a*/ 	.short	(.L_5 - .L_4)
	.align		4
.L_4:
        /*001c*/ 	.word	index@(matmul_kernel)
        /*0020*/ 	.word	0x00000dc0
.L_5:


//--------------------- .nv.info.matmul_kernel    --------------------------
	.section	.nv.info.matmul_kernel,"",@"SHT_CUDA_INFO"
	.sectionflags	@""
	.align	4


	//----- nvinfo : EIATTR_CUDA_API_VERSION
	.align		4
        /*0000*/ 	.byte	0x04, 0x37
        /*0002*/ 	.short	(.L_7 - .L_6)
.L_6:
        /*0004*/ 	.word	0x00000081


	//----- nvinfo : EIATTR_KPARAM_INFO
	.align		4
.L_7:
        /*0008*/ 	.byte	0x04, 0x17
        /*000a*/ 	.short	(.L_9 - .L_8)
.L_8:
        /*000c*/ 	.word	0x00000000
        /*0010*/ 	.short	0x000d
        /*0012*/ 	.short	0x0048
        /*0014*/ 	.byte	0x00, 0xf4, 0x21, 0x00


	//----- nvinfo : EIATTR_KPARAM_INFO
	.align		4
.L_9:
        /*0018*/ 	.byte	0x04, 0x17
        /*001a*/ 	.short	(.L_11 - .L_10)
.L_10:
        /*001c*/ 	.word	0x00000000
        /*0020*/ 	.short	0x000c
        /*0022*/ 	.short	0x0040
        /*0024*/ 	.byte	0x00, 0xf4, 0x21, 0x00


	//----- nvinfo : EIATTR_KPARAM_INFO
	.align		4
.L_11:
        /*0028*/ 	.byte	0x04, 0x17
        /*002a*/ 	.short	(.L_13 - .L_12)
.L_12:
        /*002c*/ 	.word	0x00000000
        /*0030*/ 	.short	0x000b
        /*0032*/ 	.short	0x0038
        /*0034*/ 	.byte	0x00, 0xf0, 0x11, 0x00


	//----- nvinfo : EIATTR_KPARAM_INFO
	.align		4
.L_13:
        /*0038*/ 	.byte	0x04, 0x17
        /*003a*/ 	.short	(.L_15 - .L_14)
.L_14:
        /*003c*/ 	.word	0x00000000
        /*0040*/ 	.short	0x000a
        /*0042*/ 	.short	0x0034
        /*0044*/ 	.byte	0x00, 0xf0, 0x11, 0x00


	//----- nvinfo : EIATTR_KPARAM_INFO
	.align		4
.L_15:
        /*0048*/ 	.byte	0x04, 0x17
        /*004a*/ 	.short	(.L_17 - .L_16)
.L_16:
        /*004c*/ 	.word	0x00000000
        /*0050*/ 	.short	0x0009
        /*0052*/ 	.short	0x0030
        /*0054*/ 	.byte	0x00, 0xf0, 0x11, 0x00


	//----- nvinfo : EIATTR_KPARAM_INFO
	.align		4
.L_17:
        /*0058*/ 	.byte	0x04, 0x17
        /*005a*/ 	.short	(.L_19 - .L_18)
.L_18:
        /*005c*/ 	.word	0x00000000
        /*0060*/ 	.short	0x0008
        /*0062*/ 	.short	0x002c
        /*0064*/ 	.byte	0x00, 0xf0, 0x11, 0x00


	//----- nvinfo : EIATTR_KPARAM_INFO
	.align		4
.L_19:
        /*0068*/ 	.byte	0x04, 0x17
        /*006a*/ 	.short	(.L_21 - .L_20)
.L_20:
        /*006c*/ 	.word	0x00000000
        /*0070*/ 	.short	0x0007
        /*0072*/ 	.short	0x0028
        /*0074*/ 	.byte	0x00, 0xf0, 0x11, 0x00


	//----- nvinfo : EIATTR_KPARAM_INFO
	.align		4
.L_21:
        /*0078*/ 	.byte	0x04, 0x17
        /*007a*/ 	.short	(.L_23 - .L_22)
.L_22:
        /*007c*/ 	.word	0x00000000
        /*0080*/ 	.short	0x0006
        /*0082*/ 	.short	0x0024
        /*0084*/ 	.byte	0x00, 0xf0, 0x11, 0x00


	//----- nvinfo : EIATTR_KPARAM_INFO
	.align		4
.L_23:
        /*0088*/ 	.byte	0x04, 0x17
        /*008a*/ 	.short	(.L_25 - .L_24)
.L_24:
        /*008c*/ 	.word	0x00000000
        /*0090*/ 	.short	0x0005
        /*0092*/ 	.short	0x0020
        /*0094*/ 	.byte	0x00, 0xf0, 0x11, 0x00


	//----- nvinfo : EIATTR_KPARAM_INFO
	.align		4
.L_25:
        /*0098*/ 	.byte	0x04, 0x17
        /*009a*/ 	.short	(.L_27 - .L_26)
.L_26:
        /*009c*/ 	.word	0x00000000
        /*00a0*/ 	.short	0x0004
        /*00a2*/ 	.short	0x001c
        /*00a4*/ 	.byte	0x00, 0xf0, 0x11, 0x00


	//----- nvinfo : EIATTR_KPARAM_INFO
	.align		4
.L_27:
        /*00a8*/ 	.byte	0x04, 0x17
        /*00aa*/ 	.short	(.L_29 - .L_28)
.L_28:
        /*00ac*/ 	.word	0x00000000
        /*00b0*/ 	.short	0x0003
        /*00b2*/ 	.short	0x0018
        /*00b4*/ 	.byte	0x00, 0xf0, 0x11, 0x00


	//----- nvinfo : EIATTR_KPARAM_INFO
	.align		4
.L_29:
        /*00b8*/ 	.byte	0x04, 0x17
        /*00ba*/ 	.short	(.L_31 - .L_30)
.L_30:
        /*00bc*/ 	.word	0x00000000
        /*00c0*/ 	.short	0x0002
        /*00c2*/ 	.short	0x0010
        /*00c4*/ 	.byte	0x00, 0xf4, 0x21, 0x00


	//----- nvinfo : EIATTR_KPARAM_INFO
	.align		4
.L_31:
        /*00c8*/ 	.byte	0x04, 0x17
        /*00ca*/ 	.short	(.L_33 - .L_32)
.L_32:
        /*00cc*/ 	.word	0x00000000
        /*00d0*/ 	.short	0x0001
        /*00d2*/ 	.short	0x0008
        /*00d4*/ 	.byte	0x00, 0xf4, 0x21, 0x00


	//----- nvinfo : EIATTR_KPARAM_INFO
	.align		4
.L_33:
        /*00d8*/ 	.byte	0x04, 0x17
        /*00da*/ 	.short	(.L_35 - .L_34)
.L_34:
        /*00dc*/ 	.word	0x00000000
        /*00e0*/ 	.short	0x0000
        /*00e2*/ 	.short	0x0000
        /*00e4*/ 	.byte	0x00, 0xf4, 0x21, 0x00


	//----- nvinfo : EIATTR_SPARSE_MMA_MASK
	.align		4
.L_35:
        /*00e8*/ 	.byte	0x03, 0x50
        /*00ea*/ 	.short	0x0000


	//----- nvinfo : EIATTR_MAXREG_COUNT
	.align		4
        /*00ec*/ 	.byte	0x03, 0x1b
        /*00ee*/ 	.short	0x0080


	//----- nvinfo : EIATTR_NUM_BARRIERS
	.align		4
        /*00f0*/ 	.byte	0x02, 0x4c
        /*00f2*/ 	.byte	0x01
	.zero		1


	//----- nvinfo : EIATTR_ANNOTATIONS
	.align		4
        /*00f4*/ 	.byte	0x04, 0x55
        /*00f6*/ 	.short	(.L_37 - .L_36)


	//   ....[0]....
.L_36:
        /*00f8*/ 	.word	0x00000001
        /*00fc*/ 	.byte	0x10, 0x01, 0x00, 0x00, 0x01, 0x00, 0x00, 0x00, 0x40, 0x01, 0x00, 0x00, 0x01, 0x00, 0x00, 0x00
        /* <DEDUP_REMOVED lines=1111> */
        /*467c*/ 	.byte	0x20, 0x18, 0x01, 0x00, 0x01, 0x00, 0x00, 0x00, 0x30, 0x18, 0x01, 0x00


	//----- nvinfo : EIATTR_VRC_CTA_INIT_COUNT
	.align		4
.L_37:
        /*4688*/ 	.byte	0x02, 0x4a
	.zero		1
	.zero		1


	//----- nvinfo : EIATTR_EXIT_INSTR_OFFSETS
	.align		4
        /*468c*/ 	.byte	0x04, 0x1c
        /*468e*/ 	.short	(.L_39 - .L_38)


	//   ....[0]....
.L_38:
        /*4690*/ 	.word	0x00012e80


	//   ....[1]....
        /*4694*/ 	.word	0x00012eb0


	//----- nvinfo : EIATTR_REQNTID
	.align		4
.L_39:
        /*4698*/ 	.byte	0x04, 0x10
        /*469a*/ 	.short	(.L_41 - .L_40)
.L_40:
        /*469c*/ 	.word	0x00000200
        /*46a0*/ 	.word	0x00000001
        /*46a4*/ 	.word	0x00000001


	//----- nvinfo : EIATTR_CBANK_PARAM_SIZE
	.align		4
.L_41:
        /*46a8*/ 	.byte	0x03, 0x19
        /*46aa*/ 	.short	0x0050


	//----- nvinfo : EIATTR_PARAM_CBANK
	.align		4
        /*46ac*/ 	.byte	0x04, 0x0a
        /*46ae*/ 	.short	(.L_43 - .L_42)
	.align		4
.L_42:
        /*46b0*/ 	.word	index@(.nv.constant0.matmul_kernel)
        /*46b4*/ 	.short	0x0380
        /*46b6*/ 	.short	0x0050


	//----- nvinfo : EIATTR_SW_WAR
	.align		4
.L_43:
        /*46b8*/ 	.byte	0x04, 0x36
        /*46ba*/ 	.short	(.L_45 - .L_44)
.L_44:
        /*46bc*/ 	.word	0x00000008
.L_45:


//--------------------- .nv.compat                --------------------------
	.section	.nv.compat,"",@"SHT_CUDA_COMPAT_INFO"
	.align	4
        /*0000*/ 	.byte	0x02, 0x02, 0x01, 0x00, 0x02, 0x05, 0x05, 0x00, 0x02, 0x03, 0x00, 0x00, 0x02, 0x06, 0x01, 0x00


//--------------------- .nv.callgraph             --------------------------
	.section	.nv.callgraph,"",@"SHT_CUDA_CALLGRAPH"
	.align	4
	.sectionentsize	8
	.align		4
        /*0000*/ 	.word	0x00000000
	.align		4
        /*0004*/ 	.word	0xffffffff
	.align		4
        /*0008*/ 	.word	0x00000000
	.align		4
        /*000c*/ 	.word	0xfffffffe
	.align		4
        /*0010*/ 	.word	0x00000000
	.align		4
        /*0014*/ 	.word	0xfffffffd
	.align		4
        /*0018*/ 	.word	0x00000000
	.align		4
        /*001c*/ 	.word	0xfffffffc


//--------------------- .text.matmul_kernel       --------------------------
	.section	.text.matmul_kernel,"ax",@progbits
	.align	128
        .global         matmul_kernel
        .type           matmul_kernel,@function
        .size           matmul_kernel,(.L_x_3 - matmul_kernel)
        .other          matmul_kernel,@"STO_CUDA_ENTRY STV_DEFAULT"
matmul_kernel:
.text.matmul_kernel:
[----:B------:R-:W0:Y:S08]  /*0000*/  LDC R1, c[0x0][0x37c] ;  /* 0x0000df00ff017b82 */ /* 0x000e300000000800 */
[----:B------:R-:W1:Y:S01]  /*0010*/  LDC.64 R2, c[0x0][0x398] ;  /* 0x0000e600ff027b82 */ /* 0x000e620000000a00 */
[----:B0-----:R-:W-:Y:S01]  /*0020*/  VIADD R1, R1, 0xfffff240 ;  /* 0xfffff24001017836 */ /* 0x001fe20000000000 */
[----:B------:R-:W0:Y:S01]  /*0030*/  S2R R29, SR_TID.X ;  /* 0x00000000001d7919 */ /* 0x000e220000002100 */
[----:B------:R-:W2:Y:S01]  /*0040*/  LDCU UR4, c[0x0][0x3a0] ;  /* 0x00007400ff0477ac */ /* 0x000ea20008000800 */
[----:B------:R-:W-:-:S02]  /*0050*/  CS2R R20, SRZ ;  /* 0x0000000000147805 */ /* 0x000fc4000001ff00 */
[----:B------:R-:W-:Y:S02]  /*0060*/  CS2R R22, SRZ ;  /* 0x0000000000167805 */ /* 0x000fe4000001ff00 */
[----:B------:R-:W-:Y:S02]  /*0070*/  CS2R R14, SRZ ;  /* 0x00000000000e7805 */ /* 0x000fe4000001ff00 */
[----:B------:R-:W-:Y:S01]  /*0080*/  CS2R R16, SRZ ;  /* 0x0000000000107805 */ /* 0x000fe2000001ff00 */
[----:B------:R-:W3:Y:S01]  /*0090*/  S2UR UR6, SR_CgaCtaId ;  /* 0x00000000000679c3 */ /* 0x000ee20000008800 */
[----:B------:R-:W-:Y:S02]  /*00a0*/  CS2R R18, SRZ ;  /* 0x0000000000127805 */ /* 0x000fe4000001ff00 */
[----:B------:R-:W-:Y:S02]  /*00b0*/  CS2R R24, SRZ ;  /* 0x0000000000187805 */ /* 0x000fe4000001ff00 */
[----:B------:R-:W-:Y:S01]  /*00c0*/  CS2R R26, SRZ ;  /* 0x00000000001a7805 */ /* 0x000fe2000001ff00 */
[----:B------:R-:W-:Y:S01]  /*00d0*/  UMOV UR5, 0x400 ;  /* 0x0000040000057882 */ /* 0x000fe20000000000 */
[----:B------:R-:W4:Y:S01]  /*00e0*/  LDCU.64 UR8, c[0x0][0x358] ;  /* 0x00006b00ff0877ac */ /* 0x000f220008000a00 */
[----:B--2---:R-:W-:Y:S01]  /*00f0*/  UIADD3 UR4, UPT, UPT, UR4, 0x3f, URZ ;  /* 0x0000003f04047890 */ /* 0x004fe2000fffe0ff */
[----:B-1----:R-:W-:Y:S01]  /*0100*/  VIADD R0, R3, 0x7f ;  /* 0x0000007f03007836 */ /* 0x002fe20000000000 */
[----:B------:R0:W-:Y:S02]  /*0110*/  STL [R1+0x3ec], R3 ;  /* 0x0003ec0301007387 */ /* 0x0001e40000100800 */
[----:B------:R-:W-:-:S02]  /*0120*/  UISETP.GE.AND UP0, UPT, UR4, 0x40, UPT ;  /* 0x000000400400788c */ /* 0x000fc4000bf06270 */
[----:B------:R-:W-:Y:S01]  /*0130*/  SHF.R.S32.HI R5, RZ, 0x1f, R0 ;  /* 0x0000001fff057819 */ /* 0x000fe20000011400 */
[----:B------:R1:W-:Y:S01]  /*0140*/  STL [R1], RZ ;  /* 0x000000ff01007387 */ /* 0x0003e20000100800 */
[----:B---3--:R-:W-:Y:S02]  /*0150*/  ULEA UR5, UR6, UR5, 0x18 ;  /* 0x0000000506057291 */ /* 0x008fe4000f8ec0ff */
[----:B------:R-:W-:Y:S01]  /*0160*/  LEA.HI R5, R5, R0, RZ, 0x7 ;  /* 0x0000000005057211 */ /* 0x000fe200078f38ff */
[----:B------:R1:W-:Y:S01]  /*0170*/  STL [R1+0x4], RZ ;  /* 0x000004ff01007387 */ /* 0x0003e20000100800 */
[C---:B0-----:R-:W-:Y:S02]  /*0180*/  LOP3.LUT R3, R29.reuse, 0x1ff, RZ, 0xc0, !PT ;  /* 0x000001ff1d037812 */ /* 0x041fe400078ec0ff */
[----:B------:R-:W-:Y:S01]  /*0190*/  SHF.R.S32.HI R0, RZ, 0x7, R5 ;  /* 0x00000007ff007819 */ /* 0x000fe20000011405 */
[----:B------:R1:W-:Y:S01]  /*01a0*/  STL [R1+0x8], RZ ;  /* 0x000008ff01007387 */ /* 0x0003e20000100800 */
[----:B------:R-:W-:-:S03]  /*01b0*/  LOP3.LUT R29, R29, 0x1c0, RZ, 0xc0, !PT ;  /* 0x000001c01d1d7812 */ /* 0x000fc600078ec0ff */
[----:B------:R-:W-:Y:S01]  /*01c0*/  IMAD.SHL.U32 R0, R0, 0x8, RZ ;  /* 0x0000000800007824 */ /* 0x000fe200078e00ff */
[----:B------:R-:W0:Y:S04]  /*01d0*/  S2R R5, SR_CTAID.X ;  /* 0x0000000000057919 */ /* 0x000e280000002500 */
[-C--:B------:R-:W-:Y:S01]  /*01e0*/  IABS R9, R0.reuse ;  /* 0x0000000000097213 */ /* 0x080fe20000000000 */
[----:B------:R1:W-:Y:S01]  /*01f0*/  STL [R1+0xc], RZ ;  /* 0x00000cff01007387 */ /* 0x0003e20000100800 */
[----:B------:R-:W-:Y:S02]  /*0200*/  IABS R12, R0 ;  /* 0x00000000000c7213 */ /* 0x000fe40000000000 */
[----:B------:R-:W2:Y:S01]  /*0210*/  I2F.RP R4, R9 ;  /* 0x0000000900047306 */ /* 0x000ea20000209400 */
[----:B------:R1:W-:Y:S04]  /*0220*/  STL [R1+0x10], RZ ;  /* 0x000010ff01007387 */ /* 0x0003e80000100800 */
[----:B------:R1:W-:Y:S04]  /*0230*/  STL [R1+0x14], RZ ;  /* 0x000014ff01007387 */ /* 0x0003e80000100800 */
[----:B------:R1:W-:Y:S04]  /*0240*/  STL [R1+0x18], RZ ;  /* 0x000018ff01007387 */ /* 0x0003e80000100800 */
[----:B------:R1:W-:Y:S01]  /*0250*/  STL [R1+0x1c], RZ ;  /* 0x00001cff01007387 */ /* 0x0003e20000100800 */
[----:B--2---:R-:W2:Y:S03]  /*0260*/  MUFU.RCP R4, R4 ;  /* 0x0000000400047308 */ /* 0x004ea60000001000 */
[----:B------:R1:W-:Y:S04]  /*0270*/  STL [R1+0x20], RZ ;  /* 0x000020ff01007387 */ /* 0x0003e80000100800 */
[----:B------:R1:W-:Y:S01]  /*0280*/  STL [R1+0x24], RZ ;  /* 0x000024ff01007387 */ /* 0x0003e20000100800 */
[----:B0-----:R-:W-:-:S03]  /*0290*/  IABS R10, R5 ;  /* 0x00000005000a7213 */ /* 0x001fc60000000000 */
[----:B------:R1:W-:Y:S04]  /*02a0*/  STL [R1+0x28], RZ ;  /* 0x000028ff01007387 */ /* 0x0003e80000100800 */
[----:B------:R1:W-:Y:S01]  /*02b0*/  STL [R1+0x2c], RZ ;  /* 0x00002cff01007387 */ /* 0x0003e20000100800 */
[----:B--2---:R-:W-:-:S03]  /*02c0*/  VIADD R6, R4, 0xffffffe ;  /* 0x0ffffffe04067836 */ /* 0x004fc60000000000 */
[----:B------:R1:W-:Y:S01]  /*02d0*/  STL [R1+0x30], RZ ;  /* 0x000030ff01007387 */ /* 0x0003e20000100800 */
[----:B------:R-:W-:Y:S01]  /*02e0*/  IMAD.MOV R4, RZ, RZ, -R12 ;  /* 0x000000ffff047224 */ /* 0x000fe200078e0a0c */
[----:B------:R-:W-:Y:S01]  /*02f0*/  CS2R R12, SRZ ;  /* 0x00000000000c7805 */ /* 0x000fe2000001ff00 */
[----:B------:R0:W2:Y:S01]  /*0300*/  F2I.FTZ.U32.TRUNC.NTZ R7, R6 ;  /* 0x0000000600077305 */ /* 0x0000a2000021f000 */
[----:B------:R1:W-:Y:S04]  /*0310*/  STL [R1+0x34], RZ ;  /* 0x000034ff01007387 */ /* 0x0003e80000100800 */
[----:B------:R1:W-:Y:S01]  /*0320*/  STL [R1+0x38], RZ ;  /* 0x000038ff01007387 */ /* 0x0003e20000100800 */
[----:B0-----:R-:W-:-:S03]  /*0330*/  IMAD.MOV.U32 R6, RZ, RZ, RZ ;  /* 0x000000ffff067224 */ /* 0x001fc600078e00ff */
[----:B------:R1:W-:Y:S04]  /*0340*/  STL [R1+0x3c], RZ ;  /* 0x00003cff01007387 */ /* 0x0003e80000100800 */
[----:B------:R1:W-:Y:S01]  /*0350*/  STL [R1+0x40], RZ ;  /* 0x000040ff01007387 */ /* 0x0003e20000100800 */
[----:B--2---:R-:W-:-:S03]  /*0360*/  IMAD.MOV R8, RZ, RZ, -R7 ;  /* 0x000000ffff087224 */ /* 0x004fc600078e0a07 */
[----:B------:R1:W-:Y:S01]  /*0370*/  STL [R1+0x44], RZ ;  /* 0x000044ff01007387 */ /* 0x0003e20000100800 */
[----:B------:R-:W-:Y:S02]  /*0380*/  IMAD R11, R8, R9, RZ ;  /* 0x00000009080b7224 */ /* 0x000fe400078e02ff */
[----:B------:R-:W-:Y:S01]  /*0390*/  IMAD.MOV.U32 R8, RZ, RZ, R10 ;  /* 0x000000ffff087224 */ /* 0x000fe200078e000a */
[----:B------:R1:W-:Y:S01]  /*03a0*/  STL [R1+0x48], RZ ;  /* 0x000048ff01007387 */ /* 0x0003e20000100800 */
[----:B------:R-:W-:-:S03]  /*03b0*/  IMAD.HI.U32 R7, R7, R11, R6 ;  /* 0x0000000b07077227 */ /* 0x000fc600078e0006 */
[----:B------:R1:W-:Y:S03]  /*03c0*/  STL [R1+0x4c], RZ ;  /* 0x00004cff01007387 */ /* 0x0003e60000100800 */
[----:B------:R-:W-:Y:S01]  /*03d0*/  IMAD.HI.U32 R7, R7, R8, RZ ;  /* 0x0000000807077227 */ /* 0x000fe200078e00ff */
[----:B------:R1:W-:Y:S03]  /*03e0*/  STL [R1+0x50], RZ ;  /* 0x000050ff01007387 */ /* 0x0003e60000100800 */
[----:B------:R-:W-:Y:S01]  /*03f0*/  IMAD R4, R7, R4, R8 ;  /* 0x0000000407047224 */ /* 0x000fe200078e0208 */
[----:B------:R1:W-:Y:S04]  /*0400*/  STL [R1+0x54], RZ ;  /* 0x000054ff01007387 */ /* 0x0003e80000100800 */
[----:B------:R-:W-:Y:S01]  /*0410*/  ISETP.GT.U32.AND P1, PT, R9, R4, PT ;  /* 0x000000040900720c */ /* 0x000fe20003f24070 */
[----:B------:R1:W-:Y:S04]  /*0420*/  STL [R1+0x58], RZ ;  /* 0x000058ff01007387 */ /* 0x0003e80000100800 */
[----:B------:R1:W-:Y:S04]  /*0430*/  STL [R1+0x5c], RZ ;  /* 0x00005cff01007387 */ /* 0x0003e80000100800 */
[----:B------:R1:W-:Y:S04]  /*0440*/  STL [R1+0x60], RZ ;  /* 0x000060ff01007387 */ /* 0x0003e80000100800 */
[----:B------:R-:W-:Y:S01]  /*0450*/  @!P1 IMAD.IADD R4, R4, 0x1, -R9 ;  /* 0x0000000104049824 */ /* 0x000fe200078e0a09 */
[----:B------:R1:W-:Y:S01]  /*0460*/  STL [R1+0x64], RZ ;  /* 0x000064ff01007387 */ /* 0x0003e20000100800 */
[----:B------:R-:W-:Y:S01]  /*0470*/  @!P1 VIADD R7, R7, 0x1 ;  /* 0x0000000107079836 */ /* 0x000fe20000000000 */
[----:B------:R-:W-:-:S02]  /*0480*/  ISETP.NE.AND P1, PT, R0, RZ, PT ;  /* 0x000000ff0000720c */ /* 0x000fc40003f25270 */
[----:B------:R-:W-:Y:S01]  /*0490*/  ISETP.GE.U32.AND P0, PT, R4, R9, PT ;  /* 0x000000090400720c */ /* 0x000fe20003f06070 */
[----:B------:R1:W-:Y:S01]  /*04a0*/  STL [R1+0x68], RZ ;  /* 0x000068ff01007387 */ /* 0x0003e20000100800 */
[----:B------:R-:W-:-:S03]  /*04b0*/  LOP3.LUT R4, R5, R0, RZ, 0x3c, !PT ;  /* 0x0000000005047212 */ /* 0x000fc600078e3cff */
[----:B------:R1:W-:Y:S01]  /*04c0*/  STL [R1+0x6c], RZ ;  /* 0x00006cff01007387 */ /* 0x0003e20000100800 */
[----:B------:R-:W-:Y:S01]  /*04d0*/  ISETP.GE.AND P2, PT, R4, RZ, PT ;  /* 0x000000ff0400720c */ /* 0x000fe20003f46270 */
[----:B------:R-:W-:Y:S02]  /*04e0*/  VIADD R4, R2, 0x1ff ;  /* 0x000001ff02047836 */ /* 0x000fe40000000000 */
[----:B------:R1:W-:Y:S04]  /*04f0*/  STL [R1+0x70], RZ ;  /* 0x000070ff01007387 */ /* 0x0003e80000100800 */
[----:B------:R-:W-:Y:S01]  /*0500*/  @P0 VIADD R7, R7, 0x1 ;  /* 0x0000000107070836 */ /* 0x000fe20000000000 */
[----:B------:R1:W-:Y:S03]  /*0510*/  STL [R1+0x74], RZ ;  /* 0x000074ff01007387 */ /* 0x0003e60000100800 */
[----:B------:R-:W-:Y:S01]  /*0520*/  IMAD.MOV.U32 R6, RZ, RZ, R7 ;  /* 0x000000ffff067224 */ /* 0x000fe200078e0007 */
[----:B------:R-:W-:Y:S01]  /*0530*/  SHF.R.S32.HI R7, RZ, 0x1f, R4 ;  /* 0x0000001fff077819 */ /* 0x000fe20000011404 */
[----:B------:R1:W-:Y:S02]  /*0540*/  STL [R1+0x78], RZ ;  /* 0x000078ff01007387 */ /* 0x0003e40000100800 */
[----:B------:R-:W-:Y:S01]  /*0550*/  @!P2 IMAD.MOV R6, RZ, RZ, -R6 ;  /* 0x000000ffff06a224 */ /* 0x000fe200078e0a06 */
[----:B------:R-:W-:Y:S01]  /*0560*/  @!P1 LOP3.LUT R6, RZ, R0, RZ, 0x33, !PT ;  /* 0x00000000ff069212 */ /* 0x000fe200078e33ff */
[----:B------:R1:W-:Y:S01]  /*0570*/  STL [R1+0x7c], RZ ;  /* 0x00007cff01007387 */ /* 0x0003e20000100800 */
[----:B------:R-:W-:-:S03]  /*0580*/  LEA.HI R7, R7, R4, RZ, 0x9 ;  /* 0x0000000407077211 */ /* 0x000fc600078f48ff */
[----:B------:R-:W-:Y:S01]  /*0590*/  IMAD.SHL.U32 R28, R6, 0x8, RZ ;  /* 0x00000008061c7824 */ /* 0x000fe200078e00ff */
[----:B------:R1:W-:Y:S01]  /*05a0*/  STL [R1+0x80], RZ ;  /* 0x000080ff01007387 */ /* 0x0003e20000100800 */
[----:B------:R-:W-:-:S03]  /*05b0*/  IMAD.MOV R6, RZ, RZ, -R6 ;  /* 0x000000ffff067224 */ /* 0x000fc600078e0a06 */
[----:B------:R-:W-:Y:S01]  /*05c0*/  LEA.HI.SX32 R4, R7, -R28, 0x17 ;  /* 0x8000001c07047211 */ /* 0x000fe200078fbaff */
[----:B------:R-:W-:Y:S01]  /*05d0*/  IMAD R11, R0, R6, R5 ;  /* 0x00000006000b7224 */ /* 0x000fe200078e0205 */
[----:B------:R1:W-:Y:S01]  /*05e0*/  STL [R1+0x84], RZ ;  /* 0x000084ff01007387 */ /* 0x0003e20000100800 */
[----:B------:R-:W-:Y:S01]  /*05f0*/  IMAD.MOV.U32 R6, RZ, RZ, RZ ;  /* 0x000000ffff067224 */ /* 0x000fe200078e00ff */
[----:B------:R-:W-:Y:S02]  /*0600*/  VIMNMX R4, PT, PT, R4, 0x8, PT ;  /* 0x0000000804047848 */ /* 0x000fe40003fe0100 */
[----:B------:R1:W-:Y:S02]  /*0610*/  STL [R1+0x88], RZ ;  /* 0x000088ff01007387 */ /* 0x0003e40000100800 */
[-C--:B------:R-:W-:Y:S02]  /*0620*/  IABS R10, R4.reuse ;  /* 0x00000004000a7213 */ /* 0x080fe40000000000 */
[----:B------:R-:W-:Y:S01]  /*0630*/  IABS R0, R4 ;  /* 0x0000000400007213 */ /* 0x000fe20000000000 */
[----:B------:R1:W-:Y:S01]  /*0640*/  STL [R1+0x8c], RZ ;  /* 0x00008cff01007387 */ /* 0x0003e20000100800 */
[----:B------:R-:W0:Y:S03]  /*0650*/  I2F.RP R8, R10 ;  /* 0x0000000a00087306 */ /* 0x000e260000209400 */
[----:B------:R1:W-:Y:S04]  /*0660*/  STL [R1+0x90], RZ ;  /* 0x000090ff01007387 */ /* 0x0003e80000100800 */
[----:B------:R1:W-:Y:S04]  /*0670*/  STL [R1+0x94], RZ ;  /* 0x000094ff01007387 */ /* 0x0003e80000100800 */
[----:B------:R1:W-:Y:S01]  /*0680*/  STL [R1+0x98], RZ ;  /* 0x000098ff01007387 */ /* 0x0003e20000100800 */
[----:B0-----:R-:W0:Y:S03]  /*0690*/  MUFU.RCP R8, R8 ;  /* 0x0000000800087308 */ /* 0x001e260000001000 */
[----:B------:R1:W-:Y:S01]  /*06a0*/  STL [R1+0x9c], RZ ;  /* 0x00009cff01007387 */ /* 0x0003e20000100800 */
[----:B0-----:R-:W-:-:S06]  /*06b0*/  VIADD R7, R8, 0xffffffe ;  /* 0x0ffffffe08077836 */ /* 0x001fcc0000000000 */
[----:B------:R-:W0:Y:S02]  /*06c0*/  F2I.FTZ.U32.TRUNC.NTZ R7, R7 ;  /* 0x0000000700077305 */ /* 0x000e24000021f000 */
[----:B0-----:R-:W-:-:S04]  /*06d0*/  IMAD.MOV R9, RZ, RZ, -R7 ;  /* 0x000000ffff097224 */ /* 0x001fc800078e0a07 */
[----:B------:R-:W-:Y:S01]  /*06e0*/  IMAD.MOV.U32 R5, RZ, RZ, R9 ;  /* 0x000000ffff057224 */ /* 0x000fe200078e0009 */
[----:B------:R-:W-:-:S03]  /*06f0*/  IABS R9, R11 ;  /* 0x0000000b00097213 */ /* 0x000fc60000000000 */
[----:B------:R-:W-:-:S04]  /*0700*/  IMAD R5, R5, R10, RZ ;  /* 0x0000000a05057224 */ /* 0x000fc800078e02ff */
[----:B------:R-:W-:-:S04]  /*0710*/  IMAD.HI.U32 R6, R7, R5, R6 ;  /* 0x0000000507067227 */ /* 0x000fc800078e0006 */
[----:B------:R-:W-:Y:S02]  /*0720*/  IMAD.MOV R5, RZ, RZ, -R0 ;  /* 0x000000ffff057224 */ /* 0x000fe400078e0a00 */
[----:B------:R-:W-:Y:S01]  /*0730*/  IMAD.HI.U32 R0, R6, R9, RZ ;  /* 0x0000000906007227 */ /* 0x000fe200078e00ff */
[----:B------:R-:W-:-:S03]  /*0740*/  CS2R R6, SRZ ;  /* 0x0000000000067805 */ /* 0x000fc6000001ff00 */
[----:B------:R-:W-:Y:S01]  /*0750*/  IMAD R5, R0, R5, R9 ;  /* 0x0000000500057224 */ /* 0x000fe200078e0209 */
[----:B------:R-:W-:-:S04]  /*0760*/  CS2R R8, SRZ ;  /* 0x0000000000087805 */ /* 0x000fc8000001ff00 */
[----:B------:R-:W-:-:S13]  /*0770*/  ISETP.GT.U32.AND P1, PT, R10, R5, PT ;  /* 0x000000050a00720c */ /* 0x000fda0003f24070 */
[----:B------:R-:W-:Y:S02]  /*0780*/  @!P1 IMAD.IADD R5, R5, 0x1, -R10 ;  /* 0x0000000105059824 */ /* 0x000fe400078e0a0a */
[----:B------:R-:W-:Y:S01]  /*0790*/  @!P1 VIADD R0, R0, 0x1 ;  /* 0x0000000100009836 */ /* 0x000fe20000000000 */
[----:B------:R-:W-:Y:S02]  /*07a0*/  ISETP.NE.AND P1, PT, R4, RZ, PT ;  /* 0x000000ff0400720c */ /* 0x000fe40003f25270 */
[----:B------:R-:W-:Y:S02]  /*07b0*/  ISETP.GE.U32.AND P0, PT, R5, R10, PT ;  /* 0x0000000a0500720c */ /* 0x000fe40003f06070 */
[----:B------:R-:W-:-:S04]  /*07c0*/  LOP3.LUT R5, R11, R4, RZ, 0x3c, !PT ;  /* 0x000000040b057212 */ /* 0x000fc800078e3cff */
[----:B------:R-:W-:-:S07]  /*07d0*/  ISETP.GE.AND P2, PT, R5, RZ, PT ;  /* 0x000000ff0500720c */ /* 0x000fce0003f46270 */
[----:B------:R-:W-:-:S06]  /*07e0*/  @P0 VIADD R0, R0, 0x1 ;  /* 0x0000000100000836 */ /* 0x000fcc0000000000 */
[----:B------:R-:W-:Y:S01]  /*07f0*/  @!P2 IMAD.MOV R0, RZ, RZ, -R0 ;  /* 0x000000ffff00a224 */ /* 0x000fe200078e0a00 */
[----:B------:R-:W-:-:S05]  /*0800*/  @!P1 LOP3.LUT R0, RZ, R4, RZ, 0x33, !PT ;  /* 0x00000004ff009212 */ /* 0x000fca00078e33ff */
[----:B------:R-:W-:Y:S02]  /*0810*/  IMAD.MOV R5, RZ, RZ, -R0 ;  /* 0x000000ffff057224 */ /* 0x000fe400078e0a00 */
[----:B------:R-:W-:Y:S02]  /*0820*/  IMAD.SHL.U32 R0, R0, 0x80, RZ ;  /* 0x0000008000007824 */ /* 0x000fe400078e00ff */
[----:B------:R-:W-:Y:S01]  /*0830*/  IMAD R5, R4, R5, R11 ;  /* 0x0000000504057224 */ /* 0x000fe200078e020b */
[----:B------:R-:W-:-:S03]  /*0840*/  CS2R R10, SRZ ;  /* 0x00000000000a7805 */ /* 0x000fc6000001ff00 */
[----:B------:R-:W-:Y:S01]  /*0850*/  IMAD.IADD R28, R28, 0x1, R5 ;  /* 0x000000011c1c7824 */ /* 0x000fe200078e0205 */
[----:B------:R-:W-:-:S03]  /*0860*/  CS2R R4, SRZ ;  /* 0x0000000000047805 */ /* 0x000fc6000001ff00 */
[----:B------:R-:W-:Y:S02]  /*0870*/  IMAD R28, R28, 0x200, R3 ;  /* 0x000002001c1c7824 */ /* 0x000fe400078e0203 */
[----:B------:R1:W5:Y:S04]  /*0880*/  LDL.LU R3, [R1+0x3ec] ;  /* 0x0003ec0001037983 */ /* 0x0003680000300800 */
[----:B------:R1:W-:Y:S04]  /*0890*/  STL [R1+0x3e8], R28 ;  /* 0x0003e81c01007387 */ /* 0x0003e80000100800 */
[----:B------:R1:W-:Y:S01]  /*08a0*/  STL [R1+0x374], R0 ;  /* 0x0003740001007387 */ /* 0x0003e20000100800 */
[----:B----4-:R-:W-:Y:S05]  /*08b0*/  BRA.U !UP0, `(.L_x_0) ;  /* 0x000000d908bc7547 */ /* 0x010fea000b800000 */
[----:B------:R-:W-:Y:S01]  /*08c0*/  IMAD.MOV.U32 R27, RZ, RZ, R0 ;  /* 0x000000ffff1b7224 */ /* 0x000fe200078e0000 */
[----:B-1----:R-:W-:Y:S01]  /*08d0*/  IABS R0, R2 ;  /* 0x0000000200007213 */ /* 0x002fe20000000000 */
[----:B-----5:R0:W-:Y:S01]  /*08e0*/  STL [R1+0x3ec], R3 ;  /* 0x0003ec0301007387 */ /* 0x0201e20000100800 */
[----:B------:R-:W-:Y:S01]  /*08f0*/  IABS R19, R3 ;  /* 0x0000000300137213 */ /* 0x000fe20000000000 */
[----:B------:R-:W1:Y:S01]  /*0900*/  LDCU UR6, c[0x0][0x3a4] ;  /* 0x00007480ff0677ac */ /* 0x000e620008000800 */
[----:B------:R-:W2:Y:S01]  /*0910*/  I2F.RP R8, R0 ;  /* 0x0000000000087306 */ /* 0x000ea20000209400 */
[----:B------:R-:W-:Y:S02]  /*0920*/  ISETP.GE.AND P3, PT, R28, RZ, PT ;  /* 0x000000ff1c00720c */ /* 0x000fe40003f66270 */
[----:B------:R-:W-:Y:S01]  /*0930*/  ISETP.NE.AND P4, PT, R2, RZ, PT ;  /* 0x000000ff0200720c */ /* 0x000fe20003f85270 */
[----:B------:R-:W3:Y:S04]  /*0940*/  LDCU.64 UR10, c[0x0][0x380] ;  /* 0x00007000ff0a77ac */ /* 0x000ee80008000a00 */
[----:B------:R-:W4:Y:S08]  /*0950*/  I2F.RP R9, R19 ;  /* 0x0000001300097306 */ /* 0x000f300000209400 */
[----:B--2---:R-:W2:Y:S08]  /*0960*/  MUFU.RCP R8, R8 ;  /* 0x0000000800087308 */ /* 0x004eb00000001000 */
[----:B----4-:R-:W4:Y:S01]  /*0970*/  MUFU.RCP R9, R9 ;  /* 0x0000000900097308 */ /* 0x010f220000001000 */
[----:B--2---:R-:W-:-:S07]  /*0980*/  VIADD R4, R8, 0xffffffe ;  /* 0x0ffffffe08047836 */ /* 0x004fce0000000000 */
[----:B------:R2:W0:Y:S01]  /*0990*/  F2I.FTZ.U32.TRUNC.NTZ R5, R4 ;  /* 0x0000000400057305 */ /* 0x000422000021f000 */
[----:B----4-:R-:W-:Y:S01]  /*09a0*/  VIADD R7, R9, 0xffffffe ;  /* 0x0ffffffe09077836 */ /* 0x010fe20000000000 */
[----:B------:R-:W-:Y:S01]  /*09b0*/  IABS R9, R28 ;  /* 0x0000001c00097213 */ /* 0x000fe20000000000 */
[----:B--2---:R-:W-:-:S05]  /*09c0*/  IMAD.MOV.U32 R4, RZ, RZ, RZ ;  /* 0x000000ffff047224 */ /* 0x004fca00078e00ff */
[----:B------:R-:W2:Y:S01]  /*09d0*/  F2I.FTZ.U32.TRUNC.NTZ R7, R7 ;  /* 0x0000000700077305 */ /* 0x000ea2000021f000 */
[----:B0-----:R-:W-:-:S04]  /*09e0*/  IMAD.MOV R11, RZ, RZ, -R5 ;  /* 0x000000ffff0b7224 */ /* 0x001fc800078e0a05 */
[----:B------:R-:W-:-:S04]  /*09f0*/  IMAD R11, R11, R0, RZ ;  /* 0x000000000b0b7224 */ /* 0x000fc800078e02ff */
[----:B------:R-:W-:Y:S01]  /*0a00*/  IMAD.HI.U32 R6, R5, R11, R4 ;  /* 0x0000000b05067227 */ /* 0x000fe200078e0004 */
[----:B------:R-:W-:-:S03]  /*0a10*/  LEA.HI R5, R29, R27, RZ, 0x1a ;  /* 0x0000001b1d057211 */ /* 0x000fc600078fd0ff */
[----:B--2---:R-:W-:Y:S01]  /*0a20*/  IMAD.MOV R10, RZ, RZ, -R7 ;  /* 0x000000ffff0a7224 */ /* 0x004fe200078e0a07 */
[----:B------:R-:W-:Y:S01]  /*0a30*/  IABS R27, R5 ;  /* 0x00000005001b7213 */ /* 0x000fe20000000000 */
[----:B------:R-:W-:-:S04]  /*0a40*/  IMAD.HI.U32 R6, R6, R9, RZ ;  /* 0x0000000906067227 */ /* 0x000fc800078e00ff */
[----:B------:R-:W-:Y:S02]  /*0a50*/  IMAD.MOV.U32 R4, RZ, RZ, R10 ;  /* 0x000000ffff047224 */ /* 0x000fe400078e000a */
[C---:B------:R-:W-:Y:S02]  /*0a60*/  VIADD R12, R5.reuse, 0x70 ;  /* 0x00000070050c7836 */ /* 0x040fe40000000000 */
[----:B------:R-:W-:Y:S01]  /*0a70*/  IMAD R25, R4, R19, RZ ;  /* 0x0000001304197224 */ /* 0x000fe200078e02ff */
[----:B------:R-:W-:Y:S01]  /*0a80*/  IADD3 R4, PT, PT, -R6, RZ, RZ ;  /* 0x000000ff06047210 */ /* 0x000fe20007ffe1ff */
[----:B------:R-:W-:Y:S01]  /*0a90*/  IMAD.MOV.U32 R6, RZ, RZ, RZ ;  /* 0x000000ffff067224 */ /* 0x000fe200078e00ff */
[----:B------:R-:W-:Y:S01]  /*0aa0*/  IABS R10, R12 ;  /* 0x0000000c000a7213 */ /* 0x000fe20000000000 */
[----:B------:R-:W-:Y:S01]  /*0ab0*/  VIADD R11, R5, 0x78 ;  /* 0x00000078050b7836 */ /* 0x000fe20000000000 */
[----:B------:R-:W-:Y:S01]  /*0ac0*/  ISETP.GE.AND P2, PT, R12, RZ, PT ;  /* 0x000000ff0c00720c */ /* 0x000fe20003f46270 */
[----:B------:R-:W-:-:S03]  /*0ad0*/  IMAD.HI.U32 R25, R7, R25, R6 ;  /* 0x0000001907197227 */ /* 0x000fc600078e0006 */
[----:B------:R-:W-:Y:S01]  /*0ae0*/  IABS R18, R11 ;  /* 0x0000000b00127213 */ /* 0x000fe20000000000 */
[----:B------:R-:W-:Y:S01]  /*0af0*/  IMAD R7, R0, R4, R9 ;  /* 0x0000000400077224 */ /* 0x000fe200078e0209 */
[----:B------:R-:W-:Y:S01]  /*0b00*/  ISETP.GE.AND P6, PT, R11, RZ, PT ;  /* 0x000000ff0b00720c */ /* 0x000fe20003fc6270 */
[----:B------:R-:W-:-:S03]  /*0b10*/  IMAD.HI.U32 R6, R25, R10, RZ ;  /* 0x0000000a19067227 */ /* 0x000fc600078e00ff */
[----:B------:R-:W-:Y:S01]  /*0b20*/  ISETP.GT.U32.AND P0, PT, R0, R7, PT ;  /* 0x000000070000720c */ /* 0x000fe20003f04070 */
[----:B------:R-:W-:-:S04]  /*0b30*/  IMAD.HI.U32 R4, R25, R18, RZ ;  /* 0x0000001219047227 */ /* 0x000fc800078e00ff */
[----:B------:R-:W-:Y:S02]  /*0b40*/  IMAD.MOV R6, RZ, RZ, -R6 ;  /* 0x000000ffff067224 */ /* 0x000fe400078e0a06 */
[----:B------:R-:W-:Y:S02]  /*0b50*/  IMAD.MOV R8, RZ, RZ, -R4 ;  /* 0x000000ffff087224 */ /* 0x000fe400078e0a04 */
[----:B------:R-:W-:Y:S02]  /*0b60*/  IMAD R17, R19, R6, R10 ;  /* 0x0000000613117224 */ /* 0x000fe400078e020a */
[----:B------:R-:W-:Y:S02]  /*0b70*/  VIADD R9, R5, 0x68 ;  /* 0x0000006805097836 */ /* 0x000fe40000000000 */
[----:B------:R-:W-:Y:S01]  /*0b80*/  @!P0 IMAD.IADD R7, R7, 0x1, -R0 ;  /* 0x0000000107078824 */ /* 0x000fe200078e0a00 */
[C---:B------:R-:W-:Y:S01]  /*0b90*/  ISETP.GT.U32.AND P1, PT, R19.reuse, R17, PT ;  /* 0x000000111300720c */ /* 0x040fe20003f24070 */
[----:B------:R-:W-:Y:S01]  /*0ba0*/  IMAD R18, R19, R8, R18 ;  /* 0x0000000813127224 */ /* 0x000fe200078e0212 */
[----:B------:R-:W-:Y:S01]  /*0bb0*/  IABS R16, R9 ;  /* 0x0000000900107213 */ /* 0x000fe20000000000 */
[C---:B------:R-:W-:Y:S01]  /*0bc0*/  VIADD R8, R5.reuse, 0x60 ;  /* 0x0000006005087836 */ /* 0x040fe20000000000 */
[----:B------:R-:W-:Y:S01]  /*0bd0*/  ISETP.GT.U32.AND P0, PT, R0, R7, PT ;  /* 0x000000070000720c */ /* 0x000fe20003f04070 */
[----:B------:R-:W-:Y:S01]  /*0be0*/  VIADD R10, R5, 0x58 ;  /* 0x00000058050a7836 */ /* 0x000fe20000000000 */
[----:B------:R-:W-:Y:S01]  /*0bf0*/  ISETP.GT.U32.AND P5, PT, R19, R18, PT ;  /* 0x000000121300720c */ /* 0x000fe20003fa4070 */
[----:B------:R-:W-:Y:S01]  /*0c00*/  IMAD.HI.U32 R4, R25, R16, RZ ;  /* 0x0000001019047227 */ /* 0x000fe200078e00ff */
[----:B------:R-:W-:-:S02]  /*0c10*/  IABS R14, R8 ;  /* 0x00000008000e7213 */ /* 0x000fc40000000000 */
[----:B------:R-:W-:Y:S01]  /*0c20*/  IABS R12, R10 ;  /* 0x0000000a000c7213 */ /* 0x000fe20000000000 */
[----:B------:R-:W-:Y:S02]  /*0c30*/  IMAD.MOV R4, RZ, RZ, -R4 ;  /* 0x000000ffff047224 */ /* 0x000fe400078e0a04 */
[--C-:B------:R-:W-:Y:S01]  /*0c40*/  @!P1 IMAD.IADD R17, R17, 0x1, -R19.reuse ;  /* 0x0000000111119824 */ /* 0x100fe200078e0a13 */
[----:B------:R-:W-:Y:S01]  /*0c50*/  ISETP.GE.AND P1, PT, R9, RZ, PT ;  /* 0x000000ff0900720c */ /* 0x000fe20003f26270 */
[----:B------:R-:W-:Y:S02]  /*0c60*/  IMAD R16, R19, R4, R16 ;  /* 0x0000000413107224 */ /* 0x000fe400078e0210 */
[----:B------:R-:W-:Y:S02]  /*0c70*/  @!P0 IMAD.IADD R7, R7, 0x1, -R0 ;  /* 0x0000000107078824 */ /* 0x000fe400078e0a00 */
[----:B------:R-:W-:Y:S01]  /*0c80*/  @!P5 IMAD.IADD R18, R18, 0x1, -R19 ;  /* 0x000000011212d824 */ /* 0x000fe200078e0a13 */
[----:B------:R-:W-:Y:S01]  /*0c90*/  ISETP.GT.U32.AND P5, PT, R19, R17, PT ;  /* 0x000000111300720c */ /* 0x000fe20003fa4070 */
[----:B------:R-:W-:-:S02]  /*0ca0*/  IMAD.MOV.U32 R0, RZ, RZ, R7 ;  /* 0x000000ffff007224 */ /* 0x000fc400078e0007 */
[----:B------:R-:W-:Y:S01]  /*0cb0*/  IMAD.HI.U32 R4, R25, R14, RZ ;  /* 0x0000000e19047227 */ /* 0x000fe200078e00ff */
[----:B------:R-:W-:-:S03]  /*0cc0*/  ISETP.GT.U32.AND P0, PT, R19, R18, PT ;  /* 0x000000121300720c */ /* 0x000fc60003f04070 */
[----:B------:R-:W-:Y:S01]  /*0cd0*/  @!P3 IMAD.MOV R0, RZ, RZ, -R0 ;  /* 0x000000ffff00b224 */ /* 0x000fe200078e0a00 */
[----:B------:R-:W-:Y:S01]  /*0ce0*/  ISETP.GT.U32.AND P3, PT, R19, R16, PT ;  /* 0x000000101300720c */ /* 0x000fe20003f64070 */
[----:B------:R-:W-:Y:S01]  /*0cf0*/  IMAD.MOV R4, RZ, RZ, -R4 ;  /* 0x000000ffff047224 */ /* 0x000fe200078e0a04 */
[----:B------:R-:W-:Y:S01]  /*0d00*/  @!P4 LOP3.LUT R0, RZ, R2, RZ, 0x33, !PT ;  /* 0x00000002ff00c212 */ /* 0x000fe200078e33ff */
[----:B------:R-:W-:Y:S01]  /*0d10*/  IMAD.HI.U32 R6, R25, R12, RZ ;  /* 0x0000000c19067227 */ /* 0x000fe200078e00ff */
[----:B------:R-:W-:-:S03]  /*0d20*/  ISETP.GE.AND P4, PT, R8, RZ, PT ;  /* 0x000000ff0800720c */ /* 0x000fc60003f86270 */
[----:B------:R-:W-:Y:S02]  /*0d30*/  IMAD R14, R19, R4, R14 ;  /* 0x00000004130e7224 */ /* 0x000fe400078e020e */
[--C-:B------:R-:W-:Y:S02]  /*0d40*/  @!P5 IMAD.IADD R17, R17, 0x1, -R19.reuse ;  /* 0x000000011111d824 */ /* 0x100fe400078e0a13 */
[----:B------:R-:W-:Y:S01]  /*0d50*/  IMAD.MOV R6, RZ, RZ, -R6 ;  /* 0x000000ffff067224 */ /* 0x000fe200078e0a06 */
[C---:B------:R-:W-:Y:S01]  /*0d60*/  ISETP.GT.U32.AND P5, PT, R19.reuse, R14, PT ;  /* 0x0000000e1300720c */ /* 0x040fe20003fa4070 */
[--C-:B------:R-:W-:Y:S02]  /*0d70*/  @!P3 IMAD.IADD R16, R16, 0x1, -R19.reuse ;  /* 0x000000011010b824 */ /* 0x100fe400078e0a13 */
[----:B------:R-:W-:Y:S01]  /*0d80*/  @!P0 IMAD.IADD R18, R18, 0x1, -R19 ;  /* 0x0000000112128824 */ /* 0x000fe200078e0a13 */
[----:B------:R-:W-:Y:S01]  /*0d90*/  ISETP.GE.AND P0, PT, R10, RZ, PT ;  /* 0x000000ff0a00720c */ /* 0x000fe20003f06270 */
[C---:B------:R-:W-:Y:S01]  /*0da0*/  IMAD R12, R19.reuse, R6, R12 ;  /* 0x00000006130c7224 */ /* 0x040fe200078e020c */
[----:B------:R-:W-:Y:S01]  /*0db0*/  ISETP.GT.U32.AND P3, PT, R19, R16, PT ;  /* 0x000000101300720c */ /* 0x000fe20003f64070 */
[----:B------:R-:W-:-:S02]  /*0dc0*/  VIADD R2, R5, 0x50 ;  /* 0x0000005005027836 */ /* 0x000fc40000000000 */
[----:B------:R-:W-:Y:S01]  /*0dd0*/  @!P6 IMAD.MOV R18, RZ, RZ, -R18 ;  /* 0x000000ffff12e224 */ /* 0x000fe200078e0a12 */
[----:B------:R-:W-:Y:S01]  /*0de0*/  ISETP.GT.U32.AND P6, PT, R19, R12, PT ;  /* 0x0000000c1300720c */ /* 0x000fe20003fc4070 */
[----:B------:R-:W-:Y:S01]  /*0df0*/  VIADD R7, R5, 0x48 ;  /* 0x0000004805077836 */ /* 0x000fe20000000000 */
[----:B------:R-:W-:Y:S01]  /*0e00*/  IABS R10, R2 ;  /* 0x00000002000a7213 */ /* 0x000fe20000000000 */
[----:B------:R-:W-:Y:S02]  /*0e10*/  @!P5 IMAD.IADD R14, R14, 0x1, -R19 ;  /* 0x000000010e0ed824 */ /* 0x000fe400078e0a13 */
[----:B------:R-:W-:Y:S01]  /*0e20*/  @!P2 IMAD.MOV R17, RZ, RZ, -R17 ;  /* 0x000000ffff11a224 */ /* 0x000fe200078e0a11 */
[----:B------:R-:W-:Y:S01]  /*0e30*/  ISETP.GE.AND P2, PT, R2, RZ, PT ;  /* 0x000000ff0200720c */ /* 0x000fe20003f46270 */
[----:B------:R-:W-:Y:S01]  /*0e40*/  IMAD.HI.U32 R2, R25, R10, RZ ;  /* 0x0000000a19027227 */ /* 0x000fe200078e00ff */
[----:B------:R-:W-:Y:S02]  /*0e50*/  ISETP.GT.U32.AND P5, PT, R19, R14, PT ;  /* 0x0000000e1300720c */ /* 0x000fe40003fa4070 */
[----:B------:R-:W-:Y:S01]  /*0e60*/  IABS R8, R7 ;  /* 0x0000000700087213 */ /* 0x000fe20000000000 */
[----:B------:R-:W-:Y:S01]  /*0e70*/  @!P3 IMAD.IADD R16, R16, 0x1, -R19 ;  /* 0x000000011010b824 */ /* 0x000fe200078e0a13 */
[----:B------:R-:W-:Y:S01]  /*0e80*/  ISETP.GE.AND P3, PT, R7, RZ, PT ;  /* 0x000000ff0700720c */ /* 0x000fe20003f66270 */
[----:B------:R-:W-:-:S02]  /*0e90*/  VIADD R26, R5, 0x40 ;  /* 0x00000040051a7836 */ /* 0x000fc40000000000 */
[----:B------:R-:W-:Y:S02]  /*0ea0*/  IMAD.MOV R7, RZ, RZ, -R2 ;  /* 0x000000ffff077224 */ /* 0x000fe400078e0a02 */
[----:B------:R-:W-:Y:S01]  /*0eb0*/  @!P6 IMAD.IADD R12, R12, 0x1, -R19 ;  /* 0x000000010c0ce824 */ /* 0x000fe200078e0a13 */
[----:B------:R-:W-:Y:S01]  /*0ec0*/  IABS R6, R26 ;  /* 0x0000001a00067213 */ /* 0x000fe20000000000 */
[----:B------:R-:W-:Y:S02]  /*0ed0*/  IMAD R10, R19, R7, R10 ;  /* 0x00000007130a7224 */ /* 0x000fe400078e020a */
[----:B------:R-:W-:Y:S01]  /*0ee0*/  IMAD.HI.U32 R4, R25, R8, RZ ;  /* 0x0000000819047227 */ /* 0x000fe200078e00ff */
[----:B------:R-:W-:-:S03]  /*0ef0*/  ISETP.GT.U32.AND P6, PT, R19, R12, PT ;  /* 0x0000000c1300720c */ /* 0x000fc60003fc4070 */
[----:B------:R-:W-:Y:S01]  /*0f00*/  @!P5 IMAD.IADD R14, R14, 0x1, -R19 ;  /* 0x000000010e0ed824 */ /* 0x000fe200078e0a13 */
[----:B------:R-:W-:Y:S01]  /*0f10*/  ISETP.GT.U32.AND P5, PT, R19, R10, PT ;  /* 0x0000000a1300720c */ /* 0x000fe20003fa4070 */
[----:B------:R-:W-:-:S04]  /*0f20*/  IMAD.HI.U32 R2, R25, R6, RZ ;  /* 0x0000000619027227 */ /* 0x000fc800078e00ff */
[----:B------:R-:W-:Y:S02]  /*0f30*/  IMAD.MOV R9, RZ, RZ, -R4 ;  /* 0x000000ffff097224 */ /* 0x000fe400078e0a04 */
[----:B------:R-:W-:Y:S02]  /*0f40*/  IMAD.MOV R2, RZ, RZ, -R2 ;  /* 0x000000ffff027224 */ /* 0x000fe400078e0a02 */
[C---:B------:R-:W-:Y:S01]  /*0f50*/  IMAD R8, R19.reuse, R9, R8 ;  /* 0x0000000913087224 */ /* 0x040fe200078e0208 */
[----:B------:R-:W-:Y:S01]  /*0f60*/  @!P6 IADD3 R12, PT, PT, R12, -R19, RZ ;  /* 0x800000130c0ce210 */ /* 0x000fe20007ffe0ff */
[C---:B------:R-:W-:Y:S02]  /*0f70*/  IMAD R6, R19.reuse, R2, R6 ;  /* 0x0000000213067224 */ /* 0x040fe400078e0206 */
[----:B------:R-:W-:Y:S01]  /*0f80*/  @!P5 IMAD.IADD R10, R10, 0x1, -R19 ;  /* 0x000000010a0ad824 */ /* 0x000fe200078e0a13 */
[----:B------:R-:W-:Y:S01]  /*0f90*/  ISETP.GT.U32.AND P6, PT, R19, R8, PT ;  /* 0x000000081300720c */ /* 0x000fe20003fc4070 */
[----:B------:R-:W-:Y:S01]  /*0fa0*/  VIADD R4, R5, 0x38 ;  /* 0x0000003805047836 */ /* 0x000fe20000000000 */
[----:B------:R-:W-:Y:S01]  /*0fb0*/  ISETP.GT.U32.AND P5, PT, R19, R6, PT ;  /* 0x000000061300720c */ /* 0x000fe20003fa4070 */
[----:B------:R-:W-:-:S02]  /*0fc0*/  VIADD R23, R5, 0x28 ;  /* 0x0000002805177836 */ /* 0x000fc40000000000 */
[C---:B------:R-:W-:Y:S01]  /*0fd0*/  VIADD R22, R5.reuse, 0x30 ;  /* 0x0000003005167836 */ /* 0x040fe20000000000 */
[----:B------:R-:W-:Y:S01]  /*0fe0*/  IABS R20, R4 ;  /* 0x0000000400147213 */ /* 0x000fe20000000000 */
[----:B------:R-:W-:Y:S01]  /*0ff0*/  VIADD R2, R5, 0x20 ;  /* 0x0000002005027836 */ /* 0x000fe20000000000 */
[----:B------:R-:W-:Y:S01]  /*1000*/  IABS R9, R23 ;  /* 0x0000001700097213 */ /* 0x000fe20000000000 */
[----:B------:R-:W-:Y:S01]  /*1010*/  @!P1 IMAD.MOV R16, RZ, RZ, -R16 ;  /* 0x000000ffff109224 */ /* 0x000fe200078e0a10 */
[----:B------:R-:W-:Y:S01]  /*1020*/  IABS R7, R22 ;  /* 0x0000001600077213 */ /* 0x000fe20000000000 */
[----:B------:R-:W-:Y:S01]  /*1030*/  IMAD.HI.U32 R21, R25, R20, RZ ;  /* 0x0000001419157227 */ /* 0x000fe200078e00ff */
[----:B------:R-:W-:-:S03]  /*1040*/  IABS R11, R2 ;  /* 0x00000002000b7213 */ /* 0x000fc60000000000 */
[--C-:B------:R-:W-:Y:S01]  /*1050*/  @!P6 IMAD.IADD R8, R8, 0x1, -R19.reuse ;  /* 0x000000010808e824 */ /* 0x100fe200078e0a13 */
[C---:B------:R-:W-:Y:S01]  /*1060*/  ISETP.GT.U32.AND P6, PT, R19.reuse, R10, PT ;  /* 0x0000000a1300720c */ /* 0x040fe20003fc4070 */
[----:B------:R-:W-:Y:S02]  /*1070*/  @!P5 IMAD.IADD R6, R6, 0x1, -R19 ;  /* 0x000000010606d824 */ /* 0x000fe400078e0a13 */
[----:B------:R-:W-:Y:S01]  /*1080*/  IMAD.MOV R21, RZ, RZ, -R21 ;  /* 0x000000ffff157224 */ /* 0x000fe200078e0a15 */
[----:B------:R-:W-:Y:S01]  /*1090*/  ISETP.GT.U32.AND P5, PT, R19, R8, PT ;  /* 0x000000081300720c */ /* 0x000fe20003fa4070 */
[----:B------:R-:W-:Y:S01]  /*10a0*/  IMAD.HI.U32 R24, R25, R9, RZ ;  /* 0x0000000919187227 */ /* 0x000fe200078e00ff */
[----:B------:R-:W-:-:S03]  /*10b0*/  ISETP.GT.U32.AND P1, PT, R19, R6, PT ;  /* 0x000000061300720c */ /* 0x000fc60003f24070 */
[C---:B------:R-:W-:Y:S02]  /*10c0*/  IMAD R21, R19.reuse, R21, R20 ;  /* 0x0000001513157224 */ /* 0x040fe400078e0214 */
[----:B------:R-:W-:Y:S02]  /*10d0*/  IMAD.MOV R24, RZ, RZ, -R24 ;  /* 0x000000ffff187224 */ /* 0x000fe400078e0a18 */
[----:B------:R-:W-:Y:S01]  /*10e0*/  @!P6 IMAD.IADD R10, R10, 0x1, -R19 ;  /* 0x000000010a0ae824 */ /* 0x000fe200078e0a13 */
[----:B------:R-:W-:Y:S01]  /*10f0*/  ISETP.GT.U32.AND P6, PT, R19, R21, PT ;  /* 0x000000151300720c */ /* 0x000fe20003fc4070 */
[----:B------:R-:W-:-:S04]  /*1100*/  IMAD.HI.U32 R13, R25, R7, RZ ;  /* 0x00000007190d7227 */ /* 0x000fc800078e00ff */
[----:B------:R-:W-:-:S04]  /*1110*/  IMAD.HI.U32 R15, R25, R11, RZ ;  /* 0x0000000b190f7227 */ /* 0x000fc800078e00ff */
[C---:B------:R-:W-:Y:S02]  /*1120*/  IMAD R9, R19.reuse, R24, R9 ;  /* 0x0000001813097224 */ /* 0x040fe400078e0209 */
[----:B------:R-:W-:Y:S02]  /*1130*/  IMAD.MOV R13, RZ, RZ, -R13 ;  /* 0x000000ffff0d7224 */ /* 0x000fe400078e0a0d */
[----:B------:R-:W-:Y:S02]  /*1140*/  IMAD.MOV R15, RZ, RZ, -R15 ;  /* 0x000000ffff0f7224 */ /* 0x000fe400078e0a0f */
[----:B------:R-:W-:Y:S01]  /*1150*/  @!P1 IMAD.IADD R6, R6, 0x1, -R19 ;  /* 0x0000000106069824 */ /* 0x000fe200078e0a13 */
[C---:B------:R-:W-:Y:S01]  /*1160*/  ISETP.GT.U32.AND P1, PT, R19.reuse, R9, PT ;  /* 0x000000091300720c */ /* 0x040fe20003f24070 */
[C---:B------:R-:W-:Y:S02]  /*1170*/  IMAD R7, R19.reuse, R13, R7 ;  /* 0x0000000d13077224 */ /* 0x040fe400078e0207 */
[----:B------:R-:W-:-:S02]  /*1180*/  IMAD R11, R19, R15, R11 ;  /* 0x0000000f130b7224 */ /* 0x000fc400078e020b */
[--C-:B------:R-:W-:Y:S01]  /*1190*/  @!P5 IMAD.IADD R8, R8, 0x1, -R19.reuse ;  /* 0x000000010808d824 */ /* 0x100fe200078e0a13 */
[----:B------:R-:W-:Y:S01]  /*11a0*/  ISETP.GT.U32.AND P5, PT, R19, R7, PT ;  /* 0x000000071300720c */ /* 0x000fe20003fa4070 */
[----:B------:R-:W-:Y:S01]  /*11b0*/  @!P6 IMAD.IADD R21, R21, 0x1, -R19 ;  /* 0x000000011515e824 */ /* 0x000fe200078e0a13 */
[----:B------:R-:W-:Y:S01]  /*11c0*/  ISETP.GT.U32.AND P6, PT, R19, R11, PT ;  /* 0x0000000b1300720c */ /* 0x000fe20003fc4070 */
[----:B------:R-:W-:-:S04]  /*11d0*/  IMAD.HI.U32 R28, R25, R27, RZ ;  /* 0x0000001b191c7227 */ /* 0x000fc800078e00ff */
[--C-:B------:R-:W-:Y:S01]  /*11e0*/  @!P1 IMAD.IADD R9, R9, 0x1, -R19.reuse ;  /* 0x0000000109099824 */ /* 0x100fe200078e0a13 */
[----:B------:R-:W-:Y:S01]  /*11f0*/  ISETP.GE.AND P1, PT, R26, RZ, PT ;  /* 0x000000ff1a00720c */ /* 0x000fe20003f26270 */
[----:B------:R-:W-:Y:S02]  /*1200*/  IMAD.MOV R28, RZ, RZ, -R28 ;  /* 0x000000ffff1c7224 */ /* 0x000fe400078e0a1c */
[----:B------:R-:W-:Y:S01]  /*1210*/  @!P4 IMAD.MOV R14, RZ, RZ, -R14 ;  /* 0x000000ffff0ec224 */ /* 0x000fe200078e0a0e */
[----:B------:R-:W-:Y:S01]  /*1220*/  ISETP.GT.U32.AND P4, PT, R19, R21, PT ;  /* 0x000000151300720c */ /* 0x000fe20003f84070 */
[--C-:B------:R-:W-:Y:S02]  /*1230*/  @!P5 IMAD.IADD R7, R7, 0x1, -R19.reuse ;  /* 0x000000010707d824 */ /* 0x100fe400078e0a13 */
[----:B------:R-:W-:Y:S01]  /*1240*/  @!P6 IMAD.IADD R11, R11, 0x1, -R19 ;  /* 0x000000010b0be824 */ /* 0x000fe200078e0a13 */
[----:B------:R-:W-:Y:S01]  /*1250*/  ISETP.GE.AND P6, PT, R4, RZ, PT ;  /* 0x000000ff0400720c */ /* 0x000fe20003fc6270 */
[----:B------:R-:W-:-:S02]  /*1260*/  IMAD R4, R19, R28, R27 ;  /* 0x0000001c13047224 */ /* 0x000fc400078e021b */
[----:B------:R-:W-:Y:S01]  /*1270*/  @!P0 IMAD.MOV R12, RZ, RZ, -R12 ;  /* 0x000000ffff0c8224 */ /* 0x000fe200078e0a0c */
[C---:B------:R-:W-:Y:S01]  /*1280*/  ISETP.GT.U32.AND P0, PT, R19.reuse, R7, PT ;  /* 0x000000071300720c */ /* 0x040fe20003f04070 */
[----:B------:R-:W-:Y:S01]  /*1290*/  @!P1 IMAD.MOV R6, RZ, RZ, -R6 ;  /* 0x000000ffff069224 */ /* 0x000fe200078e0a06 */
[----:B------:R-:W-:Y:S01]  /*12a0*/  ISETP.GT.U32.AND P1, PT, R19, R4, PT ;  /* 0x000000041300720c */ /* 0x000fe20003f24070 */
[----:B------:R-:W-:Y:S01]  /*12b0*/  VIADD R20, R5, 0x18 ;  /* 0x0000001805147836 */ /* 0x000fe20000000000 */
[----:B------:R-:W0:Y:S01]  /*12c0*/  S2R R27, SR_TID.X ;  /* 0x00000000001b7919 */ /* 0x000e220000002100 */
[--C-:B------:R-:W-:Y:S02]  /*12d0*/  @!P4 IMAD.IADD R21, R21, 0x1, -R19.reuse ;  /* 0x000000011515c824 */ /* 0x100fe400078e0a13 */
[C---:B------:R-:W-:Y:S01]  /*12e0*/  VIADD R3, R5.reuse, 0x10 ;  /* 0x0000001005037836 */ /* 0x040fe20000000000 */
[----:B------:R-:W-:Y:S01]  /*12f0*/  IABS R13, R20 ;  /* 0x00000014000d7213 */ /* 0x000fe20000000000 */
[----:B------:R-:W-:Y:S01]  /*1300*/  VIADD R29, R5, 0x8 ;  /* 0x00000008051d7836 */ /* 0x000fe20000000000 */
[----:B------:R-:W2:Y:S01]  /*1310*/  S2R R28, SR_TID.X ;  /* 0x00000000001c7919 */ /* 0x000ea20000002100 */
[----:B------:R-:W-:Y:S01]  /*1320*/  @!P3 IMAD.MOV R8, RZ, RZ, -R8 ;  /* 0x000000ffff08b224 */ /* 0x000fe200078e0a08 */
[----:B------:R-:W-:Y:S01]  /*1330*/  ISETP.GT.U32.AND P3, PT, R19, R11, PT ;  /* 0x0000000b1300720c */ /* 0x000fe20003f64070 */
[----:B------:R-:W-:Y:S01]  /*1340*/  @!P0 IMAD.IADD R7, R7, 0x1, -R19 ;  /* 0x0000000107078824 */ /* 0x000fe200078e0a13 */
[----:B------:R-:W-:Y:S01]  /*1350*/  ISETP.GE.AND P0, PT, R5, RZ, PT ;  /* 0x000000ff0500720c */ /* 0x000fe20003f06270 */
[----:B------:R-:W-:Y:S01]  /*1360*/  IMAD.MOV.U32 R5, RZ, RZ, R21 ;  /* 0x000000ffff057224 */ /* 0x000fe200078e0015 */
[----:B------:R-:W-:Y:S01]  /*1370*/  IABS R24, R29 ;  /* 0x0000001d00187213 */ /* 0x000fe20000000000 */
[----:B------:R-:W-:Y:S01]  /*1380*/  @!P1 IMAD.IADD R4, R4, 0x1, -R19 ;  /* 0x0000000104049824 */ /* 0x000fe200078e0a13 */
[----:B------:R-:W-:Y:S01]  /*1390*/  ISETP.GE.AND P1, PT, R2, RZ, PT ;  /* 0x000000ff0200720c */ /* 0x000fe20003f26270 */
[----:B------:R-:W-:-:S02]  /*13a0*/  @!P6 IMAD.MOV R5, RZ, RZ, -R5 ;  /* 0x000000ffff05e224 */ /* 0x000fc400078e0a05 */
[----:B------:R-:W-:Y:S01]  /*13b0*/  IMAD.HI.U32 R15, R25, R13, RZ ;  /* 0x0000000d190f7227 */ /* 0x000fe200078e00ff */
[----:B------:R-:W-:-:S03]  /*13c0*/  ISETP.GT.U32.AND P6, PT, R19, R4, PT ;  /* 0x000000041300720c */ /* 0x000fc60003fc4070 */
[----:B------:R-:W-:Y:S02]  /*13d0*/  IMAD.MOV R15, RZ, RZ, -R15 ;  /* 0x000000ffff0f7224 */ /* 0x000fe400078e0a0f */
[----:B------:R-:W-:Y:S01]  /*13e0*/  @!P2 IMAD.MOV R10, RZ, RZ, -R10 ;  /* 0x000000ffff0aa224 */ /* 0x000fe200078e0a0a */
[C---:B------:R-:W-:Y:S01]  /*13f0*/  ISETP.GT.U32.AND P2, PT, R19.reuse, R9, PT ;  /* 0x000000091300720c */ /* 0x040fe20003f44070 */
[----:B------:R-:W-:Y:S01]  /*1400*/  IMAD R13, R19, R15, R13 ;  /* 0x0000000f130d7224 */ /* 0x000fe200078e020d */
[----:B------:R-:W-:Y:S01]  /*1410*/  IABS R15, R3 ;  /* 0x00000003000f7213 */ /* 0x000fe20000000000 */
[----:B------:R-:W-:-:S03]  /*1420*/  @!P3 IMAD.IADD R11, R11, 0x1, -R19 ;  /* 0x000000010b0bb824 */ /* 0x000fc600078e0a13 */
[----:B------:R-:W-:Y:S01]  /*1430*/  ISETP.GT.U32.AND P5, PT, R19, R13, PT ;  /* 0x0000000d1300720c */ /* 0x000fe20003fa4070 */
[----:B------:R-:W-:Y:S01]  /*1440*/  @!P6 IMAD.IADD R4, R4, 0x1, -R19 ;  /* 0x000000010404e824 */ /* 0x000fe200078e0a13 */
[----:B------:R-:W-:Y:S01]  /*1450*/  ISETP.GE.AND P6, PT, R3, RZ, PT ;  /* 0x000000ff0300720c */ /* 0x000fe20003fc6270 */
[----:B------:R-:W-:Y:S01]  /*1460*/  IMAD.HI.U32 R26, R25, R15, RZ ;  /* 0x0000000f191a7227 */ /* 0x000fe200078e00ff */
[----:B------:R-:W4:Y:S01]  /*1470*/  LDL.LU R3, [R1+0x3ec] ;  /* 0x0003ec0001037983 */ /* 0x000f220000300800 */
[----:B0-----:R-:W-:Y:S02]  /*1480*/  LOP3.LUT R21, R27, 0x7, RZ, 0xc0, !PT ;  /* 0x000000071b157812 */ /* 0x001fe400078ec0ff */
[----:B------:R-:W-:Y:S01]  /*1490*/  IMAD.HI.U32 R25, R25, R24, RZ ;  /* 0x0000001819197227 */ /* 0x000fe200078e00ff */
[----:B--2---:R-:W-:-:S03]  /*14a0*/  LOP3.LUT R28, R28, 0x1c0, RZ, 0xc0, !PT ;  /* 0x000001c01c1c7812 */ /* 0x004fc600078ec0ff */
[----:B------:R-:W-:Y:S02]  /*14b0*/  IMAD.MOV R25, RZ, RZ, -R25 ;  /* 0x000000ffff197224 */ /* 0x000fe400078e0a19 */
[----:B------:R-:W-:Y:S02]  /*14c0*/  IMAD.MOV R26, RZ, RZ, -R26 ;  /* 0x000000ffff1a7224 */ /* 0x000fe400078e0a1a */
[C---:B------:R-:W-:Y:S02]  /*14d0*/  IMAD R24, R19.reuse, R25, R24 ;  /* 0x0000001913187224 */ /* 0x040fe400078e0218 */
[----:B------:R-:W-:Y:S02]  /*14e0*/  IMAD R15, R19, R26, R15 ;  /* 0x0000001a130f7224 */ /* 0x000fe400078e020f */
[--C-:B------:R-:W-:Y:S01]  /*14f0*/  @!P2 IMAD.IADD R9, R9, 0x1, -R19.reuse ;  /* 0x000000010909a824 */ /* 0x100fe200078e0a13 */
[----:B------:R-:W-:Y:S01]  /*1500*/  ISETP.GT.U32.AND P3, PT, R19, R24, PT ;  /* 0x000000181300720c */ /* 0x000fe20003f64070 */
[----:B------:R-:W-:Y:S01]  /*1510*/  @!P5 IMAD.IADD R13, R13, 0x1, -R19 ;  /* 0x000000010d0dd824 */ /* 0x000fe200078e0a13 */
[----:B------:R-:W-:Y:S01]  /*1520*/  ISETP.GT.U32.AND P4, PT, R19, R15, PT ;  /* 0x0000000f1300720c */ /* 0x000fe20003f84070 */
[----:B------:R-:W-:Y:S01]  /*1530*/  IMAD.SHL.U32 R2, R27, 0x2, RZ ;  /* 0x000000021b027824 */ /* 0x000fe200078e00ff */
[----:B------:R-:W-:-:S02]  /*1540*/  ISETP.GE.AND P2, PT, R22, RZ, PT ;  /* 0x000000ff1600720c */ /* 0x000fc40003f46270 */
[----:B------:R-:W-:Y:S02]  /*1550*/  ISETP.GT.U32.AND P5, PT, R19, R13, PT ;  /* 0x0000000d1300720c */ /* 0x000fe40003fa4070 */
[----:B------:R-:W-:-:S04]  /*1560*/  LOP3.LUT R22, R2, 0x10, RZ, 0xc0, !PT ;  /* 0x0000001002167812 */ /* 0x000fc800078ec0ff */
[----:B------:R-:W-:Y:S01]  /*1570*/  LEA.HI R22, R28, R22, RZ, 0x1f ;  /* 0x000000161c167211 */ /* 0x000fe200078ff8ff */
[----:B------:R-:W-:Y:S02]  /*1580*/  @!P3 IMAD.IADD R24, R24, 0x1, -R19 ;  /* 0x000000011818b824 */ /* 0x000fe400078e0a13 */
[----:B------:R-:W-:Y:S02]  /*1590*/  @!P4 IADD3 R15, PT, PT, R15, -R19, RZ ;  /* 0x800000130f0fc210 */ /* 0x000fe40007ffe0ff */
[----:B------:R-:W-:Y:S01]  /*15a0*/  @!P2 IMAD.MOV R7, RZ, RZ, -R7 ;  /* 0x000000ffff07a224 */ /* 0x000fe200078e0a07 */
[----:B------:R-:W-:Y:S01]  /*15b0*/  ISETP.GT.U32.AND P2, PT, R19, R24, PT ;  /* 0x000000181300720c */ /* 0x000fe20003f44070 */
[----:B------:R-:W-:Y:S01]  /*15c0*/  @!P5 IMAD.IADD R13, R13, 0x1, -R19 ;  /* 0x000000010d0dd824 */ /* 0x000fe200078e0a13 */
[----:B------:R-:W-:Y:S02]  /*15d0*/  ISETP.GT.U32.AND P3, PT, R19, R15, PT ;  /* 0x0000000f1300720c */ /* 0x000fe40003f64070 */
[----:B------:R-:W-:Y:S01]  /*15e0*/  ISETP.GE.AND P4, PT, R20, RZ, PT ;  /* 0x000000ff1400720c */ /* 0x000fe20003f86270 */
[----:B------:R-:W-:Y:S01]  /*15f0*/  IMAD R20, R21, 0x410, RZ ;  /* 0x0000041015147824 */ /* 0x000fe200078e02ff */
[----:B------:R-:W-:Y:S01]  /*1600*/  ISETP.GE.AND P5, PT, R23, RZ, PT ;  /* 0x000000ff1700720c */ /* 0x000fe20003fa6270 */
[----:B------:R-:W-:-:S03]  /*1610*/  IMAD R21, R21, 0x90, RZ ;  /* 0x0000009015157824 */ /* 0x000fc600078e02ff */
[----:B------:R-:W-:Y:S02]  /*1620*/  LOP3.LUT R20, R20, R22, RZ, 0x3c, !PT ;  /* 0x0000001614147212 */ /* 0x000fe400078e3cff */
[----:B------:R-:W-:Y:S01]  /*1630*/  LOP3.LUT R21, R21, 0x30, R2, 0x78, !PT ;  /* 0x0000003015157812 */ /* 0x000fe200078e7802 */
[----:B------:R-:W-:Y:S01]  /*1640*/  IMAD.SHL.U32 R2, R27, 0x20, RZ ;  /* 0x000000201b027824 */ /* 0x000fe200078e00ff */
[----:B------:R-:W0:Y:S01]  /*1650*/  LDC R22, c[0x0][0x3b0] ;  /* 0x0000ec00ff167b82 */ /* 0x000e220000000800 */
[--C-:B------:R-:W-:Y:S02]  /*1660*/  @!P3 IMAD.IADD R15, R15, 0x1, -R19.reuse ;  /* 0x000000010f0fb824 */ /* 0x100fe400078e0a13 */
[----:B------:R-:W-:Y:S01]  /*1670*/  @!P2 IMAD.IADD R24, R24, 0x1, -R19 ;  /* 0x000000011818a824 */ /* 0x000fe200078e0a13 */
[----:B------:R-:W-:Y:S02]  /*1680*/  LOP3.LUT R26, R21, 0x400, R2, 0xf8, !PT ;  /* 0x00000400151a7812 */ /* 0x000fe400078ef802 */
[----:B------:R-:W-:Y:S01]  /*1690*/  ISETP.GE.AND P3, PT, R29, RZ, PT ;  /* 0x000000ff1d00720c */ /* 0x000fe20003f66270 */
[----:B------:R-:W-:-:S02]  /*16a0*/  IMAD.SHL.U32 R23, R27, 0x200, RZ ;  /* 0x000002001b177824 */ /* 0x000fc400078e00ff */
[----:B------:R-:W-:Y:S02]  /*16b0*/  @!P5 IMAD.MOV R9, RZ, RZ, -R9 ;  /* 0x000000ffff09d224 */ /* 0x000fe400078e0a09 */
[----:B------:R-:W-:Y:S02]  /*16c0*/  @!P1 IMAD.MOV R11, RZ, RZ, -R11 ;  /* 0x000000ffff0b9224 */ /* 0x000fe400078e0a0b */
[----:B------:R-:W-:Y:S02]  /*16d0*/  @!P4 IMAD.MOV R13, RZ, RZ, -R13 ;  /* 0x000000ffff0dc224 */ /* 0x000fe400078e0a0d */
[----:B------:R-:W-:Y:S02]  /*16e0*/  @!P0 IMAD.MOV R4, RZ, RZ, -R4 ;  /* 0x000000ffff048224 */ /* 0x000fe400078e0a04 */
[----:B------:R-:W-:Y:S02]  /*16f0*/  @!P6 IMAD.MOV R15, RZ, RZ, -R15 ;  /* 0x000000ffff0fe224 */ /* 0x000fe400078e0a0f */
[----:B------:R-:W-:Y:S01]  /*1700*/  @!P3 IMAD.MOV R24, RZ, RZ, -R24 ;  /* 0x000000ffff18b224 */ /* 0x000fe200078e0a18 */
[----:B------:R-:W-:-:S04]  /*1710*/  LOP3.LUT R23, R23, 0x2000, RZ, 0xc0, !PT ;  /* 0x0000200017177812 */ /* 0x000fc800078ec0ff */
[----:B------:R-:W-:Y:S01]  /*1720*/  IADD3 R28, PT, PT, R20, UR5, R23 ;  /* 0x00000005141c7c10 */ /* 0x000fe2000fffe017 */
[----:B------:R-:W-:Y:S01]  /*1730*/  STL [R1+0x370], R26 ;  /* 0x0003701a01007387 */ /* 0x000fe20000100800 */
[----:B------:R-:W2:Y:S01]  /*1740*/  S2R R29, SR_TID.X ;  /* 0x00000000001d7919 */ /* 0x000ea20000002100 */
[----:B-1----:R-:W-:Y:S01]  /*1750*/  IMAD R0, R0, UR6, RZ ;  /* 0x0000000600007c24 */ /* 0x002fe2000f8e02ff */
[----:B------:R-:W1:Y:S01]  /*1760*/  LDCU UR7, c[0x0][0x3a0] ;  /* 0x00007400ff0777ac */ /* 0x000e620008000800 */
[----:B------:R-:W-:-:S04]  /*1770*/  USHF.R.S32.HI UR6, URZ, 0x1f, UR4 ;  /* 0x0000001fff067899 */ /* 0x000fc80008011404 */
[----:B------:R-:W-:Y:S01]  /*1780*/  ULEA.HI UR6, UR6, UR4, URZ, 0x6 ;  /* 0x0000000406067291 */ /* 0x000fe2000f8f30ff */
[----:B----4-:R-:W-:Y:S02]  /*1790*/  ISETP.NE.AND P2, PT, R3, RZ, PT ;  /* 0x000000ff0300720c */ /* 0x010fe40003f45270 */
[----:B------:R-:W-:Y:S02]  /*17a0*/  LOP3.LUT R19, RZ, R3, RZ, 0x33, !PT ;  /* 0x00000003ff137212 */ /* 0x000fe400078e33ff */
[----:B------:R-:W4:Y:S02]  /*17b0*/  LDC.64 R2, c[0x0][0x388] ;  /* 0x0000e200ff027b82 */ /* 0x000f240000000a00 */
[C---:B------:R-:W-:Y:S02]  /*17c0*/  SEL R18, R19.reuse, R18, !P2 ;  /* 0x0000001213127207 */ /* 0x040fe40005000000 */
[C---:B------:R-:W-:Y:S02]  /*17d0*/  SEL R17, R19.reuse, R17, !P2 ;  /* 0x0000001113117207 */ /* 0x040fe40005000000 */
[C---:B------:R-:W-:Y:S01]  /*17e0*/  SEL R16, R19.reuse, R16, !P2 ;  /* 0x0000001013107207 */ /* 0x040fe20005000000 */
[----:B0-----:R-:W-:Y:S01]  /*17f0*/  IMAD R18, R18, R22, RZ ;  /* 0x0000001612127224 */ /* 0x001fe200078e02ff */
[----:B------:R-:W-:Y:S01]  /*1800*/  SEL R14, R19, R14, !P2 ;  /* 0x0000000e130e7207 */ /* 0x000fe20005000000 */
[----:B------:R-:W-:Y:S01]  /*1810*/  IMAD R17, R17, R22, RZ ;  /* 0x0000001611117224 */ /* 0x000fe200078e02ff */
[C---:B------:R-:W-:Y:S01]  /*1820*/  SEL R12, R19.reuse, R12, !P2 ;  /* 0x0000000c130c7207 */ /* 0x040fe20005000000 */
[----:B------:R-:W-:Y:S01]  /*1830*/  IMAD R16, R16, R22, RZ ;  /* 0x0000001610107224 */ /* 0x000fe200078e02ff */
[----:B------:R-:W-:-:S02]  /*1840*/  SEL R10, R19, R10, !P2 ;  /* 0x0000000a130a7207 */ /* 0x000fc40005000000 */
[C---:B------:R-:W-:Y:S02]  /*1850*/  SEL R8, R19.reuse, R8, !P2 ;  /* 0x0000000813087207 */ /* 0x040fe40005000000 */
[C---:B------:R-:W-:Y:S02]  /*1860*/  SEL R6, R19.reuse, R6, !P2 ;  /* 0x0000000613067207 */ /* 0x040fe40005000000 */
[C---:B------:R-:W-:Y:S02]  /*1870*/  SEL R5, R19.reuse, R5, !P2 ;  /* 0x0000000513057207 */ /* 0x040fe40005000000 */
[C---:B------:R-:W-:Y:S02]  /*1880*/  SEL R7, R19.reuse, R7, !P2 ;  /* 0x0000000713077207 */ /* 0x040fe40005000000 */
[C---:B------:R-:W-:Y:S02]  /*1890*/  SEL R9, R19.reuse, R9, !P2 ;  /* 0x0000000913097207 */ /* 0x040fe40005000000 */
[----:B------:R-:W-:-:S02]  /*18a0*/  SEL R11, R19, R11, !P2 ;  /* 0x0000000b130b7207 */ /* 0x000fc40005000000 */
[C---:B------:R-:W-:Y:S02]  /*18b0*/  SEL R13, R19.reuse, R13, !P2 ;  /* 0x0000000d130d7207 */ /* 0x040fe40005000000 */
[C---:B------:R-:W-:Y:S02]  /*18c0*/  SEL R15, R19.reuse, R15, !P2 ;  /* 0x0000000f130f7207 */ /* 0x040fe40005000000 */
[C---:B------:R-:W-:Y:S02]  /*18d0*/  SEL R24, R19.reuse, R24, !P2 ;  /* 0x0000001813187207 */ /* 0x040fe40005000000 */
[----:B------:R-:W-:Y:S01]  /*18e0*/  SEL R4, R19, R4, !P2 ;  /* 0x0000000413047207 */ /* 0x000fe20005000000 */
[----:B------:R-:W-:Y:S01]  /*18f0*/  IMAD R14, R14, R22, RZ ;  /* 0x000000160e0e7224 */ /* 0x000fe200078e02ff */
[----:B----4-:R-:W-:Y:S01]  /*1900*/  LEA R21, P2, R18, R2, 0x1 ;  /* 0x0000000212157211 */ /* 0x010fe200078408ff */
[----:B------:R-:W-:Y:S01]  /*1910*/  IMAD R12, R12, R22, RZ ;  /* 0x000000160c0c7224 */ /* 0x000fe200078e02ff */
[----:B------:R-:W-:Y:S01]  /*1920*/  LEA R20, P3, R17, R2, 0x1 ;  /* 0x0000000211147211 */ /* 0x000fe200078608ff */
[----:B------:R-:W-:Y:S01]  /*1930*/  IMAD R10, R10, R22, RZ ;  /* 0x000000160a0a7224 */ /* 0x000fe200078e02ff */
[----:B------:R-:W-:Y:S01]  /*1940*/  LEA R19, P4, R16, R2, 0x1 ;  /* 0x0000000210137211 */ /* 0x000fe200078808ff */
[----:B------:R0:W-:Y:S01]  /*1950*/  STL [R1+0x17c], R21 ;  /* 0x00017c1501007387 */ /* 0x0001e20000100800 */
[----:B------:R-:W-:-:S03]  /*1960*/  IMAD R8, R8, R22, RZ ;  /* 0x0000001608087224 */ /* 0x000fc600078e02ff */
[----:B------:R4:W-:Y:S01]  /*1970*/  STL [R1+0x174], R20 ;  /* 0x0001741401007387 */ /* 0x0009e20000100800 */
[----:B------:R-:W-:-:S03]  /*1980*/  LEA.HI.X.SX32 R18, R18, R3, 0x1, P2 ;  /* 0x0000000312127211 */ /* 0x000fc600010f0eff */
[----:B------:R1:W-:Y:S01]  /*1990*/  STL [R1+0x16c], R19 ;  /* 0x00016c1301007387 */ /* 0x0003e20000100800 */
[----:B0-----:R-:W-:Y:S01]  /*19a0*/  LEA R21, P5, R14, R2, 0x1 ;  /* 0x000000020e157211 */ /* 0x001fe200078a08ff */
[----:B------:R-:W-:Y:S01]  /*19b0*/  IMAD R6, R6, R22, RZ ;  /* 0x0000001606067224 */ /* 0x000fe200078e02ff */
[----:B----4-:R-:W-:-:S03]  /*19c0*/  LEA R20, P6, R12, R2, 0x1 ;  /* 0x000000020c147211 */ /* 0x010fc600078c08ff */
[----:B------:R-:W-:Y:S01]  /*19d0*/  STL [R1+0x164], R21 ;  /* 0x0001641501007387 */ /* 0x000fe20000100800 */
[----:B-1----:R-:W-:Y:S01]  /*19e0*/  LEA R19, P1, R10, R2, 0x1 ;  /* 0x000000020a137211 */ /* 0x002fe200078208ff */
[-C--:B------:R-:W-:Y:S02]  /*19f0*/  IMAD R5, R5, R22.reuse, RZ ;  /* 0x0000001605057224 */ /* 0x080fe400078e02ff */
[----:B------:R0:W-:Y:S04]  /*1a00*/  STL [R1+0x15c], R20 ;  /* 0x00015c1401007387 */ /* 0x0001e80000100800 */
[----:B------:R1:W-:Y:S01]  /*1a10*/  STL [R1+0x154], R19 ;  /* 0x0001541301007387 */ /* 0x0003e20000100800 */
[----:B------:R-:W-:-:S03]  /*1a20*/  IMAD R7, R7, R22, RZ ;  /* 0x0000001607077224 */ /* 0x000fc600078e02ff */
[----:B------:R4:W-:Y:S01]  /*1a30*/  STL [R1+0x178], R18 ;  /* 0x0001781201007387 */ /* 0x0009e20000100800 */
[-C--:B0-----:R-:W-:Y:S02]  /*1a40*/  LEA R20, P2, R8, R2.reuse, 0x1 ;  /* 0x0000000208147211 */ /* 0x081fe400078408ff */
[-C--:B-1----:R-:W-:Y:S02]  /*1a50*/  LEA.HI.X.SX32 R19, R17, R3.reuse, 0x1, P3 ;  /* 0x0000000311137211 */ /* 0x082fe400018f0eff */
[-C--:B------:R-:W-:Y:S02]  /*1a60*/  LEA.HI.X.SX32 R17, R16, R3.reuse, 0x1, P4 ;  /* 0x0000000310117211 */ /* 0x080fe400020f0eff */
[-C--:B----4-:R-:W-:Y:S01]  /*1a70*/  LEA R18, P3, R6, R2.reuse, 0x1 ;  /* 0x0000000206127211 */ /* 0x090fe200078608ff */
[----:B------:R-:W-:Y:S01]  /*1a80*/  STL [R1+0x14c], R20 ;  /* 0x00014c1401007387 */ /* 0x000fe20000100800 */
[----:B------:R-:W-:Y:S01]  /*1a90*/  LEA R16, P4, R5, R2, 0x1 ;  /* 0x0000000205107211 */ /* 0x000fe200078808ff */
[-C--:B------:R-:W-:Y:S01]  /*1aa0*/  IMAD R9, R9, R22.reuse, RZ ;  /* 0x0000001609097224 */ /* 0x080fe200078e02ff */
[----:B------:R-:W-:Y:S01]  /*1ab0*/  LEA.HI.X.SX32 R14, R14, R3, 0x1, P5 ;  /* 0x000000030e0e7211 */ /* 0x000fe200028f0eff */
[----:B------:R-:W-:Y:S01]  /*1ac0*/  STL [R1+0x170], R19 ;  /* 0x0001701301007387 */ /* 0x000fe20000100800 */
[----:B------:R-:W-:-:S03]  /*1ad0*/  IMAD R11, R11, R22, RZ ;  /* 0x000000160b0b7224 */ /* 0x000fc600078e02ff */
[----:B------:R-:W-:Y:S04]  /*1ae0*/  STL [R1+0x144], R18 ;  /* 0x0001441201007387 */ /* 0x000fe80000100800 */
        /* <DEDUP_REMOVED lines=13> */
[----:B------:R-:W-:-:S02]  /*1bc0*/  IMAD R24, R24, R22, RZ ;  /* 0x0000001618187224 */ /* 0x000fc400078e02ff */
[----:B------:R-:W-:Y:S01]  /*1bd0*/  IMAD R22, R4, R22, RZ ;  /* 0x0000001604167224 */ /* 0x000fe200078e02ff */
[----:B------:R-:W-:Y:S04]  /*1be0*/  STL [R1+0x12c], R14 ;  /* 0x00012c0e01007387 */ /* 0x000fe80000100800 */
[----:B------:R0:W-:Y:S04]  /*1bf0*/  STL [R1+0x150], R12 ;  /* 0x0001500c01007387 */ /* 0x0001e80000100800 */
[----:B------:R1:W-:Y:S04]  /*1c00*/  STL [R1+0x124], R10 ;  /* 0x0001240a01007387 */ /* 0x0003e80000100800 */
[----:B------:R4:W-:Y:S01]  /*1c10*/  STL [R1+0x148], R8 ;  /* 0x0001480801007387 */ /* 0x0009e20000100800 */
[----:B0-----:R-:W-:-:S02]  /*1c20*/  LEA R12, P2, R13, R2, 0x1 ;  /* 0x000000020d0c7211 */ /* 0x001fc400078408ff */
[-C--:B-1----:R-:W-:Y:S02]  /*1c30*/  LEA.HI.X.SX32 R10, R6, R3.reuse, 0x1, P3 ;  /* 0x00000003060a7211 */ /* 0x082fe400018f0eff */
[-C--:B------:R-:W-:Y:S02]  /*1c40*/  LEA.HI.X.SX32 R6, R5, R3.reuse, 0x1, P4 ;  /* 0x0000000305067211 */ /* 0x080fe400020f0eff */
[-C--:B----4-:R-:W-:Y:S02]  /*1c50*/  LEA R8, P3, R15, R2.reuse, 0x1 ;  /* 0x000000020f087211 */ /* 0x090fe400078608ff */
[-C--:B------:R-:W-:Y:S01]  /*1c60*/  LEA.HI.X.SX32 R5, R7, R3.reuse, 0x1, P5 ;  /* 0x0000000307057211 */ /* 0x080fe200028f0eff */
[----:B------:R-:W-:Y:S01]  /*1c70*/  STL [R1+0x11c], R12 ;  /* 0x00011c0c01007387 */ /* 0x000fe20000100800 */
[-C--:B------:R-:W-:Y:S02]  /*1c80*/  LEA R25, P4, R24, R2.reuse, 0x1 ;  /* 0x0000000218197211 */ /* 0x080fe400078808ff */
[----:B------:R-:W-:Y:S01]  /*1c90*/  LEA R23, P5, R22, R2, 0x1 ;  /* 0x0000000216177211 */ /* 0x000fe200078a08ff */
[----:B------:R-:W-:Y:S01]  /*1ca0*/  STL [R1+0x140], R10 ;  /* 0x0001400a01007387 */ /* 0x000fe20000100800 */
[----:B------:R-:W-:-:S03]  /*1cb0*/  LEA.HI.X.SX32 R2, R9, R3, 0x1, P6 ;  /* 0x0000000309027211 */ /* 0x000fc600030f0eff */
[----:B------:R-:W-:Y:S04]  /*1cc0*/  STL [R1+0x114], R8 ;  /* 0x0001140801007387 */ /* 0x000fe80000100800 */
[----:B------:R0:W-:Y:S04]  /*1cd0*/  STL [R1+0x138], R6 ;  /* 0x0001380601007387 */ /* 0x0001e80000100800 */
[----:B------:R1:W-:Y:S04]  /*1ce0*/  STL [R1+0x130], R5 ;  /* 0x0001300501007387 */ /* 0x0003e80000100800 */
[----:B------:R4:W-:Y:S01]  /*1cf0*/  STL [R1+0x128], R2 ;  /* 0x0001280201007387 */ /* 0x0009e20000100800 */
[----:B0-----:R-:W-:-:S02]  /*1d00*/  LEA.HI.X.SX32 R6, R11, R3, 0x1, P1 ;  /* 0x000000030b067211 */ /* 0x001fc400008f0eff */
[----:B-1----:R-:W-:-:S03]  /*1d10*/  LEA.HI.X.SX32 R5, R13, R3, 0x1, P2 ;  /* 0x000000030d057211 */ /* 0x002fc600010f0eff */
[----:B------:R0:W-:Y:S01]  /*1d20*/  STL [R1+0x120], R6 ;  /* 0x0001200601007387 */ /* 0x0001e20000100800 */
[----:B----4-:R-:W-:-:S03]  /*1d30*/  LEA.HI.X.SX32 R2, R15, R3, 0x1, P3 ;  /* 0x000000030f027211 */ /* 0x010fc600018f0eff */
[----:B------:R1:W-:Y:S04]  /*1d40*/  STL [R1+0x118], R5 ;  /* 0x0001180501007387 */ /* 0x0003e80000100800 */
[----:B------:R4:W-:Y:S04]  /*1d50*/  STL [R1+0x110], R2 ;  /* 0x0001100201007387 */ /* 0x0009e80000100800 */
[----:B------:R0:W-:Y:S04]  /*1d60*/  STL [R1+0x350], RZ ;  /* 0x000350ff01007387 */ /* 0x0001e80000100800 */
        /* <DEDUP_REMOVED lines=82> */
[----:B------:R0:W-:Y:S01]  /*2290*/  STL [R1+0x34c], RZ ;  /* 0x00034cff01007387 */ /* 0x0001e20000100800 */
[----:B------:R-:W-:-:S03]  /*22a0*/  LEA.HI.X.SX32 R24, R24, R3, 0x1, P4 ;  /* 0x0000000318187211 */ /* 0x000fc600020f0eff */
[----:B------:R0:W-:Y:S01]  /*22b0*/  STL [R1+0x330], RZ ;  /* 0x000330ff01007387 */ /* 0x0001e20000100800 */
[----:B------:R-:W-:Y:S02]  /*22c0*/  LEA.HI.X.SX32 R22, R22, R3, 0x1, P5 ;  /* 0x0000000316167211 */ /* 0x000fe400028f0eff */
[----:B------:R-:W0:Y:S01]  /*22d0*/  LDC R3, c[0x0][0x3ac] ;  /* 0x0000eb00ff037b82 */ /* 0x000e220000000800 */
        /* <DEDUP_REMOVED lines=15> */
[----:B--2---:R-:W-:-:S03]  /*23d0*/  LOP3.LUT R21, R29, 0x1ff, RZ, 0xc0, !PT ;  /* 0x000001ff1d157812 */ /* 0x004fc600078ec0ff */
[----:B------:R2:W-:Y:S04]  /*23e0*/  STL [R1+0x260], RZ ;  /* 0x000260ff01007387 */ /* 0x0005e80000100800 */
[----:B------:R2:W-:Y:S04]  /*23f0*/  STL [R1+0x264], RZ ;  /* 0x000264ff01007387 */ /* 0x0005e80000100800 */
[----:B------:R2:W-:Y:S04]  /*2400*/  STL [R1+0x268], RZ ;  /* 0x000268ff01007387 */ /* 0x0005e80000100800 */
[----:B------:R2:W-:Y:S01]  /*2410*/  STL [R1+0x26c], RZ ;  /* 0x00026cff01007387 */ /* 0x0005e20000100800 */
[----:B---3--:R-:W-:-:S03]  /*2420*/  LEA R4, P0, R0, UR10, 0x1 ;  /* 0x0000000a00047c11 */ /* 0x008fc6000f8008ff */
[----:B------:R2:W-:Y:S01]  /*2430*/  STL [R1+0x250], RZ ;  /* 0x000250ff01007387 */ /* 0x0005e20000100800 */
[----:B0-----:R-:W-:-:S03]  /*2440*/  LOP3.LUT R6, R27, 0x3f, RZ, 0xc0, !PT ;  /* 0x0000003f1b067812 */ /* 0x001fc600078ec0ff */
[----:B------:R2:W-:Y:S01]  /*2450*/  STL [R1+0x254], RZ ;  /* 0x000254ff01007387 */ /* 0x0005e20000100800 */
[----:B-1----:R-:W-:-:S03]  /*2460*/  IMAD.SHL.U32 R5, R21, 0x2, RZ ;  /* 0x0000000215057824 */ /* 0x002fc600078e00ff */
[----:B------:R2:W-:Y:S04]  /*2470*/  STL [R1+0x258], RZ ;  /* 0x000258ff01007387 */ /* 0x0005e80000100800 */
[----:B------:R2:W-:Y:S01]  /*2480*/  STL [R1+0x25c], RZ ;  /* 0x00025cff01007387 */ /* 0x0005e20000100800 */
[----:B----4-:R-:W-:-:S03]  /*2490*/  LEA.HI.X.SX32 R2, R0, UR11, 0x1, P0 ;  /* 0x0000000b00027c11 */ /* 0x010fc600080f0eff */
[----:B------:R2:W-:Y:S01]  /*24a0*/  STL [R1+0x210], RZ ;  /* 0x000210ff01007387 */ /* 0x0005e20000100800 */
[----:B------:R-:W-:-:S03]  /*24b0*/  IMAD R0, R6, R3, RZ ;  /* 0x0000000306007224 */ /* 0x000fc600078e02ff */
[----:B------:R2:W-:Y:S01]  /*24c0*/  STL [R1+0x214], RZ ;  /* 0x000214ff01007387 */ /* 0x0005e20000100800 */
[----:B------:R-:W-:-:S03]  /*24d0*/  LOP3.LUT R3, R5, 0x20, RZ, 0x3c, !PT ;  /* 0x0000002005037812 */ /* 0x000fc600078e3cff */
[----:B------:R2:W-:Y:S01]  /*24e0*/  STL [R1+0x218], RZ ;  /* 0x000218ff01007387 */ /* 0x0005e20000100800 */
[----:B------:R-:W-:-:S03]  /*24f0*/  LOP3.LUT R3, R5, 0x50, RZ, 0x3c, !PT ;  /* 0x0000005005037812 */ /* 0x000fc600078e3cff */
[----:B------:R2:W-:Y:S01]  /*2500*/  STL [R1+0x21c], RZ ;  /* 0x00021cff01007387 */ /* 0x0005e20000100800 */
[----:B------:R-:W-:-:S03]  /*2510*/  LOP3.LUT R3, R26, 0x40, RZ, 0x3c, !PT ;  /* 0x000000401a037812 */ /* 0x000fc600078e3cff */
        /* <DEDUP_REMOVED lines=8> */
[----:B------:R2:W-:Y:S01]  /*25a0*/  STL [R1+0x3c8], R3 ;  /* 0x0003c80301007387 */ /* 0x0005e20000100800 */
[----:B------:R-:W-:-:S04]  /*25b0*/  LOP3.LUT R29, R29, 0x1c0, RZ, 0xc0, !PT ;  /* 0x000001c01d1d7812 */ /* 0x000fc800078ec0ff */
[----:B------:R-:W-:Y:S02]  /*25c0*/  SHF.R.U32.HI R29, RZ, 0x2, R29 ;  /* 0x00000002ff1d7819 */ /* 0x000fe4000001161d */
[C---:B------:R-:W-:Y:S02]  /*25d0*/  LOP3.LUT R7, R5.reuse, 0x10, RZ, 0x3c, !PT ;  /* 0x0000001005077812 */ /* 0x040fe400078e3cff */
[C---:B------:R-:W-:Y:S02]  /*25e0*/  LOP3.LUT R6, R5.reuse, 0x30, RZ, 0x3c, !PT ;  /* 0x0000003005067812 */ /* 0x040fe400078e3cff */
[----:B------:R-:W-:Y:S02]  /*25f0*/  CS2R R16, SRZ ;  /* 0x0000000000107805 */ /* 0x000fe4000001ff00 */
[----:B------:R-:W-:Y:S02]  /*2600*/  LOP3.LUT R29, R5, R29, RZ, 0x3c, !PT ;  /* 0x0000001d051d7212 */ /* 0x000fe400078e3cff */
[----:B------:R-:W-:-:S02]  /*2610*/  CS2R R18, SRZ ;  /* 0x0000000000127805 */ /* 0x000fc4000001ff00 */
[C---:B------:R-:W-:Y:S02]  /*2620*/  LOP3.LUT R7, R5.reuse, 0x40, RZ, 0x3c, !PT ;  /* 0x0000004005077812 */ /* 0x040fe400078e3cff */
[----:B------:R-:W-:Y:S02]  /*2630*/  CS2R R12, SRZ ;  /* 0x00000000000c7805 */ /* 0x000fe4000001ff00 */
[C---:B------:R-:W-:Y:S02]  /*2640*/  LOP3.LUT R6, R5.reuse, 0x60, RZ, 0x3c, !PT ;  /* 0x0000006005067812 */ /* 0x040fe400078e3cff */
[----:B------:R-:W-:Y:S01]  /*2650*/  CS2R R14, SRZ ;  /* 0x00000000000e7805 */ /* 0x000fe2000001ff00 */
[----:B------:R-:W-:Y:S01]  /*2660*/  IMAD.U32 R0, RZ, RZ, UR7 ;  /* 0x00000007ff007e24 */ /* 0x000fe2000f8e00ff */
[----:B------:R-:W-:Y:S01]  /*2670*/  LOP3.LUT R5, R5, 0x70, RZ, 0x3c, !PT ;  /* 0x0000007005057812 */ /* 0x000fe200078e3cff */
[----:B--2---:R-:W-:-:S12]  /*2680*/  USHF.R.S32.HI UR6, URZ, 0x6, UR6 ;  /* 0x00000006ff067899 */ /* 0x004fd80008011406 */
.L_x_1:
[----:B------:R-:W-:Y:S01]  /*2690*/  STL [R1+0xd3c], R23 ;  /* 0x000d3c1701007387 */ /* 0x000fe20000100800 */
[----:B------:R-:W0:Y:S01]  /*26a0*/  LDC R5, c[0x0][0x3a8] ;  /* 0x0000ea00ff057b82 */ /* 0x000e220000000800 */
[C---:B------:R-:W-:Y:S01]  /*26b0*/  ISETP.GT.AND P0, PT, R0.reuse, 0x2, PT ;  /* 0x000000020000780c */ /* 0x040fe20003f04270 */
[----:B------:R-:W-:Y:S01]  /*26c0*/  IMAD.MOV.U32 R3, RZ, RZ, R2 ;  /* 0x000000ffff037224 */ /* 0x000fe200078e0002 */
[----:B------:R-:W-:Y:S01]  /*26d0*/  STL [R1+0xd44], R23 ;  /* 0x000d441701007387 */ /* 0x000fe20000100800 */
[C---:B------:R-:W-:Y:S01]  /*26e0*/  ISETP.GT.AND P1, PT, R0.reuse, 0x3, PT ;  /* 0x000000030000780c */ /* 0x040fe20003f24270 */
[----:B------:R-:W-:Y:S01]  /*26f0*/  IMAD.MOV.U32 R2, RZ, RZ, R4 ;  /* 0x000000ffff027224 */ /* 0x000fe200078e0004 */
[C---:B------:R-:W-:Y:S01]  /*2700*/  ISETP.GT.AND P2, PT, R0.reuse, 0x4, PT ;  /* 0x000000040000780c */ /* 0x040fe20003f44270 */
[----:B------:R-:W-:Y:S01]  /*2710*/  STL [R1+0xd48], R23 ;  /* 0x000d481701007387 */ /* 0x000fe20000100800 */
[----:B------:R-:W1:Y:S01]  /*2720*/  LDC R6, c[0x0][0x3a8] ;  /* 0x0000ea00ff067b82 */ /* 0x000e620000000800 */
[----:B------:R-:W-:-:S02]  /*2730*/  ISETP.GT.AND P3, PT, R0, 0x5, PT ;  /* 0x000000050000780c */ /* 0x000fc40003f64270 */
[----:B------:R-:W-:Y:S01]  /*2740*/  STL [R1+0xd50], R23 ;  /* 0x000d501701007387 */ /* 0x000fe20000100800 */
[----:B------:R-:W-:-:S03]  /*2750*/  ISETP.GT.AND P4, PT, R0, 0x6, PT ;  /* 0x000000060000780c */ /* 0x000fc60003f84270 */
[----:B------:R-:W-:Y:S01]  /*2760*/  STL [R1+0xd54], R23 ;  /* 0x000d541701007387 */ /* 0x000fe20000100800 */
[----:B------:R-:W2:Y:S03]  /*2770*/  LDC R8, c[0x0][0x3a8] ;  /* 0x0000ea00ff087b82 */ /* 0x000ea60000000800 */
[----:B------:R-:W-:Y:S04]  /*2780*/  STL [R1+0xd60], R23 ;  /* 0x000d601701007387 */ /* 0x000fe80000100800 */
[----:B------:R-:W-:Y:S01]  /*2790*/  STL [R1+0xd68], R23 ;  /* 0x000d681701007387 */ /* 0x000fe20000100800 */
[----:B------:R-:W3:Y:S01]  /*27a0*/  LDC R10, c[0x0][0x3a8] ;  /* 0x0000ea00ff0a7b82 */ /* 0x000ee20000000800 */
[----:B0-----:R-:W-:-:S02]  /*27b0*/  IMAD.SHL.U32 R5, R5, 0x2, RZ ;  /* 0x0000000205057824 */ /* 0x001fc400078e00ff */
[----:B------:R-:W-:Y:S02]  /*27c0*/  STL [R1+0xd74], R23 ;  /* 0x000d741701007387 */ /* 0x000fe40000100800 */
[--C-:B------:R-:W-:Y:S02]  /*27d0*/  IMAD.WIDE R4, R5, 0x2, R2.reuse ;  /* 0x0000000205047825 */ /* 0x100fe400078e0202 */
[----:B------:R-:W-:Y:S01]  /*27e0*/  STL [R1+0xd88], R23 ;  /* 0x000d881701007387 */ /* 0x000fe20000100800 */
[----:B------:R-:W0:Y:S01]  /*27f0*/  LDC R20, c[0x0][0x3a8] ;  /* 0x0000ea00ff147b82 */ /* 0x000e220000000800 */
[----:B-1----:R-:W-:Y:S02]  /*2800*/  IMAD R6, R6, 0x3, RZ ;  /* 0x0000000306067824 */ /* 0x002fe400078e02ff */
[----:B------:R-:W-:Y:S02]  /*2810*/  STL [R1+0xd98], R23 ;  /* 0x000d981701007387 */ /* 0x000fe40000100800 */
[----:B------:R-:W-:-:S02]  /*2820*/  IMAD.WIDE R6, R6, 0x2, R2 ;  /* 0x0000000206067825 */ /* 0x000fc400078e0202 */
[----:B------:R1:W-:Y:S02]  /*2830*/  STL [R1+0xda8], R23 ;  /* 0x000da81701007387 */ /* 0x0003e40000100800 */
[----:B--2---:R-:W-:Y:S02]  /*2840*/  IMAD.SHL.U32 R8, R8, 0x4, RZ ;  /* 0x0000000408087824 */ /* 0x004fe400078e00ff */
[----:B------:R-:W-:Y:S02]  /*2850*/  STL [R1+0xd38], R22 ;  /* 0x000d381601007387 */ /* 0x000fe40000100800 */
[----:B------:R-:W-:Y:S02]  /*2860*/  IMAD.WIDE R8, R8, 0x2, R2 ;  /* 0x0000000208087825 */ /* 0x000fe400078e0202 */
[----:B------:R-:W-:Y:S02]  /*2870*/  STL [R1+0xd4c], R22 ;  /* 0x000d4c1601007387 */ /* 0x000fe40000100800 */
[----:B---3--:R-:W-:Y:S01]  /*2880*/  IMAD R10, R10, 0x5, RZ ;  /* 0x000000050a0a7824 */ /* 0x008fe200078e02ff */
[----:B-1----:R-:W-:Y:S01]  /*2890*/  PRMT R23, RZ, 0x7610, R23 ;  /* 0x00007610ff177816 */ /* 0x002fe20000000017 */
[----:B------:R-:W-:Y:S02]  /*28a0*/  STL [R1+0xd58], R22 ;  /* 0x000d581601007387 */ /* 0x000fe40000100800 */
[----:B------:R-:W-:-:S02]  /*28b0*/  IMAD.WIDE R10, R10, 0x2, R2 ;  /* 0x000000020a0a7825 */ /* 0x000fc400078e0202 */
[----:B------:R-:W-:Y:S02]  /*28c0*/  STL [R1+0xd64], R22 ;  /* 0x000d641601007387 */ /* 0x000fe40000100800 */
[----:B0-----:R-:W-:Y:S02]  /*28d0*/  IMAD R20, R20, 0x6, RZ ;  /* 0x0000000614147824 */ /* 0x001fe400078e02ff */
[----:B------:R-:W-:Y:S02]  /*28e0*/  STL [R1+0xd6c], R22 ;  /* 0x000d6c1601007387 */ /* 0x000fe40000100800 */
[----:B------:R-:W-:Y:S02]  /*28f0*/  IMAD.WIDE R20, R20, 0x2, R2 ;  /* 0x0000000214147825 */ /* 0x000fe400078e0202 */
[----:B------:R-:W-:Y:S04]  /*2900*/  STL [R1+0xd78], R22 ;  /* 0x000d781601007387 */ /* 0x000fe80000100800 */
[----:B------:R-:W-:Y:S04]  /*2910*/  STL [R1+0xd8c], R22 ;  /* 0x000d8c1601007387 */ /* 0x000fe80000100800 */
[----:B------:R-:W-:Y:S04]  /*2920*/  STL [R1+0xd9c], R22 ;  /* 0x000d9c1601007387 */ /* 0x000fe80000100800 */
[----:B------:R0:W-:Y:S04]  /*2930*/  STL [R1+0xdac], R22 ;  /* 0x000dac1601007387 */ /* 0x0001e80000100800 */
[----:B------:R-:W-:Y:S04]  /*2940*/  STL [R1+0xd34], R27 ;  /* 0x000d341b01007387 */ /* 0x000fe80000100800 */
[----:B------:R-:W-:Y:S01]  /*2950*/  STL [R1+0xd40], R27 ;  /* 0x000d401b01007387 */ /* 0x000fe20000100800 */
[----:B0-----:R-:W-:-:S03]  /*2960*/  PRMT R22, RZ, 0x7610, R22 ;  /* 0x00007610ff167816 */ /* 0x001fc60000000016 */
[----:B------:R-:W-:Y:S04]  /*2970*/  STL [R1+0xd5c], R27 ;  /* 0x000d5c1b01007387 */ /* 0x000fe80000100800 */
[----:B------:R-:W-:Y:S04]  /*2980*/  STL [R1+0xd70], R27 ;  /* 0x000d701b01007387 */ /* 0x000fe80000100800 */
        /* <DEDUP_REMOVED lines=9> */
[----:B------:R0:W-:Y:S04]  /*2a20*/  STL [R1+0xdb4], R25 ;  /* 0x000db41901007387 */ /* 0x0001e80000100800 */
[----:B------:R-:W-:Y:S04]  /*2a30*/  STL [R1+0xd2c], R24 ;  /* 0x000d2c1801007387 */ /* 0x000fe80000100800 */
[----:B------:R-:W-:Y:S01]  /*2a40*/  STL [R1+0xd84], R24 ;  /* 0x000d841801007387 */ /* 0x000fe20000100800 */
[----:B0-----:R-:W-:-:S03]  /*2a50*/  PRMT R25, RZ, 0x7610, R25 ;  /* 0x00007610ff197816 */ /* 0x001fc60000000019 */
[----:B------:R0:W-:Y:S04]  /*2a60*/  STL [R1+0xdb8], R24 ;  /* 0x000db81801007387 */ /* 0x0001e80000100800 */
[----:B------:R1:W2:Y:S04]  /*2a70*/  @P1 LDG.E.U16 R25, desc[UR8][R6.64] ;  /* 0x0000000806191981 */ /* 0x0002a8000c1e1500 */
[----:B------:R3:W4:Y:S01]  /*2a80*/  @P2 LDG.E.U16 R27, desc[UR8][R8.64] ;  /* 0x00000008081b2981 */ /* 0x000722000c1e1500 */
[----:B0-----:R-:W-:-:S03]  /*2a90*/  PRMT R24, RZ, 0x7610, R24 ;  /* 0x00007610ff187816 */ /* 0x001fc60000000018 */
[----:B------:R-:W2:Y:S01]  /*2aa0*/  @P3 LDG.E.U16 R22, desc[UR8][R10.64] ;  /* 0x000000080a163981 */ /* 0x000ea2000c1e1500 */
[----:B-1----:R-:W0:Y:S03]  /*2ab0*/  LDC R6, c[0x0][0x3a8] ;  /* 0x0000ea00ff067b82 */ /* 0x002e260000000800 */
[----:B------:R1:W2:Y:S04]  /*2ac0*/  @P0 LDG.E.U16 R24, desc[UR8][R4.64] ;  /* 0x0000000804180981 */ /* 0x0002a8000c1e1500 */
[----:B------:R1:W4:Y:S01]  /*2ad0*/  @P4 LDG.E.U16 R23, desc[UR8][R20.64] ;  /* 0x0000000814174981 */ /* 0x000322000c1e1500 */
[----:B---3--:R-:W3:Y:S03]  /*2ae0*/  LDC R8, c[0x0][0x3a8] ;  /* 0x0000ea00ff087b82 */ /* 0x008ee60000000800 */
[----:B------:R-:W-:Y:S04]  /*2af0*/  STL [R1+0xd28], R26 ;  /* 0x000d281a01007387 */ /* 0x000fe80000100800 */
[----:B-----5:R-:W-:Y:S01]  /*2b00*/  STL [R1+0xc9c], R29 ;  /* 0x000c9c1d01007387 */ /* 0x020fe20000100800 */
[----:B-1----:R-:W1:Y:S03]  /*2b10*/  LDC R5, c[0x0][0x3a8] ;  /* 0x0000ea00ff057b82 */ /* 0x002e660000000800 */
[----:B------:R-:W-:Y:S04]  /*2b20*/  STL [R1+0xc98], R28 ;  /* 0x000c981c01007387 */ /* 0x000fe80000100800 */
[----:B------:R-:W-:Y:S01]  /*2b30*/  STL.64 [R1+0xbb8], R18 ;  /* 0x000bb81201007387 */ /* 0x000fe20000100a00 */
[----:B------:R-:W0:Y:S03]  /*2b40*/  LDC R11, c[0x0][0x3a8] ;  /* 0x0000ea00ff0b7b82 */ /* 0x000e260000000800 */
[----:B------:R-:W-:Y:S04]  /*2b50*/  STL.64 [R1+0xbb0], R16 ;  /* 0x000bb01001007387 */ /* 0x000fe80000100a00 */
[----:B------:R-:W-:Y:S01]  /*2b60*/  STL.64 [R1+0xba8], R14 ;  /* 0x000ba80e01007387 */ /* 0x000fe20000100a00 */
[----:B------:R-:W0:Y:S03]  /*2b70*/  LDC R21, c[0x0][0x3a8] ;  /* 0x0000ea00ff157b82 */ /* 0x000e260000000800 */
[----:B------:R-:W-:Y:S04]  /*2b80*/  STL.64 [R1+0xba0], R12 ;  /* 0x000ba00c01007387 */ /* 0x000fe80000100a00 */
[----:B--2---:R2:W-:Y:S04]  /*2b90*/  STL [R1+0xfc], R24 ;  /* 0x0000fc1801007387 */ /* 0x0045e80000100800 */
[----:B--2---:R-:W2:Y:S04]  /*2ba0*/  LDL.LU R24, [R1+0xdb8] ;  /* 0x000db80001187983 */ /* 0x004ea80000300800 */
[----:B------:R0:W-:Y:S04]  /*2bb0*/  STL [R1+0xf8], R25 ;  /* 0x0000f81901007387 */ /* 0x0001e80000100800 */
[----:B0-----:R-:W2:Y:S04]  /*2bc0*/  LDL.LU R25, [R1+0xdb4] ;  /* 0x000db40001197983 */ /* 0x001ea80000300800 */
[----:B----4-:R0:W-:Y:S04]  /*2bd0*/  STL [R1+0xf4], R27 ;  /* 0x0000f41b01007387 */ /* 0x0101e80000100800 */
[----:B0-----:R-:W4:Y:S04]  /*2be0*/  LDL.LU R27, [R1+0xdb0] ;  /* 0x000db000011b7983 */ /* 0x001f280000300800 */
[----:B------:R0:W-:Y:S04]  /*2bf0*/  STL [R1+0xf0], R22 ;  /* 0x0000f01601007387 */ /* 0x0001e80000100800 */
[----:B0-----:R-:W4:Y:S04]  /*2c00*/  LDL.LU R22, [R1+0xdac] ;  /* 0x000dac0001167983 */ /* 0x001f280000300800 */
[----:B------:R0:W-:Y:S04]  /*2c10*/  STL [R1+0xec], R23 ;  /* 0x0000ec1701007387 */ /* 0x0001e80000100800 */
[----:B0-----:R-:W4:Y:S01]  /*2c20*/  LDL.LU R23, [R1+0xda8] ;  /* 0x000da80001177983 */ /* 0x001f220000300800 */
[----:B------:R-:W-:-:S02]  /*2c30*/  ISETP.GT.AND P0, PT, R0, 0x7, PT ;  /* 0x000000070000780c */ /* 0x000fc40003f04270 */
[C---:B------:R-:W-:Y:S01]  /*2c40*/  ISETP.GT.AND P1, PT, R0.reuse, 0x8, PT ;  /* 0x000000080000780c */ /* 0x040fe20003f24270 */
[----:B-1----:R-:W-:Y:S01]  /*2c50*/  IMAD R5, R5, 0x7, RZ ;  /* 0x0000000705057824 */ /* 0x002fe200078e02ff */
[----:B------:R-:W-:Y:S01]  /*2c60*/  ISETP.GT.AND P2, PT, R0, 0x9, PT ;  /* 0x000000090000780c */ /* 0x000fe20003f44270 */
[----:B------:R-:W-:Y:S01]  /*2c70*/  IMAD.SHL.U32 R6, R6, 0x8, RZ ;  /* 0x0000000806067824 */ /* 0x000fe200078e00ff */
[----:B------:R-:W-:Y:S01]  /*2c80*/  ISETP.GT.AND P3, PT, R0, 0xa, PT ;  /* 0x0000000a0000780c */ /* 0x000fe20003f64270 */
[----:B---3--:R-:W-:Y:S01]  /*2c90*/  IMAD R8, R8, 0x9, RZ ;  /* 0x0000000908087824 */ /* 0x008fe200078e02ff */
[----:B------:R-:W-:Y:S01]  /*2ca0*/  PRMT R19, RZ, 0x7610, R19 ;  /* 0x00007610ff137816 */ /* 0x000fe20000000013 */
[----:B------:R-:W-:Y:S01]  /*2cb0*/  IMAD.WIDE R4, R5, 0x2, R2 ;  /* 0x0000000205047825 */ /* 0x000fe200078e0202 */
[----:B------:R-:W-:-:S03]  /*2cc0*/  ISETP.GT.AND P4, PT, R0, 0xb, PT ;  /* 0x0000000b0000780c */ /* 0x000fc60003f84270 */
[----:B------:R-:W-:Y:S01]  /*2cd0*/  IMAD R11, R11, 0xa, RZ ;  /* 0x0000000a0b0b7824 */ /* 0x000fe200078e02ff */
[----:B------:R0:W3:Y:S01]  /*2ce0*/  @P0 LDG.E.U16 R19, desc[UR8][R4.64] ;  /* 0x0000000804130981 */ /* 0x0000e2000c1e1500 */
[----:B------:R-:W-:-:S04]  /*2cf0*/  IMAD.WIDE R6, R6, 0x2, R2 ;  /* 0x0000000206067825 */ /* 0x000fc800078e0202 */
[----:B------:R-:W-:-:S04]  /*2d00*/  IMAD.WIDE R8, R8, 0x2, R2 ;  /* 0x0000000208087825 */ /* 0x000fc800078e0202 */
[----:B------:R-:W-:Y:S01]  /*2d10*/  IMAD R21, R21, 0xb, RZ ;  /* 0x0000000b15157824 */ /* 0x000fe200078e02ff */
[----:B0-----:R-:W0:Y:S01]  /*2d20*/  LDC R5, c[0x0][0x3a8] ;  /* 0x0000ea00ff057b82 */ /* 0x001e220000000800 */
[----:B------:R-:W-:-:S04]  /*2d30*/  IMAD.WIDE R10, R11, 0x2, R2 ;  /* 0x000000020b0a7825 */ /* 0x000fc800078e0202 */
[----:B------:R-:W-:Y:S01]  /*2d40*/  IMAD.WIDE R20, R21, 0x2, R2 ;  /* 0x0000000215147825 */ /* 0x000fe200078e0202 */
[----:B--2---:R-:W-:-:S06]  /*2d50*/  PRMT R25, RZ, 0x7610, R25 ;  /* 0x00007610ff197816 */ /* 0x004fcc0000000019 */
[----:B------:R1:W2:Y:S01]  /*2d60*/  @P1 LDG.E.U16 R25, desc[UR8][R6.64] ;  /* 0x0000000806191981 */ /* 0x0002a2000c1e1500 */
[----:B----4-:R-:W-:Y:S01]  /*2d70*/  PRMT R27, RZ, 0x7610, R27 ;  /* 0x00007610ff1b7816 */ /* 0x010fe2000000001b */
[----:B-1----:R-:W1:Y:S05]  /*2d80*/  LDC R6, c[0x0][0x3a8] ;  /* 0x0000ea00ff067b82 */ /* 0x002e6a0000000800 */
[----:B------:R4:W2:Y:S01]  /*2d90*/  @P2 LDG.E.U16 R27, desc[UR8][R8.64] ;  /* 0x00000008081b2981 */ /* 0x0008a2000c1e1500 */
[----:B------:R-:W-:Y:S02]  /*2da0*/  PRMT R22, RZ, 0x7610, R22 ;  /* 0x00007610ff167816 */ /* 0x000fe40000000016 */
[----:B----4-:R-:W4:Y:S04]  /*2db0*/  LDC R8, c[0x0][0x3a8] ;  /* 0x0000ea00ff087b82 */ /* 0x010f280000000800 */
[----:B------:R0:W4:Y:S01]  /*2dc0*/  @P3 LDG.E.U16 R22, desc[UR8][R10.64] ;  /* 0x000000080a163981 */ /* 0x000122000c1e1500 */
[----:B------:R-:W-:-:S03]  /*2dd0*/  PRMT R23, RZ, 0x7610, R23 ;  /* 0x00007610ff177816 */ /* 0x000fc60000000017 */
[----:B0-----:R-:W0:Y:S03]  /*2de0*/  LDC R10, c[0x0][0x3a8] ;  /* 0x0000ea00ff0a7b82 */ /* 0x001e260000000800 */
[----:B------:R3:W4:Y:S04]  /*2df0*/  @P4 LDG.E.U16 R23, desc[UR8][R20.64] ;  /* 0x0000000814174981 */ /* 0x000728000c1e1500 */
[----:B---3--:R-:W-:Y:S01]  /*2e00*/  STL [R1+0xca0], R19 ;  /* 0x000ca01301007387 */ /* 0x008fe20000100800 */
[----:B------:R-:W3:Y:S03]  /*2e10*/  LDC R21, c[0x0][0x3a8] ;  /* 0x0000ea00ff157b82 */ /* 0x000ee60000000800 */
[----:B--2---:R2:W-:Y:S04]  /*2e20*/  STL [R1+0xb8], R25 ;  /* 0x0000b81901007387 */ /* 0x0045e80000100800 */
[----:B--2---:R-:W2:Y:S04]  /*2e30*/  LDL.LU R25, [R1+0xda4] ;  /* 0x000da40001197983 */ /* 0x004ea80000300800 */
[----:B------:R0:W-:Y:S04]  /*2e40*/  STL [R1+0xdc], R27 ;  /* 0x0000dc1b01007387 */ /* 0x0001e80000100800 */
[----:B0-----:R-:W2:Y:S04]  /*2e50*/  LDL.LU R27, [R1+0xda0] ;  /* 0x000da000011b7983 */ /* 0x001ea80000300800 */
[----:B----4-:R0:W-:Y:S04]  /*2e60*/  STL [R1+0xe4], R22 ;  /* 0x0000e41601007387 */ /* 0x0101e80000100800 */
[----:B0-----:R-:W4:Y:S04]  /*2e70*/  LDL.LU R22, [R1+0xd9c] ;  /* 0x000d9c0001167983 */ /* 0x001f280000300800 */
[----:B------:R0:W-:Y:S04]  /*2e80*/  STL [R1+0xe0], R23 ;  /* 0x0000e01701007387 */ /* 0x0001e80000100800 */
[----:B0-----:R-:W4:Y:S01]  /*2e90*/  LDL.LU R23, [R1+0xd98] ;  /* 0x000d980001177983 */ /* 0x001f220000300800 */
[----:B------:R-:W-:-:S02]  /*2ea0*/  ISETP.GT.AND P1, PT, R0, 0xc, PT ;  /* 0x0000000c0000780c */ /* 0x000fc40003f24270 */
[C---:B------:R-:W-:Y:S01]  /*2eb0*/  ISETP.GT.AND P2, PT, R0.reuse, 0xd, PT ;  /* 0x0000000d0000780c */ /* 0x040fe20003f44270 */
[----:B------:R-:W-:Y:S01]  /*2ec0*/  IMAD R5, R5, 0xc, RZ ;  /* 0x0000000c05057824 */ /* 0x000fe200078e02ff */
[----:B------:R-:W-:Y:S01]  /*2ed0*/  ISETP.GT.AND P3, PT, R0, 0xe, PT ;  /* 0x0000000e0000780c */ /* 0x000fe20003f64270 */
[----:B-1----:R-:W-:Y:S01]  /*2ee0*/  IMAD R6, R6, 0xd, RZ ;  /* 0x0000000d06067824 */ /* 0x002fe200078e02ff */
[C---:B------:R-:W-:Y:S01]  /*2ef0*/  ISETP.GT.AND P4, PT, R0.reuse, 0xf, PT ;  /* 0x0000000f0000780c */ /* 0x040fe20003f84270 */
[----:B------:R-:W-:Y:S01]  /*2f00*/  IMAD.WIDE R4, R5, 0x2, R2 ;  /* 0x0000000205047825 */ /* 0x000fe200078e0202 */
[----:B------:R-:W-:-:S03]  /*2f10*/  ISETP.GT.AND P5, PT, R0, 0x10, PT ;  /* 0x000000100000780c */ /* 0x000fc60003fa4270 */
[----:B------:R-:W-:Y:S02]  /*2f20*/  IMAD R8, R8, 0xe, RZ ;  /* 0x0000000e08087824 */ /* 0x000fe400078e02ff */
[----:B------:R-:W-:Y:S02]  /*2f30*/  IMAD R10, R10, 0xf, RZ ;  /* 0x0000000f0a0a7824 */ /* 0x000fe400078e02ff */
[----:B------:R-:W-:Y:S01]  /*2f40*/  IMAD.WIDE R6, R6, 0x2, R2 ;  /* 0x0000000206067825 */ /* 0x000fe200078e0202 */
[----:B------:R-:W-:-:S03]  /*2f50*/  PRMT R18, RZ, 0x7610, R18 ;  /* 0x00007610ff127816 */ /* 0x000fc60000000012 */
[----:B---3--:R-:W-:Y:S02]  /*2f60*/  IMAD.SHL.U32 R21, R21, 0x10, RZ ;  /* 0x0000001015157824 */ /* 0x008fe400078e00ff */
[----:B------:R-:W-:-:S04]  /*2f70*/  IMAD.WIDE R8, R8, 0x2, R2 ;  /* 0x0000000208087825 */ /* 0x000fc800078e0202 */
[----:B------:R-:W-:-:S04]  /*2f80*/  IMAD.WIDE R10, R10, 0x2, R2 ;  /* 0x000000020a0a7825 */ /* 0x000fc800078e0202 */
[----:B------:R-:W-:Y:S01]  /*2f90*/  IMAD.WIDE R20, R21, 0x2, R2 ;  /* 0x0000000215147825 */ /* 0x000fe200078e0202 */
[----:B------:R0:W3:Y:S01]  /*2fa0*/  @P4 LDG.E.U16 R18, desc[UR8][R10.64] ;  /* 0x000000080a124981 */ /* 0x0000e2000c1e1500 */
[----:B------:R-:W-:Y:S01]  /*2fb0*/  ISETP.GT.AND P0, PT, R0, RZ, PT ;  /* 0x000000ff0000720c */ /* 0x000fe20003f04270 */
[----:B0-----:R-:W0:Y:S01]  /*2fc0*/  LDC R10, c[0x0][0x3a8] ;  /* 0x0000ea00ff0a7b82 */ /* 0x001e220000000800 */
[----:B--2---:R-:W-:-:S06]  /*2fd0*/  PRMT R25, RZ, 0x7610, R25 ;  /* 0x00007610ff197816 */ /* 0x004fcc0000000019 */
[----:B------:R1:W2:Y:S01]  /*2fe0*/  @P1 LDG.E.U16 R25, desc[UR8][R4.64] ;  /* 0x0000000804191981 */ /* 0x0002a2000c1e1500 */
[----:B------:R-:W-:-:S06]  /*2ff0*/  PRMT R27, RZ, 0x7610, R27 ;  /* 0x00007610ff1b7816 */ /* 0x000fcc000000001b */
[----:B------:R0:W3:Y:S01]  /*3000*/  @P2 LDG.E.U16 R27, desc[UR8][R6.64] ;  /* 0x00000008061b2981 */ /* 0x0000e2000c1e1500 */
[----:B----4-:R-:W-:Y:S02]  /*3010*/  PRMT R22, RZ, 0x7610, R22 ;  /* 0x00007610ff167816 */ /* 0x010fe40000000016 */
[----:B------:R-:W-:-:S04]  /*3020*/  PRMT R23, RZ, 0x7610, R23 ;  /* 0x00007610ff177816 */ /* 0x000fc80000000017 */
[----:B------:R4:W3:Y:S01]  /*3030*/  @P3 LDG.E.U16 R22, desc[UR8][R8.64] ;  /* 0x0000000808163981 */ /* 0x0008e2000c1e1500 */
[----:B-1----:R-:W-:Y:S01]  /*3040*/  PRMT R4, RZ, 0x7610, R4 ;  /* 0x00007610ff047816 */ /* 0x002fe20000000004 */
[----:B0-----:R-:W0:Y:S02]  /*3050*/  LDC R6, c[0x0][0x3a8] ;  /* 0x0000ea00ff067b82 */ /* 0x001e240000000800 */
[----:B------:R1:W3:Y:S04]  /*3060*/  @P5 LDG.E.U16 R23, desc[UR8][R20.64] ;  /* 0x0000000814175981 */ /* 0x0002e8000c1e1500 */
[----:B------:R-:W3:Y:S02]  /*3070*/  @P0 LDG.E.U16 R4, desc[UR8][R2.64] ;  /* 0x0000000802040981 */ /* 0x000ee4000c1e1500 */
[----:B----4-:R-:W4:Y:S08]  /*3080*/  LDC R8, c[0x0][0x3a8] ;  /* 0x0000ea00ff087b82 */ /* 0x010f300000000800 */
[----:B-1----:R-:W1:Y:S01]  /*3090*/  LDC R21, c[0x0][0x3a8] ;  /* 0x0000ea00ff157b82 */ /* 0x002e620000000800 */
[----:B--2---:R2:W-:Y:S04]  /*30a0*/  STL [R1+0xd8], R25 ;  /* 0x0000d81901007387 */ /* 0x0045e80000100800 */
[----:B--2---:R-:W2:Y:S04]  /*30b0*/  LDL.LU R25, [R1+0xd94] ;  /* 0x000d940001197983 */ /* 0x004ea80000300800 */
[----:B---3--:R3:W-:Y:S04]  /*30c0*/  STL [R1+0xd4], R27 ;  /* 0x0000d41b01007387 */ /* 0x0087e80000100800 */
[----:B---3--:R-:W3:Y:S04]  /*30d0*/  LDL.LU R27, [R1+0xd90] ;  /* 0x000d9000011b7983 */ /* 0x008ee80000300800 */
[----:B------:R0:W-:Y:S04]  /*30e0*/  STL [R1+0xd0], R22 ;  /* 0x0000d01601007387 */ /* 0x0001e80000100800 */
[----:B0-----:R-:W3:Y:S04]  /*30f0*/  LDL.LU R22, [R1+0xd8c] ;  /* 0x000d8c0001167983 */ /* 0x001ee80000300800 */
[----:B------:R-:W-:Y:S04]  /*3100*/  STL [R1+0xca4], R18 ;  /* 0x000ca41201007387 */ /* 0x000fe80000100800 */
[----:B------:R0:W-:Y:S04]  /*3110*/  STL [R1+0xa8], R23 ;  /* 0x0000a81701007387 */ /* 0x0001e80000100800 */
[----:B0-----:R-:W3:Y:S04]  /*3120*/  LDL.LU R23, [R1+0xd88] ;  /* 0x000d880001177983 */ /* 0x001ee80000300800 */
[----:B------:R0:W-:Y:S02]  /*3130*/  STL [R1+0x88], R4 ;  /* 0x0000880401007387 */ /* 0x0001e40000100800 */
[----:B0-----:R-:W0:Y:S01]  /*3140*/  LDC R4, c[0x0][0x3a8] ;  /* 0x0000ea00ff047b82 */ /* 0x001e220000000800 */
[----:B------:R-:W-:-:S02]  /*3150*/  ISETP.GT.AND P1, PT, R0, 0x11, PT ;  /* 0x000000110000780c */ /* 0x000fc40003f24270 */
[C---:B------:R-:W-:Y:S02]  /*3160*/  ISETP.GT.AND P2, PT, R0.reuse, 0x12, PT ;  /* 0x000000120000780c */ /* 0x040fe40003f44270 */
[----:B------:R-:W-:Y:S01]  /*3170*/  ISETP.GT.AND P3, PT, R0, 0x13, PT ;  /* 0x000000130000780c */ /* 0x000fe20003f64270 */
[----:B------:R-:W-:Y:S01]  /*3180*/  IMAD R6, R6, 0x12, RZ ;  /* 0x0000001206067824 */ /* 0x000fe200078e02ff */
[----:B------:R-:W-:Y:S01]  /*3190*/  ISETP.GT.AND P4, PT, R0, 0x14, PT ;  /* 0x000000140000780c */ /* 0x000fe20003f84270 */
[----:B----4-:R-:W-:Y:S01]  /*31a0*/  IMAD R8, R8, 0x13, RZ ;  /* 0x0000001308087824 */ /* 0x010fe200078e02ff */
[----:B------:R-:W-:Y:S01]  /*31b0*/  PRMT R24, RZ, 0x7610, R24 ;  /* 0x00007610ff187816 */ /* 0x000fe20000000018 */
[----:B------:R-:W-:Y:S01]  /*31c0*/  IMAD R10, R10, 0x14, RZ ;  /* 0x000000140a0a7824 */ /* 0x000fe200078e02ff */
[----:B------:R-:W-:Y:S01]  /*31d0*/  ISETP.GT.AND P0, PT, R0, 0x18, PT ;  /* 0x000000180000780c */ /* 0x000fe20003f04270 */
[----:B------:R-:W-:-:S04]  /*31e0*/  IMAD.WIDE R6, R6, 0x2, R2 ;  /* 0x0000000206067825 */ /* 0x000fc800078e0202 */
[----:B------:R-:W-:-:S04]  /*31f0*/  IMAD.WIDE R8, R8, 0x2, R2 ;  /* 0x0000000208087825 */ /* 0x000fc800078e0202 */
[----:B0-----:R-:W-:-:S04]  /*3200*/  IMAD R4, R4, 0x11, RZ ;  /* 0x0000001104047824 */ /* 0x001fc800078e02ff */
[----:B------:R-:W-:-:S04]  /*3210*/  IMAD.WIDE R4, R4, 0x2, R2 ;  /* 0x0000000204047825 */ /* 0x000fc800078e0202 */
[----:B-1----:R-:W-:Y:S01]  /*3220*/  IMAD R21, R21, 0x18, RZ ;  /* 0x0000001815157824 */ /* 0x002fe200078e02ff */
[----:B------:R0:W4:Y:S01]  /*3230*/  @P1 LDG.E.U16 R24, desc[UR8][R4.64] ;  /* 0x0000000804181981 */ /* 0x000122000c1e1500 */
[----:B------:R-:W-:-:S04]  /*3240*/  IMAD.WIDE R10, R10, 0x2, R2 ;  /* 0x000000020a0a7825 */ /* 0x000fc800078e0202 */
[----:B------:R-:W-:Y:S01]  /*3250*/  IMAD.WIDE R20, R21, 0x2, R2 ;  /* 0x0000000215147825 */ /* 0x000fe200078e0202 */
[----:B0-----:R-:W0:Y:S01]  /*3260*/  LDC R5, c[0x0][0x3a8] ;  /* 0x0000ea00ff057b82 */ /* 0x001e220000000800 */
[----:B--2---:R-:W-:-:S06]  /*3270*/  PRMT R25, RZ, 0x7610, R25 ;  /* 0x00007610ff197816 */ /* 0x004fcc0000000019 */
[----:B------:R1:W2:Y:S01]  /*3280*/  @P2 LDG.E.U16 R25, desc[UR8][R6.64] ;  /* 0x0000000806192981 */ /* 0x0002a2000c1e1500 */
[----:B---3--:R-:W-:Y:S01]  /*3290*/  PRMT R27, RZ, 0x7610, R27 ;  /* 0x00007610ff1b7816 */ /* 0x008fe2000000001b */
[----:B-1----:R-:W1:Y:S05]  /*32a0*/  LDC R6, c[0x0][0x3a8] ;  /* 0x0000ea00ff067b82 */ /* 0x002e6a0000000800 */
[----:B------:R3:W2:Y:S03]  /*32b0*/  @P3 LDG.E.U16 R27, desc[UR8][R8.64] ;  /* 0x00000008081b3981 */ /* 0x0006a6000c1e1500 */
[----:B---3--:R-:W3:Y:S01]  /*32c0*/  LDC R9, c[0x0][0x3a8] ;  /* 0x0000ea00ff097b82 */ /* 0x008ee20000000800 */
[----:B------:R-:W-:-:S06]  /*32d0*/  PRMT R22, RZ, 0x7610, R22 ;  /* 0x00007610ff167816 */ /* 0x000fcc0000000016 */
[----:B------:R0:W3:Y:S02]  /*32e0*/  @P4 LDG.E.U16 R22, desc[UR8][R10.64] ;  /* 0x000000080a164981 */ /* 0x0000e4000c1e1500 */
[----:B0-----:R-:W0:Y:S01]  /*32f0*/  LDC R11, c[0x0][0x3a8] ;  /* 0x0000ea00ff0b7b82 */ /* 0x001e220000000800 */
[----:B------:R-:W-:-:S06]  /*3300*/  PRMT R23, RZ, 0x7610, R23 ;  /* 0x00007610ff177816 */ /* 0x000fcc0000000017 */
[----:B------:R-:W3:Y:S04]  /*3310*/  @P0 LDG.E.U16 R23, desc[UR8][R20.64] ;  /* 0x0000000814170981 */ /* 0x000ee8000c1e1500 */
[----:B----4-:R4:W-:Y:S04]  /*3320*/  STL [R1+0xc8], R24 ;  /* 0x0000c81801007387 */ /* 0x0109e80000100800 */
[----:B----4-:R-:W4:Y:S04]  /*3330*/  LDL.LU R24, [R1+0xd84] ;  /* 0x000d840001187983 */ /* 0x010f280000300800 */
[----:B--2---:R2:W-:Y:S04]  /*3340*/  STL [R1+0xc4], R25 ;  /* 0x0000c41901007387 */ /* 0x0045e80000100800 */
[----:B--2---:R-:W2:Y:S04]  /*3350*/  LDL.LU R25, [R1+0xd80] ;  /* 0x000d800001197983 */ /* 0x004ea80000300800 */
[----:B------:R0:W-:Y:S04]  /*3360*/  STL [R1+0xc0], R27 ;  /* 0x0000c01b01007387 */ /* 0x0001e80000100800 */
[----:B0-----:R-:W2:Y:S04]  /*3370*/  LDL.LU R27, [R1+0xd7c] ;  /* 0x000d7c00011b7983 */ /* 0x001ea80000300800 */
[----:B---3--:R0:W-:Y:S04]  /*3380*/  STL [R1+0xbc], R22 ;  /* 0x0000bc1601007387 */ /* 0x0081e80000100800 */
[----:B0-----:R-:W3:Y:S04]  /*3390*/  LDL.LU R22, [R1+0xd78] ;  /* 0x000d780001167983 */ /* 0x001ee80000300800 */
[----:B------:R0:W-:Y:S04]  /*33a0*/  STL [R1+0xa0], R23 ;  /* 0x0000a01701007387 */ /* 0x0001e80000100800 */
[----:B0-----:R-:W4:Y:S01]  /*33b0*/  LDL.LU R23, [R1+0xd74] ;  /* 0x000d740001177983 */ /* 0x001f220000300800 */
[----:B------:R-:W-:-:S02]  /*33c0*/  ISETP.GT.AND P1, PT, R0, 0x15, PT ;  /* 0x000000150000780c */ /* 0x000fc40003f24270 */
[C---:B------:R-:W-:Y:S01]  /*33d0*/  ISETP.GT.AND P2, PT, R0.reuse, 0x16, PT ;  /* 0x000000160000780c */ /* 0x040fe20003f44270 */
[----:B------:R-:W-:Y:S01]  /*33e0*/  IMAD R5, R5, 0x15, RZ ;  /* 0x0000001505057824 */ /* 0x000fe200078e02ff */
[----:B------:R-:W-:Y:S01]  /*33f0*/  ISETP.GT.AND P3, PT, R0, 0x17, PT ;  /* 0x000000170000780c */ /* 0x000fe20003f64270 */
[----:B-1----:R-:W-:Y:S01]  /*3400*/  IMAD R6, R6, 0x16, RZ ;  /* 0x0000001606067824 */ /* 0x002fe200078e02ff */
[----:B------:R-:W-:Y:S01]  /*3410*/  ISETP.GT.AND P4, PT, R0, 0x20, PT ;  /* 0x000000200000780c */ /* 0x000fe20003f84270 */
[----:B------:R-:W-:Y:S01]  /*3420*/  IMAD.WIDE R4, R5, 0x2, R2 ;  /* 0x0000000205047825 */ /* 0x000fe200078e0202 */
[----:B------:R-:W-:-:S03]  /*3430*/  PRMT R17, RZ, 0x7610, R17 ;  /* 0x00007610ff117816 */ /* 0x000fc60000000011 */
[----:B------:R-:W-:Y:S02]  /*3440*/  IMAD R9, R9, 0x17, RZ ;  /* 0x0000001709097824 */ /* 0x000fe400078e02ff */
[----:B------:R-:W-:Y:S02]  /*3450*/  IMAD.SHL.U32 R11, R11, 0x20, RZ ;  /* 0x000000200b0b7824 */ /* 0x000fe400078e00ff */
[----:B------:R-:W-:-:S04]  /*3460*/  IMAD.WIDE R6, R6, 0x2, R2 ;  /* 0x0000000206067825 */ /* 0x000fc800078e0202 */
[----:B------:R-:W-:-:S04]  /*3470*/  IMAD.WIDE R8, R9, 0x2, R2 ;  /* 0x0000000209087825 */ /* 0x000fc800078e0202 */
[----:B------:R-:W-:Y:S01]  /*3480*/  IMAD.WIDE R10, R11, 0x2, R2 ;  /* 0x000000020b0a7825 */ /* 0x000fe200078e0202 */
[----:B------:R-:W4:Y:S01]  /*3490*/  @P3 LDG.E.U16 R17, desc[UR8][R8.64] ;  /* 0x0000000808113981 */ /* 0x000f22000c1e1500 */
[----:B--2---:R-:W-:-:S06]  /*34a0*/  PRMT R27, RZ, 0x7610, R27 ;  /* 0x00007610ff1b7816 */ /* 0x004fcc000000001b */
[----:B------:R0:W2:Y:S02]  /*34b0*/  @P1 LDG.E.U16 R27, desc[UR8][R4.64] ;  /* 0x00000008041b1981 */ /* 0x0000a4000c1e1500 */
[----:B0-----:R-:W0:Y:S01]  /*34c0*/  LDC R5, c[0x0][0x3a8] ;  /* 0x0000ea00ff057b82 */ /* 0x001e220000000800 */
[----:B---3--:R-:W-:-:S06]  /*34d0*/  PRMT R22, RZ, 0x7610, R22 ;  /* 0x00007610ff167816 */ /* 0x008fcc0000000016 */
[----:B------:R1:W3:Y:S02]  /*34e0*/  @P2 LDG.E.U16 R22, desc[UR8][R6.64] ;  /* 0x0000000806162981 */ /* 0x0002e4000c1e1500 */
[----:B-1----:R-:W1:Y:S01]  /*34f0*/  LDC R7, c[0x0][0x3a8] ;  /* 0x0000ea00ff077b82 */ /* 0x002e620000000800 */
[----:B----4-:R-:W-:-:S06]  /*3500*/  PRMT R23, RZ, 0x7610, R23 ;  /* 0x00007610ff177816 */ /* 0x010fcc0000000017 */
[----:B------:R-:W4:Y:S01]  /*3510*/  @P4 LDG.E.U16 R23, desc[UR8][R10.64] ;  /* 0x000000080a174981 */ /* 0x000f22000c1e1500 */
[C---:B------:R-:W-:Y:S02]  /*3520*/  ISETP.GT.AND P0, PT, R0.reuse, 0x19, PT ;  /* 0x000000190000780c */ /* 0x040fe40003f04270 */
[----:B------:R-:W-:Y:S01]  /*3530*/  ISETP.GT.AND P1, PT, R0, 0x28, PT ;  /* 0x000000280000780c */ /* 0x000fe20003f24270 */
[----:B0-----:R-:W-:Y:S01]  /*3540*/  IMAD R5, R5, 0x19, RZ ;  /* 0x0000001905057824 */ /* 0x001fe200078e02ff */
[----:B------:R-:W-:Y:S02]  /*3550*/  PRMT R9, RZ, 0x7610, R9 ;  /* 0x00007610ff097816 */ /* 0x000fe40000000009 */
[----:B------:R-:W-:Y:S01]  /*3560*/  PRMT R8, RZ, 0x7610, R8 ;  /* 0x00007610ff087816 */ /* 0x000fe20000000008 */
[----:B------:R-:W-:-:S06]  /*3570*/  IMAD.WIDE R4, R5, 0x2, R2 ;  /* 0x0000000205047825 */ /* 0x000fcc00078e0202 */
[----:B------:R-:W4:Y:S01]  /*3580*/  @P0 LDG.E.U16 R9, desc[UR8][R4.64] ;  /* 0x0000000804090981 */ /* 0x000f22000c1e1500 */
[----:B-1----:R-:W-:-:S04]  /*3590*/  IMAD R7, R7, 0x28, RZ ;  /* 0x0000002807077824 */ /* 0x002fc800078e02ff */
[----:B------:R-:W-:-:S05]  /*35a0*/  IMAD.WIDE R6, R7, 0x2, R2 ;  /* 0x0000000207067825 */ /* 0x000fca00078e0202 */
[----:B------:R-:W4:Y:S04]  /*35b0*/  @P1 LDG.E.U16 R8, desc[UR8][R6.64] ;  /* 0x0000000806081981 */ /* 0x000f28000c1e1500 */
[----:B--2---:R0:W-:Y:S04]  /*35c0*/  STL [R1+0xb4], R27 ;  /* 0x0000b41b01007387 */ /* 0x0041e80000100800 */
[----:B0-----:R-:W2:Y:S04]  /*35d0*/  LDL.LU R27, [R1+0xd70] ;  /* 0x000d7000011b7983 */ /* 0x001ea80000300800 */
[----:B---3--:R0:W-:Y:S04]  /*35e0*/  STL [R1+0xb0], R22 ;  /* 0x0000b01601007387 */ /* 0x0081e80000100800 */
[----:B0-----:R-:W3:Y:S04]  /*35f0*/  LDL.LU R22, [R1+0xd6c] ;  /* 0x000d6c0001167983 */ /* 0x001ee80000300800 */
[----:B------:R-:W-:Y:S04]  /*3600*/  STL [R1+0xca8], R17 ;  /* 0x000ca81101007387 */ /* 0x000fe80000100800 */
[----:B----4-:R0:W-:Y:S04]  /*3610*/  STL [R1+0x8c], R23 ;  /* 0x00008c1701007387 */ /* 0x0101e80000100800 */
[----:B0-----:R-:W4:Y:S04]  /*3620*/  LDL.LU R23, [R1+0xd68] ;  /* 0x000d680001177983 */ /* 0x001f280000300800 */
[----:B------:R0:W-:Y:S02]  /*3630*/  STL [R1+0xa4], R9 ;  /* 0x0000a40901007387 */ /* 0x0001e40000100800 */
[----:B0-----:R-:W0:Y:S02]  /*3640*/  LDC R9, c[0x0][0x3a8] ;  /* 0x0000ea00ff097b82 */ /* 0x001e240000000800 */
[----:B------:R1:W-:Y:S06]  /*3650*/  STL [R1+0x80], R8 ;  /* 0x0000800801007387 */ /* 0x0003ec0000100800 */
[----:B-1----:R-:W1:Y:S01]  /*3660*/  LDC R8, c[0x0][0x3a8] ;  /* 0x0000ea00ff087b82 */ /* 0x002e620000000800 */
[----:B------:R-:W-:-:S02]  /*3670*/  ISETP.GT.AND P2, PT, R0, 0x1a, PT ;  /* 0x0000001a0000780c */ /* 0x000fc40003f44270 */
[----:B------:R-:W-:Y:S01]  /*3680*/  ISETP.GT.AND P3, PT, R0, 0x30, PT ;  /* 0x000000300000780c */ /* 0x000fe20003f64270 */
[----:B0-----:R-:W-:-:S04]  /*3690*/  IMAD R9, R9, 0x1a, RZ ;  /* 0x0000001a09097824 */ /* 0x001fc800078e02ff */
[----:B------:R-:W-:Y:S02]  /*36a0*/  IMAD.WIDE R4, R9, 0x2, R2 ;  /* 0x0000000209047825 */ /* 0x000fe400078e0202 */
[----:B------:R-:W0:Y:S02]  /*36b0*/  LDC R9, c[0x0][0x3a8] ;  /* 0x0000ea00ff097b82 */ /* 0x000e240000000800 */
[----:B-1----:R-:W-:-:S04]  /*36c0*/  IMAD R8, R8, 0x30, RZ ;  /* 0x0000003008087824 */ /* 0x002fc800078e02ff */
[----:B------:R-:W-:Y:S01]  /*36d0*/  IMAD.WIDE R6, R8, 0x2, R2 ;  /* 0x0000000208067825 */ /* 0x000fe200078e0202 */
[----:B---3--:R-:W-:-:S06]  /*36e0*/  PRMT R22, RZ, 0x7610, R22 ;  /* 0x00007610ff167816 */ /* 0x008fcc0000000016 */
[----:B------:R1:W3:Y:S02]  /*36f0*/  @P2 LDG.E.U16 R22, desc[UR8][R4.64] ;  /* 0x0000000804162981 */ /* 0x0002e4000c1e1500 */
[----:B-1----:R-:W1:Y:S01]  /*3700*/  LDC R5, c[0x0][0x3a8] ;  /* 0x0000ea00ff057b82 */ /* 0x002e620000000800 */
[----:B----4-:R-:W-:-:S06]  /*3710*/  PRMT R23, RZ, 0x7610, R23 ;  /* 0x00007610ff177816 */ /* 0x010fcc0000000017 */
[----:B------:R4:W3:Y:S01]  /*3720*/  @P3 LDG.E.U16 R23, desc[UR8][R6.64] ;  /* 0x0000000806173981 */ /* 0x0008e2000c1e1500 */
[C---:B------:R-:W-:Y:S02]  /*3730*/  ISETP.GT.AND P0, PT, R0.reuse, 0x38, PT ;  /* 0x000000380000780c */ /* 0x040fe40003f04270 */
[----:B------:R-:W-:Y:S01]  /*3740*/  ISETP.GT.AND P1, PT, R0, 0x1b, PT ;  /* 0x0000001b0000780c */ /* 0x000fe20003f24270 */
[----:B0-----:R-:W-:Y:S01]  /*3750*/  IMAD R9, R9, 0x38, RZ ;  /* 0x0000003809097824 */ /* 0x001fe200078e02ff */
[----:B--2---:R-:W-:Y:S02]  /*3760*/  PRMT R27, RZ, 0x7610, R27 ;  /* 0x00007610ff1b7816 */ /* 0x004fe4000000001b */
[----:B------:R-:W-:Y:S01]  /*3770*/  PRMT R10, RZ, 0x7610, R10 ;  /* 0x00007610ff0a7816 */ /* 0x000fe2000000000a */
[----:B------:R-:W-:Y:S01]  /*3780*/  IMAD.WIDE R8, R9, 0x2, R2 ;  /* 0x0000000209087825 */ /* 0x000fe200078e0202 */
[----:B----4-:R-:W0:Y:S05]  /*3790*/  LDC R7, c[0x0][0x3a8] ;  /* 0x0000ea00ff077b82 */ /* 0x010e2a0000000800 */
[----:B------:R2:W4:Y:S01]  /*37a0*/  @P0 LDG.E.U16 R27, desc[UR8][R8.64] ;  /* 0x00000008081b0981 */ /* 0x000522000c1e1500 */
[----:B-1----:R-:W-:-:S04]  /*37b0*/  IMAD R5, R5, 0x1b, RZ ;  /* 0x0000001b05057824 */ /* 0x002fc800078e02ff */
[----:B------:R-:W-:Y:S01]  /*37c0*/  IMAD.WIDE R4, R5, 0x2, R2 ;  /* 0x0000000205047825 */ /* 0x000fe200078e0202 */
[----:B--2---:R-:W1:Y:S04]  /*37d0*/  LDC R9, c[0x0][0x3a8] ;  /* 0x0000ea00ff097b82 */ /* 0x004e680000000800 */
[----:B------:R-:W2:Y:S04]  /*37e0*/  @P1 LDG.E.U16 R10, desc[UR8][R4.64] ;  /* 0x00000008040a1981 */ /* 0x000ea8000c1e1500 */
[----:B---3--:R3:W-:Y:S04]  /*37f0*/  STL [R1+0x9c], R22 ;  /* 0x00009c1601007387 */ /* 0x0087e80000100800 */
[----:B---3--:R-:W3:Y:S04]  /*3800*/  LDL.LU R22, [R1+0xd64] ;  /* 0x000d640001167983 */ /* 0x008ee80000300800 */
[----:B------:R0:W-:Y:S04]  /*3810*/  STL [R1+0x4], R23 ;  /* 0x0000041701007387 */ /* 0x0001e80000100800 */
[----:B0-----:R-:W3:Y:S01]  /*3820*/  LDL.LU R23, [R1+0xd60] ;  /* 0x000d600001177983 */ /* 0x001ee20000300800 */
[----:B------:R-:W-:-:S02]  /*3830*/  ISETP.GT.AND P2, PT, R0, 0x1c, PT ;  /* 0x0000001c0000780c */ /* 0x000fc40003f44270 */
[----:B------:R-:W-:Y:S01]  /*3840*/  ISETP.GT.AND P3, PT, R0, 0x1d, PT ;  /* 0x0000001d0000780c */ /* 0x000fe20003f64270 */
[----:B------:R-:W-:Y:S02]  /*3850*/  IMAD R7, R7, 0x1c, RZ ;  /* 0x0000001c07077824 */ /* 0x000fe400078e02ff */
[----:B-1----:R-:W-:Y:S02]  /*3860*/  IMAD R9, R9, 0x1d, RZ ;  /* 0x0000001d09097824 */ /* 0x002fe400078e02ff */
[----:B------:R-:W-:-:S04]  /*3870*/  IMAD.WIDE R6, R7, 0x2, R2 ;  /* 0x0000000207067825 */ /* 0x000fc800078e0202 */
[----:B------:R-:W-:Y:S01]  /*3880*/  IMAD.WIDE R8, R9, 0x2, R2 ;  /* 0x0000000209087825 */ /* 0x000fe200078e0202 */
[----:B----4-:R0:W-:Y:S04]  /*3890*/  STL [R1+0x84], R27 ;  /* 0x0000841b01007387 */ /* 0x0101e80000100800 */
[----:B0-----:R-:W4:Y:S04]  /*38a0*/  LDL.LU R27, [R1+0xd5c] ;  /* 0x000d5c00011b7983 */ /* 0x001f280000300800 */
[----:B--2---:R0:W-:Y:S02]  /*38b0*/  STL [R1+0x98], R10 ;  /* 0x0000980a01007387 */ /* 0x0041e40000100800 */
[----:B0-----:R-:W0:Y:S01]  /*38c0*/  LDC R10, c[0x0][0x3a8] ;  /* 0x0000ea00ff0a7b82 */ /* 0x001e220000000800 */
[----:B---3--:R-:W-:-:S06]  /*38d0*/  PRMT R22, RZ, 0x7610, R22 ;  /* 0x00007610ff167816 */ /* 0x008fcc0000000016 */
[----:B------:R1:W2:Y:S01]  /*38e0*/  @P2 LDG.E.U16 R22, desc[UR8][R6.64] ;  /* 0x0000000806162981 */ /* 0x0002a2000c1e1500 */
[----:B------:R-:W-:Y:S02]  /*38f0*/  PRMT R23, RZ, 0x7610, R23 ;  /* 0x00007610ff177816 */ /* 0x000fe40000000017 */
[----:B------:R-:W-:Y:S01]  /*3900*/  ISETP.GT.AND P0, PT, R0, 0x1, PT ;  /* 0x000000010000780c */ /* 0x000fe20003f04270 */
[----:B0-----:R-:W-:Y:S01]  /*3910*/  IMAD.WIDE R4, R10, 0x2, R2 ;  /* 0x000000020a047825 */ /* 0x001fe200078e0202 */
[----:B------:R-:W-:Y:S01]  /*3920*/  PRMT R11, RZ, 0x7610, R11 ;  /* 0x00007610ff0b7816 */ /* 0x000fe2000000000b */
[----:B-1----:R-:W0:Y:S01]  /*3930*/  LDC R7, c[0x0][0x3a8] ;  /* 0x0000ea00ff077b82 */ /* 0x002e220000000800 */
[----:B------:R-:W3:Y:S07]  /*3940*/  @P3 LDG.E.U16 R23, desc[UR8][R8.64] ;  /* 0x0000000808173981 */ /* 0x000eee000c1e1500 */
[----:B------:R-:W1:Y:S02]  /*3950*/  LDC R10, c[0x0][0x3a8] ;  /* 0x0000ea00ff0a7b82 */ /* 0x000e640000000800 */
[----:B------:R-:W4:Y:S04]  /*3960*/  @P0 LDG.E.U16 R11, desc[UR8][R4.64] ;  /* 0x00000008040b0981 */ /* 0x000f28000c1e1500 */
[----:B--2---:R2:W-:Y:S04]  /*3970*/  STL [R1+0x94], R22 ;  /* 0x0000941601007387 */ /* 0x0045e80000100800 */
[----:B--2---:R-:W2:Y:S04]  /*3980*/  LDL.LU R22, [R1+0xd58] ;  /* 0x000d580001167983 */ /* 0x004ea80000300800 */
[----:B---3--:R3:W-:Y:S04]  /*3990*/  STL [R1+0x90], R23 ;  /* 0x0000901701007387 */ /* 0x0087e80000100800 */
[----:B---3--:R-:W3:Y:S04]  /*39a0*/  LDL.LU R23, [R1+0xd54] ;  /* 0x000d540001177983 */ /* 0x008ee80000300800 */
[----:B----4-:R4:W-:Y:S02]  /*39b0*/  STL [R1], R11 ;  /* 0x0000000b01007387 */ /* 0x0109e40000100800 */
[----:B----4-:R-:W4:Y:S01]  /*39c0*/  LDC R11, c[0x0][0x3a8] ;  /* 0x0000ea00ff0b7b82 */ /* 0x010f220000000800 */
[----:B------:R-:W-:-:S02]  /*39d0*/  ISETP.GT.AND P1, PT, R0, 0x1e, PT ;  /* 0x0000001e0000780c */ /* 0x000fc40003f24270 */
[C---:B------:R-:W-:Y:S02]  /*39e0*/  ISETP.GT.AND P2, PT, R0.reuse, 0x1f, PT ;  /* 0x0000001f0000780c */ /* 0x040fe40003f44270 */
[----:B------:R-:W-:Y:S01]  /*39f0*/  ISETP.GT.AND P0, PT, R0, 0x21, PT ;  /* 0x000000210000780c */ /* 0x000fe20003f04270 */
[----:B0-----:R-:W-:Y:S01]  /*3a00*/  IMAD R7, R7, 0x1f, RZ ;  /* 0x0000001f07077824 */ /* 0x001fe200078e02ff */
[----:B------:R-:W-:Y:S01]  /*3a10*/  PRMT R9, RZ, 0x7610, R9 ;  /* 0x00007610ff097816 */ /* 0x000fe20000000009 */
[----:B-1----:R-:W-:Y:S01]  /*3a20*/  IMAD R10, R10, 0x21, RZ ;  /* 0x000000210a0a7824 */ /* 0x002fe200078e02ff */
[----:B------:R-:W-:Y:S01]  /*3a30*/  PRMT R18, RZ, 0x7610, R18 ;  /* 0x00007610ff127816 */ /* 0x000fe20000000012 */
[----:B------:R-:W-:Y:S01]  /*3a40*/  IMAD.WIDE R6, R7, 0x2, R2 ;  /* 0x0000000207067825 */ /* 0x000fe200078e0202 */
[----:B------:R-:W-:Y:S01]  /*3a50*/  PRMT R16, RZ, 0x7610, R16 ;  /* 0x00007610ff107816 */ /* 0x000fe20000000010 */
[----:B------:R0:W-:Y:S05]  /*3a60*/  STL.S16 [R1+0x70], R9 ;  /* 0x0000700901007387 */ /* 0x0001ea0000100600 */
[----:B------:R1:W2:Y:S01]  /*3a70*/  @P2 LDG.E.U16 R16, desc[UR8][R6.64] ;  /* 0x0000000806102981 */ /* 0x0002a2000c1e1500 */
[----:B----4-:R-:W-:-:S02]  /*3a80*/  IMAD R11, R11, 0x1e, RZ ;  /* 0x0000001e0b0b7824 */ /* 0x010fc400078e02ff */
[--C-:B0-----:R-:W-:Y:S01]  /*3a90*/  IMAD.WIDE R8, R10, 0x2, R2.reuse ;  /* 0x000000020a087825 */ /* 0x101fe200078e0202 */
[----:B-1----:R-:W0:Y:S03]  /*3aa0*/  LDC R7, c[0x0][0x3a8] ;  /* 0x0000ea00ff077b82 */ /* 0x002e260000000800 */
[----:B------:R-:W-:-:S05]  /*3ab0*/  IMAD.WIDE R4, R11, 0x2, R2 ;  /* 0x000000020b047825 */ /* 0x000fca00078e0202 */
[----:B------:R1:W4:Y:S01]  /*3ac0*/  @P1 LDG.E.U16 R18, desc[UR8][R4.64] ;  /* 0x0000000804121981 */ /* 0x000322000c1e1500 */
[----:B------:R-:W0:Y:S08]  /*3ad0*/  LDC R11, c[0x0][0x3a8] ;  /* 0x0000ea00ff0b7b82 */ /* 0x000e300000000800 */
[----:B-1----:R-:W1:Y:S01]  /*3ae0*/  LDC R5, c[0x0][0x3a8] ;  /* 0x0000ea00ff057b82 */ /* 0x002e620000000800 */
[----:B---3--:R-:W-:-:S06]  /*3af0*/  PRMT R23, RZ, 0x7610, R23 ;  /* 0x00007610ff177816 */ /* 0x008fcc0000000017 */
[----:B------:R3:W3:Y:S04]  /*3b00*/  @P0 LDG.E.U16 R23, desc[UR8][R8.64] ;  /* 0x0000000808170981 */ /* 0x0006e8000c1e1500 */
[----:B----4-:R4:W-:Y:S01]  /*3b10*/  STL [R1+0xcac], R18 ;  /* 0x000cac1201007387 */ /* 0x0109e20000100800 */
[C---:B------:R-:W-:Y:S02]  /*3b20*/  ISETP.GT.AND P3, PT, R0.reuse, 0x22, PT ;  /* 0x000000220000780c */ /* 0x040fe40003f64270 */
[C---:B------:R-:W-:Y:S01]  /*3b30*/  ISETP.GT.AND P1, PT, R0.reuse, 0x23, PT ;  /* 0x000000230000780c */ /* 0x040fe20003f24270 */
[----:B0-----:R-:W-:Y:S01]  /*3b40*/  IMAD R11, R11, 0x22, RZ ;  /* 0x000000220b0b7824 */ /* 0x001fe200078e02ff */
[----:B------:R-:W-:Y:S01]  /*3b50*/  ISETP.GT.AND P2, PT, R0, 0x24, PT ;  /* 0x000000240000780c */ /* 0x000fe20003f44270 */
[----:B-1----:R-:W-:Y:S01]  /*3b60*/  IMAD R5, R5, 0x23, RZ ;  /* 0x0000002305057824 */ /* 0x002fe200078e02ff */
[----:B--2---:R-:W-:Y:S01]  /*3b70*/  PRMT R22, RZ, 0x7610, R22 ;  /* 0x00007610ff167816 */ /* 0x004fe20000000016 */
[----:B------:R-:W-:Y:S01]  /*3b80*/  IMAD R7, R7, 0x24, RZ ;  /* 0x0000002407077824 */ /* 0x000fe200078e02ff */
[----:B---3--:R-:W0:Y:S01]  /*3b90*/  LDC R9, c[0x0][0x3a8] ;  /* 0x0000ea00ff097b82 */ /* 0x008e220000000800 */
[----:B----4-:R-:W2:Y:S04]  /*3ba0*/  LDL.LU R18, [R1+0x70] ;  /* 0x0000700001127983 */ /* 0x010ea80000300800 */
[----:B------:R-:W-:Y:S04]  /*3bb0*/  STL [R1+0xcb0], R16 ;  /* 0x000cb01001007387 */ /* 0x000fe80000100800 */
[----:B------:R1:W-:Y:S04]  /*3bc0*/  STL [R1+0x74], R23 ;  /* 0x0000741701007387 */ /* 0x0003e80000100800 */
[----:B-1----:R-:W3:Y:S01]  /*3bd0*/  LDL.LU R23, [R1+0xd50] ;  /* 0x000d500001177983 */ /* 0x002ee20000300800 */
[----:B------:R-:W-:-:S04]  /*3be0*/  IMAD.WIDE R10, R11, 0x2, R2 ;  /* 0x000000020b0a7825 */ /* 0x000fc800078e0202 */
[----:B------:R-:W-:-:S04]  /*3bf0*/  IMAD.WIDE R4, R5, 0x2, R2 ;  /* 0x0000000205047825 */ /* 0x000fc800078e0202 */
[----:B------:R-:W-:Y:S01]  /*3c00*/  IMAD.WIDE R6, R7, 0x2, R2 ;  /* 0x0000000207067825 */ /* 0x000fe200078e0202 */
[----:B------:R1:W4:Y:S03]  /*3c10*/  @P1 LDG.E.U16 R22, desc[UR8][R4.64] ;  /* 0x0000000804161981 */ /* 0x000326000c1e1500 */
[----:B0-----:R-:W-:Y:S01]  /*3c20*/  IMAD R9, R9, 0x25, RZ ;  /* 0x0000002509097824 */ /* 0x001fe200078e02ff */
[----:B--2---:R0:W2:Y:S01]  /*3c30*/  @P3 LDG.E.U16 R18, desc[UR8][R10.64] ;  /* 0x000000080a123981 */ /* 0x0040a2000c1e1500 */
[----:B---3--:R-:W-:Y:S02]  /*3c40*/  PRMT R23, RZ, 0x7610, R23 ;  /* 0x00007610ff177816 */ /* 0x008fe40000000017 */
[----:B------:R-:W-:Y:S01]  /*3c50*/  IMAD.WIDE R8, R9, 0x2, R2 ;  /* 0x0000000209087825 */ /* 0x000fe200078e0202 */
[----:B-1----:R-:W1:Y:S03]  /*3c60*/  LDC R5, c[0x0][0x3a8] ;  /* 0x0000ea00ff057b82 */ /* 0x002e660000000800 */
[----:B------:R3:W4:Y:S01]  /*3c70*/  @P2 LDG.E.U16 R23, desc[UR8][R6.64] ;  /* 0x0000000806172981 */ /* 0x000722000c1e1500 */
[----:B------:R-:W-:-:S02]  /*3c80*/  ISETP.GT.AND P3, PT, R0, 0x25, PT ;  /* 0x000000250000780c */ /* 0x000fc40003f64270 */
[----:B0-----:R-:W-:Y:S02]  /*3c90*/  PRMT R10, RZ, 0x7610, R10 ;  /* 0x00007610ff0a7816 */ /* 0x001fe4000000000a */
[----:B------:R-:W0:Y:S03]  /*3ca0*/  LDC R11, c[0x0][0x3a8] ;  /* 0x0000ea00ff0b7b82 */ /* 0x000e260000000800 */
[----:B------:R-:W-:-:S05]  /*3cb0*/  IMAD.MOV.U32 R4, RZ, RZ, R10 ;  /* 0x000000ffff047224 */ /* 0x000fca00078e000a */
[----:B---3--:R-:W3:Y:S01]  /*3cc0*/  LDC R7, c[0x0][0x3a8] ;  /* 0x0000ea00ff077b82 */ /* 0x008ee20000000800 */
[----:B------:R0:W4:Y:S04]  /*3cd0*/  @P3 LDG.E.U16 R4, desc[UR8][R8.64] ;  /* 0x0000000808043981 */ /* 0x000128000c1e1500 */
[----:B--2---:R-:W-:Y:S01]  /*3ce0*/  STL [R1+0xd20], R18 ;  /* 0x000d201201007387 */ /* 0x004fe20000100800 */
[C---:B------:R-:W-:Y:S01]  /*3cf0*/  ISETP.GT.AND P0, PT, R0.reuse, 0x27, PT ;  /* 0x000000270000780c */ /* 0x040fe20003f04270 */
[----:B-1----:R-:W-:Y:S01]  /*3d00*/  IMAD R5, R5, 0x27, RZ ;  /* 0x0000002705057824 */ /* 0x002fe200078e02ff */
[C---:B------:R-:W-:Y:S01]  /*3d10*/  ISETP.GT.AND P4, PT, R0.reuse, 0x26, PT ;  /* 0x000000260000780c */ /* 0x040fe20003f84270 */
[----:B------:R-:W-:Y:S01]  /*3d20*/  STL.S16 [R1+0x64], R10 ;  /* 0x0000640a01007387 */ /* 0x000fe20000100600 */
[----:B------:R-:W-:Y:S01]  /*3d30*/  ISETP.GT.AND P1, PT, R0, 0x29, PT ;  /* 0x000000290000780c */ /* 0x000fe20003f24270 */
[----:B0-----:R-:W-:Y:S01]  /*3d40*/  IMAD R11, R11, 0x26, RZ ;  /* 0x000000260b0b7824 */ /* 0x001fe200078e02ff */
[----:B------:R-:W-:Y:S01]  /*3d50*/  PRMT R15, RZ, 0x7610, R15 ;  /* 0x00007610ff0f7816 */ /* 0x000fe2000000000f */
[----:B----4-:R0:W-:Y:S01]  /*3d60*/  STL [R1+0x6c], R22 ;  /* 0x00006c1601007387 */ /* 0x0101e20000100800 */
[----:B---3--:R-:W-:Y:S01]  /*3d70*/  IMAD R7, R7, 0x29, RZ ;  /* 0x0000002907077824 */ /* 0x008fe200078e02ff */
[----:B------:R-:W-:Y:S01]  /*3d80*/  PRMT R19, RZ, 0x7610, R19 ;  /* 0x00007610ff137816 */ /* 0x000fe20000000013 */
[----:B------:R-:W1:Y:S01]  /*3d90*/  LDC R6, c[0x0][0x3a8] ;  /* 0x0000ea00ff067b82 */ /* 0x000e620000000800 */
[----:B0-----:R-:W2:Y:S07]  /*3da0*/  LDL.LU R22, [R1+0xd4c] ;  /* 0x000d4c0001167983 */ /* 0x001eae0000300800 */
[----:B------:R-:W0:Y:S01]  /*3db0*/  LDC R9, c[0x0][0x3a8] ;  /* 0x0000ea00ff097b82 */ /* 0x000e220000000800 */
[----:B------:R3:W-:Y:S04]  /*3dc0*/  STL [R1+0x68], R23 ;  /* 0x0000681701007387 */ /* 0x0007e80000100800 */
[----:B---3--:R-:W3:Y:S04]  /*3dd0*/  LDL.LU R23, [R1+0xd48] ;  /* 0x000d480001177983 */ /* 0x008ee80000300800 */
[----:B------:R4:W-:Y:S01]  /*3de0*/  @P3 STL [R1+0x64], R4 ;  /* 0x0000640401003387 */ /* 0x0009e20000100800 */
[----:B------:R-:W-:-:S05]  /*3df0*/  IMAD.WIDE R10, R11, 0x2, R2 ;  /* 0x000000020b0a7825 */ /* 0x000fca00078e0202 */
[----:B------:R-:W2:Y:S01]  /*3e00*/  @P4 LDG.E.U16 R19, desc[UR8][R10.64] ;  /* 0x000000080a134981 */ /* 0x000ea2000c1e1500 */
[----:B----4-:R-:W-:-:S05]  /*3e10*/  IMAD.WIDE R4, R5, 0x2, R2 ;  /* 0x0000000205047825 */ /* 0x010fca00078e0202 */
[----:B------:R4:W2:Y:S02]  /*3e20*/  @P0 LDG.E.U16 R15, desc[UR8][R4.64] ;  /* 0x00000008040f0981 */ /* 0x0008a4000c1e1500 */
[----:B----4-:R-:W-:Y:S01]  /*3e30*/  IMAD.WIDE R4, R7, 0x2, R2 ;  /* 0x0000000207047825 */ /* 0x010fe200078e0202 */
[C---:B------:R-:W-:Y:S02]  /*3e40*/  ISETP.GT.AND P2, PT, R0.reuse, 0x2a, PT ;  /* 0x0000002a0000780c */ /* 0x040fe40003f44270 */
[----:B------:R-:W-:Y:S01]  /*3e50*/  ISETP.GT.AND P3, PT, R0, 0x2b, PT ;  /* 0x0000002b0000780c */ /* 0x000fe20003f64270 */
[----:B-1----:R-:W-:Y:S02]  /*3e60*/  IMAD R6, R6, 0x2a, RZ ;  /* 0x0000002a06067824 */ /* 0x002fe400078e02ff */
[----:B0-----:R-:W-:Y:S01]  /*3e70*/  IMAD R9, R9, 0x2b, RZ ;  /* 0x0000002b09097824 */ /* 0x001fe200078e02ff */
[----:B------:R-:W-:Y:S01]  /*3e80*/  PRMT R16, RZ, 0x7610, R16 ;  /* 0x00007610ff107816 */ /* 0x000fe20000000010 */
[----:B------:R-:W-:Y:S01]  /*3e90*/  IMAD.WIDE R6, R6, 0x2, R2 ;  /* 0x0000000206067825 */ /* 0x000fe200078e0202 */
[----:B------:R-:W-:-:S03]  /*3ea0*/  PRMT R27, RZ, 0x7610, R27 ;  /* 0x00007610ff1b7816 */ /* 0x000fc6000000001b */
[----:B------:R-:W-:Y:S02]  /*3eb0*/  IMAD.WIDE R8, R9, 0x2, R2 ;  /* 0x0000000209087825 */ /* 0x000fe400078e0202 */
[----:B------:R0:W4:Y:S04]  /*3ec0*/  @P2 LDG.E.U16 R16, desc[UR8][R6.64] ;  /* 0x0000000806102981 */ /* 0x000128000c1e1500 */
[----:B------:R-:W4:Y:S01]  /*3ed0*/  @P3 LDG.E.U16 R27, desc[UR8][R8.64] ;  /* 0x00000008081b3981 */ /* 0x000f22000c1e1500 */
[----:B0-----:R-:W0:Y:S01]  /*3ee0*/  LDC R7, c[0x0][0x3a8] ;  /* 0x0000ea00ff077b82 */ /* 0x001e220000000800 */
[----:B---3--:R-:W-:-:S06]  /*3ef0*/  PRMT R23, RZ, 0x7610, R23 ;  /* 0x00007610ff177816 */ /* 0x008fcc0000000017 */
[----:B------:R1:W3:Y:S04]  /*3f00*/  @P1 LDG.E.U16 R23, desc[UR8][R4.64] ;  /* 0x0000000804171981 */ /* 0x0002e8000c1e1500 */
[----:B--2---:R-:W-:Y:S01]  /*3f10*/  STL [R1+0xcb4], R19 ;  /* 0x000cb41301007387 */ /* 0x004fe20000100800 */
[----:B-1----:R-:W1:Y:S03]  /*3f20*/  LDC R5, c[0x0][0x3a8] ;  /* 0x0000ea00ff057b82 */ /* 0x002e660000000800 */
[----:B------:R-:W-:Y:S04]  /*3f30*/  STL [R1+0xcb8], R15 ;  /* 0x000cb80f01007387 */ /* 0x000fe80000100800 */
[----:B---3--:R2:W-:Y:S04]  /*3f40*/  STL [R1+0x58], R23 ;  /* 0x0000581701007387 */ /* 0x0085e80000100800 */
[----:B--2---:R-:W2:Y:S04]  /*3f50*/  LDL.LU R23, [R1+0xd44] ;  /* 0x000d440001177983 */ /* 0x004ea80000300800 */
[----:B----4-:R-:W-:Y:S04]  /*3f60*/  STL [R1+0xd24], R16 ;  /* 0x000d241001007387 */ /* 0x010fe80000100800 */
[----:B------:R3:W-:Y:S04]  /*3f70*/  STL [R1+0x50], R27 ;  /* 0x0000501b01007387 */ /* 0x0007e80000100800 */
[----:B---3--:R-:W3:Y:S01]  /*3f80*/  LDL.LU R27, [R1+0xd40] ;  /* 0x000d4000011b7983 */ /* 0x008ee20000300800 */
[----:B------:R-:W-:-:S02]  /*3f90*/  ISETP.GT.AND P0, PT, R0, 0x2c, PT ;  /* 0x0000002c0000780c */ /* 0x000fc40003f04270 */
[----:B------:R-:W-:Y:S01]  /*3fa0*/  ISETP.GT.AND P4, PT, R0, 0x2d, PT ;  /* 0x0000002d0000780c */ /* 0x000fe20003f84270 */
[----:B-1----:R-:W-:Y:S02]  /*3fb0*/  IMAD R5, R5, 0x2c, RZ ;  /* 0x0000002c05057824 */ /* 0x002fe400078e02ff */
[----:B0-----:R-:W-:Y:S01]  /*3fc0*/  IMAD R7, R7, 0x2d, RZ ;  /* 0x0000002d07077824 */ /* 0x001fe200078e02ff */
[----:B------:R-:W-:Y:S01]  /*3fd0*/  PRMT R22, RZ, 0x7610, R22 ;  /* 0x00007610ff167816 */ /* 0x000fe20000000016 */
[----:B------:R-:W-:-:S04]  /*3fe0*/  IMAD.WIDE R4, R5, 0x2, R2 ;  /* 0x0000000205047825 */ /* 0x000fc800078e0202 */
[----:B------:R-:W-:-:S05]  /*3ff0*/  IMAD.WIDE R6, R7, 0x2, R2 ;  /* 0x0000000207067825 */ /* 0x000fca00078e0202 */
[----:B------:R0:W4:Y:S02]  /*4000*/  @P4 LDG.E.U16 R22, desc[UR8][R6.64] ;  /* 0x0000000806164981 */ /* 0x000124000c1e1500 */
[----:B0-----:R-:W0:Y:S01]  /*4010*/  LDC R7, c[0x0][0x3a8] ;  /* 0x0000ea00ff077b82 */ /* 0x001e220000000800 */
[C---:B------:R-:W-:Y:S02]  /*4020*/  ISETP.GT.AND P1, PT, R0.reuse, 0x2e, PT ;  /* 0x0000002e0000780c */ /* 0x040fe40003f24270 */
[----:B------:R-:W-:Y:S02]  /*4030*/  ISETP.GT.AND P2, PT, R0, 0x2f, PT ;  /* 0x0000002f0000780c */ /* 0x000fe40003f44270 */
[----:B------:R-:W-:Y:S01]  /*4040*/  PRMT R14, RZ, 0x7610, R14 ;  /* 0x00007610ff0e7816 */ /* 0x000fe2000000000e */
[----:B0-----:R-:W-:-:S04]  /*4050*/  IMAD R7, R7, 0x2f, RZ ;  /* 0x0000002f07077824 */ /* 0x001fc800078e02ff */
[----:B------:R-:W-:-:S06]  /*4060*/  IMAD.WIDE R6, R7, 0x2, R2 ;  /* 0x0000000207067825 */ /* 0x000fcc00078e0202 */
[----:B------:R-:W4:Y:S01]  /*4070*/  @P2 LDG.E.U16 R14, desc[UR8][R6.64] ;  /* 0x00000008060e2981 */ /* 0x000f22000c1e1500 */
[----:B------:R-:W-:Y:S02]  /*4080*/  PRMT R16, RZ, 0x7610, R16 ;  /* 0x00007610ff107816 */ /* 0x000fe40000000010 */
[----:B--2---:R-:W-:-:S06]  /*4090*/  PRMT R23, RZ, 0x7610, R23 ;  /* 0x00007610ff177816 */ /* 0x004fcc0000000017 */
[----:B------:R0:W2:Y:S02]  /*40a0*/  @P0 LDG.E.U16 R23, desc[UR8][R4.64] ;  /* 0x0000000804170981 */ /* 0x0000a4000c1e1500 */
[----:B0-----:R-:W0:Y:S01]  /*40b0*/  LDC R5, c[0x0][0x3a8] ;  /* 0x0000ea00ff057b82 */ /* 0x001e220000000800 */
[----:B---3--:R-:W-:Y:S01]  /*40c0*/  PRMT R27, RZ, 0x7610, R27 ;  /* 0x00007610ff1b7816 */ /* 0x008fe2000000001b */
[----:B0-----:R-:W-:-:S04]  /*40d0*/  IMAD R5, R5, 0x2e, RZ ;  /* 0x0000002e05057824 */ /* 0x001fc800078e02ff */
[----:B------:R-:W-:-:S05]  /*40e0*/  IMAD.WIDE R4, R5, 0x2, R2 ;  /* 0x0000000205047825 */ /* 0x000fca00078e0202 */
[----:B------:R0:W3:Y:S02]  /*40f0*/  @P1 LDG.E.U16 R27, desc[UR8][R4.64] ;  /* 0x00000008041b1981 */ /* 0x0000e4000c1e1500 */
[----:B0-----:R-:W0:Y:S01]  /*4100*/  LDC R5, c[0x0][0x3a8] ;  /* 0x0000ea00ff057b82 */ /* 0x001e220000000800 */
[----:B------:R-:W-:Y:S01]  /*4110*/  ISETP.GT.AND P0, PT, R0, 0x31, PT ;  /* 0x000000310000780c */ /* 0x000fe20003f04270 */
[----:B0-----:R-:W-:-:S04]  /*4120*/  IMAD R5, R5, 0x31, RZ ;  /* 0x0000003105057824 */ /* 0x001fc800078e02ff */
[----:B------:R-:W-:-:S08]  /*4130*/  IMAD.WIDE R4, R5, 0x2, R2 ;  /* 0x0000000205047825 */ /* 0x000fd000078e0202 */
[----:B------:R0:W3:Y:S02]  /*4140*/  @P0 LDG.E.U16 R16, desc[UR8][R4.64] ;  /* 0x0000000804100981 */ /* 0x0000e4000c1e1500 */
[----:B0-----:R-:W0:Y:S01]  /*4150*/  LDC R5, c[0x0][0x3a8] ;  /* 0x0000ea00ff057b82 */ /* 0x001e220000000800 */
[----:B------:R-:W-:Y:S02]  /*4160*/  ISETP.GT.AND P1, PT, R0, 0x32, PT ;  /* 0x000000320000780c */ /* 0x000fe40003f24270 */
[----:B------:R-:W-:Y:S01]  /*4170*/  PRMT R25, RZ, 0x7610, R25 ;  /* 0x00007610ff197816 */ /* 0x000fe20000000019 */
[----:B0-----:R-:W-:-:S04]  /*4180*/  IMAD R5, R5, 0x32, RZ ;  /* 0x0000003205057824 */ /* 0x001fc800078e02ff */
[----:B------:R-:W-:-:S06]  /*4190*/  IMAD.WIDE R4, R5, 0x2, R2 ;  /* 0x0000000205047825 */ /* 0x000fcc00078e0202 */
        /* <DEDUP_REMOVED lines=14> */
[----:B------:R-:W-:Y:S01]  /*4280*/  ISETP.GT.AND P0, PT, R0, 0x35, PT ;  /* 0x000000350000780c */ /* 0x000fe20003f04270 */
[----:B0-----:R-:W-:-:S04]  /*4290*/  IMAD R5, R5, 0x35, RZ ;  /* 0x0000003505057824 */ /* 0x001fc800078e02ff */
[----:B------:R-:W-:Y:S01]  /*42a0*/  IMAD.WIDE R4, R5, 0x2, R2 ;  /* 0x0000000205047825 */ /* 0x000fe200078e0202 */
[----:B--2---:R0:W-:Y:S04]  /*42b0*/  STL [R1+0x4c], R23 ;  /* 0x00004c1701007387 */ /* 0x0041e80000100800 */
[----:B0-----:R-:W2:Y:S04]  /*42c0*/  LDL.LU R23, [R1+0xd3c] ;  /* 0x000d3c0001177983 */ /* 0x001ea80000300800 */
[----:B----4-:R0:W-:Y:S04]  /*42d0*/  STL [R1+0x48], R22 ;  /* 0x0000481601007387 */ /* 0x0101e80000100800 */
[----:B0-----:R-:W4:Y:S04]  /*42e0*/  LDL.LU R22, [R1+0xd38] ;  /* 0x000d380001167983 */ /* 0x001f280000300800 */
[----:B---3--:R0:W-:Y:S04]  /*42f0*/  STL [R1+0x44], R27 ;  /* 0x0000441b01007387 */ /* 0x0081e80000100800 */
[----:B0-----:R-:W3:Y:S04]  /*4300*/  LDL.LU R27, [R1+0xd34] ;  /* 0x000d3400011b7983 */ /* 0x001ee80000300800 */
[----:B------:R0:W-:Y:S02]  /*4310*/  STL [R1+0xcbc], R14 ;  /* 0x000cbc0e01007387 */ /* 0x0001e40000100800 */
[----:B0-----:R-:W-:-:S06]  /*4320*/  PRMT R14, RZ, 0x7610, R14 ;  /* 0x00007610ff0e7816 */ /* 0x001fcc000000000e */
[----:B------:R0:W2:Y:S02]  /*4330*/  @P0 LDG.E.U16 R14, desc[UR8][R4.64] ;  /* 0x00000008040e0981 */ /* 0x0000a4000c1e1500 */
[----:B0-----:R-:W0:Y:S01]  /*4340*/  LDC R5, c[0x0][0x3a8] ;  /* 0x0000ea00ff057b82 */ /* 0x001e220000000800 */
[C---:B------:R-:W-:Y:S02]  /*4350*/  ISETP.GT.AND P1, PT, R0.reuse, 0x36, PT ;  /* 0x000000360000780c */ /* 0x040fe40003f24270 */
[----:B------:R-:W-:Y:S02]  /*4360*/  ISETP.GT.AND P0, PT, R0, 0x37, PT ;  /* 0x000000370000780c */ /* 0x000fe40003f04270 */
[----:B------:R-:W-:Y:S02]  /*4370*/  PRMT R29, RZ, 0x7610, R29 ;  /* 0x00007610ff1d7816 */ /* 0x000fe4000000001d */
[----:B------:R-:W-:Y:S01]  /*4380*/  PRMT R13, RZ, 0x7610, R13 ;  /* 0x00007610ff0d7816 */ /* 0x000fe2000000000d */
[----:B------:R1:W-:Y:S04]  /*4390*/  STL [R1+0x38], R25 ;  /* 0x0000381901007387 */ /* 0x0003e80000100800 */
[----:B-1----:R-:W3:Y:S01]  /*43a0*/  LDL.LU R25, [R1+0xd30] ;  /* 0x000d300001197983 */ /* 0x002ee20000300800 */
[----:B0-----:R-:W-:-:S04]  /*43b0*/  IMAD R5, R5, 0x36, RZ ;  /* 0x0000003605057824 */ /* 0x001fc800078e02ff */
[----:B------:R-:W-:-:S05]  /*43c0*/  IMAD.WIDE R4, R5, 0x2, R2 ;  /* 0x0000000205047825 */ /* 0x000fca00078e0202 */
[----:B------:R0:W3:Y:S04]  /*43d0*/  @P1 LDG.E.U16 R29, desc[UR8][R4.64] ;  /* 0x00000008041d1981 */ /* 0x0000e8000c1e1500 */
[----:B------:R1:W-:Y:S04]  /*43e0*/  STL [R1+0x34], R24 ;  /* 0x0000341801007387 */ /* 0x0003e80000100800 */
[----:B-1----:R-:W3:Y:S04]  /*43f0*/  LDL.LU R24, [R1+0xd2c] ;  /* 0x000d2c0001187983 */ /* 0x002ee80000300800 */
[----:B------:R1:W-:Y:S04]  /*4400*/  STL [R1+0x30], R26 ;  /* 0x0000301a01007387 */ /* 0x0003e80000100800 */
[----:B-1----:R-:W3:Y:S04]  /*4410*/  LDL.LU R26, [R1+0xd28] ;  /* 0x000d2800011a7983 */ /* 0x002ee80000300800 */
[----:B--2---:R1:W-:Y:S02]  /*4420*/  STL [R1+0xcc0], R14 ;  /* 0x000cc00e01007387 */ /* 0x0043e40000100800 */
[----:B-1----:R-:W1:Y:S02]  /*4430*/  LDC R14, c[0x0][0x3a8] ;  /* 0x0000ea00ff0e7b82 */ /* 0x002e640000000800 */
[----:B-1----:R-:W-:-:S04]  /*4440*/  IMAD R14, R14, 0x37, RZ ;  /* 0x000000370e0e7824 */ /* 0x002fc800078e02ff */
[----:B0-----:R-:W-:Y:S02]  /*4450*/  IMAD.WIDE R4, R14, 0x2, R2 ;  /* 0x000000020e047825 */ /* 0x001fe400078e0202 */
[----:B------:R-:W0:Y:S03]  /*4460*/  LDC R14, c[0x0][0x3a8] ;  /* 0x0000ea00ff0e7b82 */ /* 0x000e260000000800 */
[----:B------:R1:W2:Y:S01]  /*4470*/  @P0 LDG.E.U16 R13, desc[UR8][R4.64] ;  /* 0x00000008040d0981 */ /* 0x0002a2000c1e1500 */
[----:B0-----:R-:W-:-:S04]  /*4480*/  IMAD R14, R14, 0x39, RZ ;  /* 0x000000390e0e7824 */ /* 0x001fc800078e02ff */
[----:B-1----:R-:W-:Y:S02]  /*4490*/  IMAD.WIDE R4, R14, 0x2, R2 ;  /* 0x000000020e047825 */ /* 0x002fe400078e0202 */
[----:B------:R-:W0:Y:S01]  /*44a0*/  LDC R14, c[0x0][0x3a8] ;  /* 0x0000ea00ff0e7b82 */ /* 0x000e220000000800 */
[----:B------:R-:W-:Y:S02]  /*44b0*/  ISETP.GT.AND P1, PT, R0, 0x39, PT ;  /* 0x000000390000780c */ /* 0x000fe40003f24270 */
[----:B------:R-:W-:-:S11]  /*44c0*/  PRMT R18, RZ, 0x7610, R18 ;  /* 0x00007610ff127816 */ /* 0x000fd60000000012 */
[----:B------:R1:W4:Y:S01]  /*44d0*/  @P1 LDG.E.U16 R18, desc[UR8][R4.64] ;  /* 0x0000000804121981 */ /* 0x000322000c1e1500 */
        /* <DEDUP_REMOVED lines=15> */
[C---:B------:R-:W-:Y:S01]  /*45d0*/  ISETP.GT.AND P0, PT, R0.reuse, 0x3c, PT ;  /* 0x0000003c0000780c */ /* 0x040fe20003f04270 */
[----:B---3--:R-:W-:Y:S01]  /*45e0*/  STL [R1+0xcc4], R29 ;  /* 0x000cc41d01007387 */ /* 0x008fe20000100800 */
[----:B------:R-:W-:Y:S02]  /*45f0*/  ISETP.GT.AND P1, PT, R0, 0x3d, PT ;  /* 0x0000003d0000780c */ /* 0x000fe40003f24270 */
[----:B------:R-:W-:Y:S01]  /*4600*/  PRMT R19, RZ, 0x7610, R19 ;  /* 0x00007610ff137816 */ /* 0x000fe20000000013 */
[----:B0-----:R-:W-:Y:S01]  /*4610*/  IMAD R14, R14, 0x3d, RZ ;  /* 0x0000003d0e0e7824 */ /* 0x001fe200078e02ff */
[----:B--2---:R0:W-:Y:S02]  /*4620*/  STL [R1+0xcc8], R13 ;  /* 0x000cc80d01007387 */ /* 0x0041e40000100800 */
[----:B0-----:R-:W-:-:S06]  /*4630*/  PRMT R13, RZ, 0x7610, R13 ;  /* 0x00007610ff0d7816 */ /* 0x001fcc000000000d */
[----:B------:R0:W2:Y:S02]  /*4640*/  @P0 LDG.E.U16 R13, desc[UR8][R4.64] ;  /* 0x00000008040d0981 */ /* 0x0000a4000c1e1500 */
[----:B0-----:R-:W-:-:S05]  /*4650*/  IMAD.WIDE R4, R14, 0x2, R2 ;  /* 0x000000020e047825 */ /* 0x001fca00078e0202 */
[----:B------:R-:W3:Y:S01]  /*4660*/  @P1 LDG.E.U16 R19, desc[UR8][R4.64] ;  /* 0x0000000804131981 */ /* 0x000ee2000c1e1500 */
[----:B------:R-:W-:Y:S02]  /*4670*/  ISETP.GT.AND P0, PT, R0, 0x3e, PT ;  /* 0x0000003e0000780c */ /* 0x000fe40003f04270 */
[----:B------:R-:W-:Y:S01]  /*4680*/  PRMT R28, RZ, 0x7610, R28 ;  /* 0x00007610ff1c7816 */ /* 0x000fe2000000001c */
[----:B----4-:R-:W-:Y:S04]  /*4690*/  STL [R1+0x1c], R17 ;  /* 0x00001c1101007387 */ /* 0x010fe80000100800 */
[----:B---3--:R-:W-:Y:S04]  /*46a0*/  STL [R1+0xccc], R19 ;  /* 0x000ccc1301007387 */ /* 0x008fe80000100800 */
[----:B--2---:R0:W-:Y:S02]  /*46b0*/  STL [R1+0x14], R13 ;  /* 0x0000140d01007387 */ /* 0x0041e40000100800 */
[----:B0-----:R-:W0:Y:S02]  /*46c0*/  LDC R13, c[0x0][0x3a8] ;  /* 0x0000ea00ff0d7b82 */ /* 0x001e240000000800 */
[----:B0-----:R-:W-:-:S04]  /*46d0*/  IMAD R13, R13, 0x3e, RZ ;  /* 0x0000003e0d0d7824 */ /* 0x001fc800078e02ff */
[----:B------:R-:W-:Y:S01]  /*46e0*/  IMAD.WIDE R4, R13, 0x2, R2 ;  /* 0x000000020d047825 */ /* 0x000fe200078e0202 */
[----:B------:R-:W0:Y:S01]  /*46f0*/  S2R R17, SR_TID.X ;  /* 0x0000000000117919 */ /* 0x000e220000002100 */
[----:B------:R-:W1:Y:S03]  /*4700*/  LDC R13, c[0x0][0x3a8] ;  /* 0x0000ea00ff0d7b82 */ /* 0x000e660000000800 */
[----:B------:R2:W3:Y:S01]  /*4710*/  @P0 LDG.E.U16 R28, desc[UR8][R4.64] ;  /* 0x00000008041c0981 */ /* 0x0004e2000c1e1500 */
[----:B------:R-:W-:-:S03]  /*4720*/  ISETP.GT.AND P1, PT, R0, 0x3f, PT ;  /* 0x0000003f0000780c */ /* 0x000fc60003f24270 */
[----:B------:R0:W-:Y:S01]  /*4730*/  STL [R1+0x18], R15 ;  /* 0x0000180f01007387 */ /* 0x0001e20000100800 */
[----:B------:R-:W-:Y:S01]  /*4740*/  PRMT R12, RZ, 0x7610, R12 ;  /* 0x00007610ff0c7816 */ /* 0x000fe2000000000c */
[----:B-1----:R-:W-:Y:S01]  /*4750*/  IMAD R13, R13, 0x3f, RZ ;  /* 0x0000003f0d0d7824 */ /* 0x002fe200078e02ff */
[C---:B0-----:R-:W-:Y:S02]  /*4760*/  LOP3.LUT R15, R17.reuse, 0x3f, RZ, 0xc0, !PT ;  /* 0x0000003f110f7812 */ /* 0x041fe400078ec0ff */
[----:B------:R-:W-:Y:S02]  /*4770*/  LOP3.LUT R14, R17, 0x3f, RZ, 0xc0, !PT ;  /* 0x0000003f110e7812 */ /* 0x000fe400078ec0ff */
[----:B------:R-:W0:Y:S01]  /*4780*/  LDC R17, c[0x0][0x3ac] ;  /* 0x0000eb00ff117b82 */ /* 0x000e220000000800 */
[----:B--2---:R-:W-:-:S05]  /*4790*/  IMAD.WIDE R4, R13, 0x2, R2 ;  /* 0x000000020d047825 */ /* 0x004fca00078e0202 */
[----:B------:R1:W2:Y:S01]  /*47a0*/  @P1 LDG.E.U16 R12, desc[UR8][R4.64] ;  /* 0x00000008040c1981 */ /* 0x0002a2000c1e1500 */
[----:B------:R-:W-:Y:S02]  /*47b0*/  ISETP.GE.AND P0, PT, R15, R0, PT ;  /* 0x000000000f00720c */ /* 0x000fe40003f06270 */
[----:B------:R-:W-:Y:S01]  /*47c0*/  PRMT R27, RZ, 0x7610, R27 ;  /* 0x00007610ff1b7816 */ /* 0x000fe2000000001b */
[----:B0-----:R-:W-:Y:S01]  /*47d0*/  IMAD R17, R14, R17, RZ ;  /* 0x000000110e117224 */ /* 0x001fe200078e02ff */
[----:B------:R-:W-:Y:S06]  /*47e0*/  BAR.SYNC.DEFER_BLOCKING 0x0 ;  /* 0x0000000000007b1d */ /* 0x000fec0000010000 */
[----:B---3--:R-:W-:Y:S04]  /*47f0*/  STL [R1+0xcd0], R28 ;  /* 0x000cd01c01007387 */ /* 0x008fe80000100800 */
[----:B------:R-:W-:Y:S04]  /*4800*/  STL [R1+0x488], R0 ;  /* 0x0004880001007387 */ /* 0x000fe80000100800 */
[----:B------:R-:W3:Y:S04]  /*4810*/  LDL.LU R19, [R1+0x110] ;  /* 0x0001100001137983 */ /* 0x000ee80000300800 */
[----:B------:R-:W4:Y:S04]  /*4820*/  LDL.LU R13, [R1+0x114] ;  /* 0x00011400010d7983 */ /* 0x000f280000300800 */
[----:B------:R0:W-:Y:S02]  /*4830*/  STL.64 [R1+0x3f0], R2 ;  /* 0x0003f00201007387 */ /* 0x0001e40000100a00 */
[----:B0-----:R-:W-:-:S02]  /*4840*/  IMAD.MOV.U32 R2, RZ, RZ, R23 ;  /* 0x000000ffff027224 */ /* 0x001fc400078e0017 */
[----:B------:R-:W-:Y:S02]  /*4850*/  IMAD.MOV.U32 R3, RZ, RZ, R22 ;  /* 0x000000ffff037224 */ /* 0x000fe400078e0016 */
[----:B-1----:R-:W-:-:S05]  /*4860*/  IMAD.WIDE R4, R17, 0x2, R2 ;  /* 0x0000000211047825 */ /* 0x002fca00078e0202 */
[----:B------:R0:W3:Y:S04]  /*4870*/  @!P0 LDG.E.U16 R27, desc[UR8][R4.64] ;  /* 0x00000008041b8981 */ /* 0x0000e8000c1e1500 */
[----:B--2---:R-:W-:Y:S04]  /*4880*/  STL [R1+0xcd4], R12 ;  /* 0x000cd40c01007387 */ /* 0x004fe80000100800 */
[----:B------:R1:W-:Y:S01]  /*4890*/  STL.64 [R1+0x3b8], R2 ;  /* 0x0003b80201007387 */ /* 0x0003e20000100a00 */
[----:B------:R-:W-:-:S03]  /*48a0*/  PRMT R26, RZ, 0x7610, R26 ;  /* 0x00007610ff1a7816 */ /* 0x000fc6000000001a */
[----:B------:R-:W2:Y:S04]  /*48b0*/  LDL.LU R14, [R1+0x118] ;  /* 0x00011800010e7983 */ /* 0x000ea80000300800 */
[----:B------:R-:W2:Y:S01]  /*48c0*/  LDL.LU R0, [R1+0x11c] ;  /* 0x00011c0001007983 */ /* 0x000ea20000300800 */
[----:B-1----:R-:W-:Y:S02]  /*48d0*/  IMAD.MOV.U32 R2, RZ, RZ, R25 ;  /* 0x000000ffff027224 */ /* 0x002fe400078e0019 */
[----:B------:R-:W-:Y:S02]  /*48e0*/  IMAD.MOV.U32 R3, RZ, RZ, R24 ;  /* 0x000000ffff037224 */ /* 0x000fe400078e0018 */
[----:B0-----:R-:W-:Y:S01]  /*48f0*/  IMAD.WIDE R4, R17, 0x2, R2 ;  /* 0x0000000211047825 */ /* 0x001fe200078e0202 */
[----:B------:R-:W-:-:S04]  /*4900*/  PRMT R25, RZ, 0x7610, R25 ;  /* 0x00007610ff197816 */ /* 0x000fc80000000019 */
[----:B------:R0:W2:Y:S04]  /*4910*/  @!P0 LDG.E.U16 R26, desc[UR8][R4.64] ;  /* 0x00000008041a8981 */ /* 0x0000a8000c1e1500 */
[----:B---3--:R-:W-:Y:S04]  /*4920*/  STL [R1+0xcd8], R27 ;  /* 0x000cd81b01007387 */ /* 0x008fe80000100800 */
[----:B------:R4:W-:Y:S02]  /*4930*/  STL.64 [R1+0x3b0], R2 ;  /* 0x0003b00201007387 */ /* 0x0009e40000100a00 */
[----:B----4-:R-:W-:-:S02]  /*4940*/  IMAD.MOV.U32 R2, RZ, RZ, R13 ;  /* 0x000000ffff027224 */ /* 0x010fc400078e000d */
[----:B------:R-:W-:Y:S02]  /*4950*/  IMAD.MOV.U32 R3, RZ, RZ, R19 ;  /* 0x000000ffff037224 */ /* 0x000fe400078e0013 */
[----:B0-----:R-:W-:-:S05]  /*4960*/  IMAD.WIDE R4, R17, 0x2, R2 ;  /* 0x0000000211047825 */ /* 0x001fca00078e0202 */
[----:B------:R-:W3:Y:S04]  /*4970*/  @!P0 LDG.E.U16 R25, desc[UR8][R4.64] ;  /* 0x0000000804198981 */ /* 0x000ee8000c1e1500 */
[----:B--2---:R-:W-:Y:S04]  /*4980*/  STL [R1+0xcdc], R26 ;  /* 0x000cdc1a01007387 */ /* 0x004fe80000100800 */
[----:B------:R-:W2:Y:S04]  /*4990*/  LDL.LU R13, [R1+0x120] ;  /* 0x00012000010d7983 */ /* 0x000ea80000300800 */
[----:B------:R-:W2:Y:S04]  /*49a0*/  LDL.LU R12, [R1+0x124] ;  /* 0x00012400010c7983 */ /* 0x000ea80000300800 */
[----:B------:R-:W4:Y:S04]  /*49b0*/  LDL.LU R28, [R1+0x88] ;  /* 0x00008800011c7983 */ /* 0x000f280000300800 */
[----:B------:R0:W-:Y:S01]  /*49c0*/  STL.64 [R1+0x3f8], R2 ;  /* 0x0003f80201007387 */ /* 0x0001e20000100a00 */
[----:B------:R-:W-:Y:S01]  /*49d0*/  PRMT R24, RZ, 0x7610, R24 ;  /* 0x00007610ff187816 */ /* 0x000fe20000000018 */
[----:B0-----:R-:W-:-:S02]  /*49e0*/  IMAD.MOV.U32 R2, RZ, RZ, R0 ;  /* 0x000000ffff027224 */ /* 0x001fc400078e0000 */
[----:B------:R-:W-:Y:S01]  /*49f0*/  IMAD.MOV.U32 R3, RZ, RZ, R14 ;  /* 0x000000ffff037224 */ /* 0x000fe200078e000e */
[----:B---3--:R0:W-:Y:S04]  /*4a00*/  STL [R1+0xce0], R25 ;  /* 0x000ce01901007387 */ /* 0x0081e80000100800 */
[----:B------:R-:W3:Y:S04]  /*4a10*/  LDL.LU R19, [R1+0x128] ;  /* 0x0001280001137983 */ /* 0x000ee80000300800 */
[----:B------:R-:W3:Y:S01]  /*4a20*/  LDL.LU R0, [R1+0x12c] ;  /* 0x00012c0001007983 */ /* 0x000ee20000300800 */
[----:B0-----:R-:W0:Y:S01]  /*4a30*/  LDC R25, c[0x0][0x3ac] ;  /* 0x0000eb00ff197b82 */ /* 0x001e220000000800 */
[----:B------:R-:W-:-:S02]  /*4a40*/  PRMT R23, RZ, 0x7610, R23 ;  /* 0x00007610ff177816 */ /* 0x000fc40000000017 */
[----:B------:R-:W3:Y:S01]  /*4a50*/  LDL.LU R29, [R1+0xb8] ;  /* 0x0000b800011d7983 */ /* 0x000ee20000300800 */
[----:B0-----:R-:W-:-:S04]  /*4a60*/  IMAD R25, R15, R25, RZ ;  /* 0x000000190f197224 */ /* 0x001fc800078e02ff */
[----:B------:R-:W-:-:S05]  /*4a70*/  IMAD.WIDE R4, R25, 0x2, R2 ;  /* 0x0000000219047825 */ /* 0x000fca00078e0202 */
[----:B------:R2:W3:Y:S02]  /*4a80*/  @!P0 LDG.E.U16 R24, desc[UR8][R4.64] ;  /* 0x0000000804188981 */ /* 0x0004e4000c1e1500 */
[----:B--2---:R-:W-:Y:S02]  /*4a90*/  IMAD.WIDE R4, R25, 0x2, R12 ;  /* 0x0000000219047825 */ /* 0x004fe400078e020c */
[----:B------:R-:W-:Y:S04]  /*4aa0*/  STL.64 [R1+0x420], R2 ;  /* 0x0004200201007387 */ /* 0x000fe80000100a00 */
[----:B------:R0:W2:Y:S01]  /*4ab0*/  @!P0 LDG.E.U16 R23, desc[UR8][R4.64] ;  /* 0x0000000804178981 */ /* 0x0000a2000c1e1500 */
[----:B------:R-:W1:Y:S03]  /*4ac0*/  S2R R17, SR_TID.X ;  /* 0x0000000000117919 */ /* 0x000e660000002100 */
[----:B---3--:R-:W-:Y:S04]  /*4ad0*/  STL [R1+0xce4], R24 ;  /* 0x000ce41801007387 */ /* 0x008fe80000100800 */
[----:B------:R3:W-:Y:S04]  /*4ae0*/  STL.64 [R1+0x3a8], R12 ;  /* 0x0003a80c01007387 */ /* 0x0007e80000100a00 */
[----:B---3--:R-:W3:Y:S04]  /*4af0*/  LDL.LU R13, [R1+0x130] ;  /* 0x00013000010d7983 */ /* 0x008ee80000300800 */
[----:B------:R-:W4:Y:S01]  /*4b00*/  LDL.LU R12, [R1+0x134] ;  /* 0x00013400010c7983 */ /* 0x000f220000300800 */
[----:B------:R-:W-:-:S02]  /*4b10*/  IMAD.MOV.U32 R2, RZ, RZ, R0 ;  /* 0x000000ffff027224 */ /* 0x000fc400078e0000 */
[----:B------:R-:W-:Y:S01]  /*4b20*/  IMAD.MOV.U32 R3, RZ, RZ, R19 ;  /* 0x000000ffff037224 */ /* 0x000fe200078e0013 */
[----:B------:R-:W-:Y:S01]  /*4b30*/  PRMT R22, RZ, 0x7610, R22 ;  /* 0x00007610ff167816 */ /* 0x000fe20000000016 */
[----:B------:R-:W4:Y:S01]  /*4b40*/  LDL.LU R14, [R1+0xa8] ;  /* 0x0000a800010e7983 */ /* 0x000f220000300800 */
[----:B0-----:R-:W-:Y:S01]  /*4b50*/  IMAD.WIDE R4, R25, 0x2, R2 ;  /* 0x0000000219047825 */ /* 0x001fe200078e0202 */
[----:B-1----:R-:W-:Y:S02]  /*4b60*/  LOP3.LUT R15, R17, 0x1ff, RZ, 0xc0, !PT ;  /* 0x000001ff110f7812 */ /* 0x002fe400078ec0ff */
[----:B--2---:R0:W-:Y:S04]  /*4b70*/  STL [R1+0xce8], R23 ;  /* 0x000ce81701007387 */ /* 0x0041e80000100800 */
[----:B------:R1:W2:Y:S04]  /*4b80*/  @!P0 LDG.E.U16 R22, desc[UR8][R4.64] ;  /* 0x0000000804168981 */ /* 0x0002a8000c1e1500 */
[----:B0-----:R-:W2:Y:S04]  /*4b90*/  LDL.LU R23, [R1+0x138] ;  /* 0x0001380001177983 */ /* 0x001ea80000300800 */
[----:B------:R-:W2:Y:S04]  /*4ba0*/  LDL.LU R19, [R1+0x13c] ;  /* 0x00013c0001137983 */ /* 0x000ea80000300800 */
[----:B------:R-:W2:Y:S04]  /*4bb0*/  LDL.LU R27, [R1+0xa0] ;  /* 0x0000a000011b7983 */ /* 0x000ea80000300800 */
[----:B------:R-:W-:Y:S04]  /*4bc0*/  STL [R1+0xd10], R15 ;  /* 0x000d100f01007387 */ /* 0x000fe80000100800 */
[----:B------:R3:W-:Y:S01]  /*4bd0*/  STL.64 [R1+0x428], R2 ;  /* 0x0004280201007387 */ /* 0x0007e20000100a00 */
[----:B------:R-:W-:Y:S01]  /*4be0*/  PRMT R21, RZ, 0x7610, R21 ;  /* 0x00007610ff157816 */ /* 0x000fe20000000015 */
[----:B---3--:R-:W-:-:S02]  /*4bf0*/  IMAD.MOV.U32 R3, RZ, RZ, R13 ;  /* 0x000000ffff037224 */ /* 0x008fc400078e000d */
[----:B----4-:R-:W-:-:S04]  /*4c00*/  IMAD.MOV.U32 R2, RZ, RZ, R12 ;  /* 0x000000ffff027224 */ /* 0x010fc800078e000c */
[----:B-1----:R-:W-:-:S05]  /*4c10*/  IMAD.WIDE R4, R25, 0x2, R2 ;  /* 0x0000000219047825 */ /* 0x002fca00078e0202 */
[----:B------:R0:W3:Y:S01]  /*4c20*/  @!P0 LDG.E.U16 R21, desc[UR8][R4.64] ;  /* 0x0000000804158981 */ /* 0x0000e2000c1e1500 */
[----:B------:R-:W-:-:S03]  /*4c30*/  SHF.L.U32 R0, R15, 0x1, RZ ;  /* 0x000000010f007819 */ /* 0x000fc600000006ff */
[----:B--2---:R-:W-:Y:S04]  /*4c40*/  STL [R1+0xcec], R22 ;  /* 0x000cec1601007387 */ /* 0x004fe80000100800 */
[----:B------:R-:W2:Y:S04]  /*4c50*/  LDL.LU R13, [R1+0x140] ;  /* 0x00014000010d7983 */ /* 0x000ea80000300800 */
[----:B------:R1:W-:Y:S04]  /*4c60*/  STS.U16 [R0+UR5], R28 ;  /* 0x0000001c00007988 */ /* 0x0003e80008000405 */
[----:B------:R-:W4:Y:S01]  /*4c70*/  LDL.LU R12, [R1+0x144] ;  /* 0x00014400010c7983 */ /* 0x000f220000300800 */
[----:B------:R-:W-:-:S03]  /*4c80*/  PRMT R20, RZ, 0x7610, R20 ;  /* 0x00007610ff147816 */ /* 0x000fc60000000014 */
[----:B-1----:R-:W2:Y:S04]  /*4c90*/  LDL.LU R28, [R1+0x8c] ;  /* 0x00008c00011c7983 */ /* 0x002ea80000300800 */
[----:B------:R1:W-:Y:S02]  /*4ca0*/  STL.64 [R1+0x450], R2 ;  /* 0x0004500201007387 */ /* 0x0003e40000100a00 */
[----:B-1----:R-:W-:Y:S02]  /*4cb0*/  IMAD.MOV.U32 R2, RZ, RZ, R19 ;  /* 0x000000ffff027224 */ /* 0x002fe400078e0013 */
[----:B------:R-:W-:Y:S02]  /*4cc0*/  IMAD.MOV.U32 R3, RZ, RZ, R23 ;  /* 0x000000ffff037224 */ /* 0x000fe400078e0017 */
[----:B0-----:R-:W-:-:S05]  /*4cd0*/  IMAD.WIDE R4, R25, 0x2, R2 ;  /* 0x0000000219047825 */ /* 0x001fca00078e0202 */
[----:B------:R-:W2:Y:S04]  /*4ce0*/  @!P0 LDG.E.U16 R20, desc[UR8][R4.64] ;  /* 0x0000000804148981 */ /* 0x000ea8000c1e1500 */
[----:B---3--:R0:W-:Y:S04]  /*4cf0*/  STL [R1+0xcf0], R21 ;  /* 0x000cf01501007387 */ /* 0x0081e80000100800 */
[----:B------:R-:W3:Y:S04]  /*4d00*/  LDL.LU R22, [R1+0x148] ;  /* 0x0001480001167983 */ /* 0x000ee80000300800 */
[----:B0-----:R-:W3:Y:S04]  /*4d10*/  LDL.LU R21, [R1+0x14c] ;  /* 0x00014c0001157983 */ /* 0x001ee80000300800 */
[----:B------:R0:W-:Y:S01]  /*4d20*/  STS.U16 [R0+UR5+0x2000], R29 ;  /* 0x0020001d00007988 */ /* 0x0001e20008000405 */
[----:B------:R-:W-:-:S03]  /*4d30*/  PRMT R11, RZ, 0x7610, R11 ;  /* 0x00007610ff0b7816 */ /* 0x000fc6000000000b */
[----:B------:R-:W-:Y:S04]  /*4d40*/  STS.U16 [R0+UR5+0x4000], R14 ;  /* 0x0040000e00007988 */ /* 0x000fe80008000405 */
[----:B0-----:R-:W3:Y:S04]  /*4d50*/  LDL.LU R29, [R1+0x80] ;  /* 0x00008000011d7983 */ /* 0x001ee80000300800 */
[----:B------:R4:W-:Y:S01]  /*4d60*/  STL.64 [R1+0x3a0], R2 ;  /* 0x0003a00201007387 */ /* 0x0009e20000100a00 */
[----:B------:R-:W-:Y:S01]  /*4d70*/  PRMT R10, RZ, 0x7610, R10 ;  /* 0x00007610ff0a7816 */ /* 0x000fe2000000000a */
[----:B----4-:R-:W-:-:S02]  /*4d80*/  IMAD.MOV.U32 R2, RZ, RZ, R12 ;  /* 0x000000ffff027224 */ /* 0x010fc400078e000c */
[----:B--2---:R-:W-:Y:S01]  /*4d90*/  IMAD.MOV.U32 R3, RZ, RZ, R13 ;  /* 0x000000ffff037224 */ /* 0x004fe200078e000d */
[----:B------:R-:W-:Y:S04]  /*4da0*/  STL [R1+0xcf4], R20 ;  /* 0x000cf41401007387 */ /* 0x000fe80000100800 */
[----:B------:R-:W2:Y:S01]  /*4db0*/  LDL.LU R19, [R1+0x150] ;  /* 0x0001500001137983 */ /* 0x000ea20000300800 */
[----:B------:R-:W-:-:S03]  /*4dc0*/  IMAD.WIDE R4, R25, 0x2, R2 ;  /* 0x0000000219047825 */ /* 0x000fc600078e0202 */
[----:B------:R-:W4:Y:S04]  /*4dd0*/  LDL.LU R15, [R1+0x154] ;  /* 0x00015400010f7983 */ /* 0x000f280000300800 */
[----:B------:R-:W2:Y:S04]  /*4de0*/  LDL.LU R13, [R1+0x158] ;  /* 0x00015800010d7983 */ /* 0x000ea80000300800 */
[----:B------:R-:W2:Y:S04]  /*4df0*/  LDL.LU R12, [R1+0x15c] ;  /* 0x00015c00010c7983 */ /* 0x000ea80000300800 */
[----:B------:R-:W2:Y:S04]  /*4e00*/  LDL.LU R14, [R1+0x4] ;  /* 0x00000400010e7983 */ /* 0x000ea80000300800 */
[----:B------:R3:W-:Y:S04]  /*4e10*/  STL.64 [R1+0x458], R2 ;  /* 0x0004580201007387 */ /* 0x0007e80000100a00 */
[----:B------:R0:W2:Y:S01]  /*4e20*/  @!P0 LDG.E.U16 R11, desc[UR8][R4.64] ;  /* 0x00000008040b8981 */ /* 0x0000a2000c1e1500 */
[----:B---3--:R-:W-:-:S02]  /*4e30*/  IMAD.MOV.U32 R3, RZ, RZ, R22 ;  /* 0x000000ffff037224 */ /* 0x008fc400078e0016 */
[----:B------:R-:W-:-:S04]  /*4e40*/  IMAD.MOV.U32 R2, RZ, RZ, R21 ;  /* 0x000000ffff027224 */ /* 0x000fc800078e0015 */
[----:B0-----:R-:W-:-:S05]  /*4e50*/  IMAD.WIDE R4, R25, 0x2, R2 ;  /* 0x0000000219047825 */ /* 0x001fca00078e0202 */
[----:B------:R0:W3:Y:S01]  /*4e60*/  @!P0 LDG.E.U16 R10, desc[UR8][R4.64] ;  /* 0x00000008040a8981 */ /* 0x0000e2000c1e1500 */
[----:B------:R-:W-:Y:S02]  /*4e70*/  PRMT R9, RZ, 0x7610, R9 ;  /* 0x00007610ff097816 */ /* 0x000fe40000000009 */
[----:B------:R-:W-:Y:S01]  /*4e80*/  PRMT R8, RZ, 0x7610, R8 ;  /* 0x00007610ff087816 */ /* 0x000fe20000000008 */
[----:B--2---:R-:W-:Y:S04]  /*4e90*/  STL [R1+0xcf8], R11 ;  /* 0x000cf80b01007387 */ /* 0x004fe80000100800 */
[----:B------:R4:W-:Y:S02]  /*4ea0*/  STL.64 [R1+0x480], R2 ;  /* 0x0004800201007387 */ /* 0x0009e40000100a00 */
[----:B----4-:R-:W-:-:S02]  /*4eb0*/  IMAD.MOV.U32 R2, RZ, RZ, R15 ;  /* 0x000000ffff027224 */ /* 0x010fc400078e000f */
[----:B------:R-:W-:Y:S02]  /*4ec0*/  IMAD.MOV.U32 R3, RZ, RZ, R19 ;  /* 0x000000ffff037224 */ /* 0x000fe400078e0013 */
[----:B0-----:R-:W-:-:S05]  /*4ed0*/  IMAD.WIDE R4, R25, 0x2, R2 ;  /* 0x0000000219047825 */ /* 0x001fca00078e0202 */
[----:B------:R0:W2:Y:S04]  /*4ee0*/  @!P0 LDG.E.U16 R9, desc[UR8][R4.64] ;  /* 0x0000000804098981 */ /* 0x0000a8000c1e1500 */
[----:B---3--:R1:W-:Y:S04]  /*4ef0*/  STL [R1+0xcfc], R10 ;  /* 0x000cfc0a01007387 */ /* 0x0083e80000100800 */
[----:B------:R-:W3:Y:S04]  /*4f00*/  LDL.LU R11, [R1+0x160] ;  /* 0x00016000010b7983 */ /* 0x000ee80000300800 */
[----:B-1----:R-:W4:Y:S04]  /*4f10*/  LDL.LU R10, [R1+0x164] ;  /* 0x00016400010a7983 */ /* 0x002f280000300800 */
[----:B------:R1:W-:Y:S04]  /*4f20*/  STL.64 [R1+0x398], R2 ;  /* 0x0003980201007387 */ /* 0x0003e80000100a00 */
[----:B------:R-:W4:Y:S01]  /*4f30*/  LDL.LU R15, [R1+0x84] ;  /* 0x00008400010f7983 */ /* 0x000f220000300800 */
[----:B-1----:R-:W-:-:S02]  /*4f40*/  IMAD.MOV.U32 R2, RZ, RZ, R12 ;  /* 0x000000ffff027224 */ /* 0x002fc400078e000c */
[----:B------:R-:W-:Y:S02]  /*4f50*/  IMAD.MOV.U32 R3, RZ, RZ, R13 ;  /* 0x000000ffff037224 */ /* 0x000fe400078e000d */
[----:B0-----:R-:W-:-:S05]  /*4f60*/  IMAD.WIDE R4, R25, 0x2, R2 ;  /* 0x0000000219047825 */ /* 0x001fca00078e0202 */
[----:B------:R3:W4:Y:S01]  /*4f70*/  @!P0 LDG.E.U16 R8, desc[UR8][R4.64] ;  /* 0x0000000804088981 */ /* 0x000722000c1e1500 */
[----:B------:R-:W-:-:S03]  /*4f80*/  PRMT R7, RZ, 0x7610, R7 ;  /* 0x00007610ff077816 */ /* 0x000fc60000000007 */
[----:B--2---:R-:W-:Y:S04]  /*4f90*/  STL [R1+0xd00], R9 ;  /* 0x000d000901007387 */ /* 0x004fe80000100800 */
[----:B------:R-:W2:Y:S04]  /*4fa0*/  LDL.LU R23, [R1] ;  /* 0x0000000001177983 */ /* 0x000ea80000300800 */
[----:B------:R-:W2:Y:S04]  /*4fb0*/  LDL.LU R24, [R1+0xdc] ;  /* 0x0000dc0001187983 */ /* 0x000ea80000300800 */
[----:B------:R0:W-:Y:S04]  /*4fc0*/  STL [R1+0x490], R2 ;  /* 0x0004900201007387 */ /* 0x0001e80000100800 */
[----:B------:R-:W-:Y:S01]  /*4fd0*/  STL [R1+0x48c], R3 ;  /* 0x00048c0301007387 */ /* 0x000fe20000100800 */
[----:B---3--:R-:W-:-:S02]  /*4fe0*/  IMAD.MOV.U32 R5, RZ, RZ, R11 ;  /* 0x000000ffff057224 */ /* 0x008fc400078e000b */
[----:B----4-:R-:W-:Y:S01]  /*4ff0*/  IMAD.MOV.U32 R4, RZ, RZ, R10 ;  /* 0x000000ffff047224 */ /* 0x010fe200078e000a */
[----:B------:R-:W-:Y:S04]  /*5000*/  STL [R1+0xd04], R8 ;  /* 0x000d040801007387 */ /* 0x000fe80000100800 */
[----:B------:R-:W3:Y:S04]  /*5010*/  LDL.LU R11, [R1+0x168] ;  /* 0x00016800010b7983 */ /* 0x000ee80000300800 */
[----:B0-----:R-:W4:Y:S04]  /*5020*/  LDL.LU R2, [R1+0x16c] ;  /* 0x00016c0001027983 */ /* 0x001f280000300800 */
[----:B------:R0:W-:Y:S04]  /*5030*/  STL.64 [R1+0x390], R4 ;  /* 0x0003900401007387 */ /* 0x0001e80000100a00 */
[----:B------:R-:W-:Y:S01]  /*5040*/  STS.U16 [R0+UR5+0x6000], R27 ;  /* 0x0060001b00007988 */ /* 0x000fe20008000405 */
[----:B0-----:R-:W-:-:S03]  /*5050*/  IMAD.WIDE R4, R25, 0x2, R4 ;  /* 0x0000000219047825 */ /* 0x001fc600078e0204 */
[----:B------:R-:W2:Y:S04]  /*5060*/  LDL.LU R10, [R1+0x170] ;  /* 0x00017000010a7983 */ /* 0x000ea80000300800 */
[----:B------:R3:W2:Y:S04]  /*5070*/  @!P0 LDG.E.U16 R7, desc[UR8][R4.64] ;  /* 0x0000000804078981 */ /* 0x0006a8000c1e1500 */
[----:B------:R-:W-:Y:S04]  /*5080*/  STS.U16 [R0+UR5+0x8000], R28 ;  /* 0x0080001c00007988 */ /* 0x000fe80008000405 */
[----:B------:R-:W-:Y:S04]  /*5090*/  STS.U16 [R0+UR5+0xa000], R29 ;  /* 0x00a0001d00007988 */ /* 0x000fe80008000405 */
[----:B------:R0:W-:Y:S04]  /*50a0*/  STS.U16 [R0+UR5+0xc000], R14 ;  /* 0x00c0000e00007988 */ /* 0x0001e80008000405 */
[----:B------:R-:W2:Y:S04]  /*50b0*/  LDL.LU R9, [R1+0x174] ;  /* 0x0001740001097983 */ /* 0x000ea80000300800 */
[----:B------:R-:W2:Y:S01]  /*50c0*/  LDL.LU R8, [R1+0x178] ;  /* 0x0001780001087983 */ /* 0x000ea20000300800 */
[----:B0-----:R-:W0:Y:S03]  /*50d0*/  S2R R14, SR_TID.X ;  /* 0x00000000000e7919 */ /* 0x001e260000002100 */
[----:B------:R-:W2:Y:S04]  /*50e0*/  LDL.LU R3, [R1+0x17c] ;  /* 0x00017c0001037983 */ /* 0x000ea80000300800 */
[----:B------:R-:W2:Y:S04]  /*50f0*/  LDL.LU R26, [R1+0xc8] ;  /* 0x0000c800011a7983 */ /* 0x000ea80000300800 */
[----:B------:R-:W2:Y:S04]  /*5100*/  LDL.LU R27, [R1+0xa4] ;  /* 0x0000a400011b7983 */ /* 0x000ea80000300800 */
[----:B------:R-:W2:Y:S04]  /*5110*/  LDL.LU R12, [R1+0x74] ;  /* 0x00007400010c7983 */ /* 0x000ea80000300800 */
[----:B------:R-:W2:Y:S04]  /*5120*/  LDL.LU R28, [R1+0x58] ;  /* 0x00005800011c7983 */ /* 0x000ea80000300800 */
[----:B------:R-:W2:Y:S04]  /*5130*/  LDL.LU R19, [R1+0xfc] ;  /* 0x0000fc0001137983 */ /* 0x000ea80000300800 */
[----:B------:R-:W2:Y:S01]  /*5140*/  LDL.LU R13, [R1+0xe4] ;  /* 0x0000e400010d7983 */ /* 0x000ea20000300800 */
[----:B0-----:R-:W-:-:S03]  /*5150*/  LOP3.LUT R14, R14, 0x1ff, RZ, 0xc0, !PT ;  /* 0x000001ff0e0e7812 */ /* 0x001fc600078ec0ff */
[----:B------:R-:W2:Y:S01]  /*5160*/  LDL.LU R29, [R1+0xc4] ;  /* 0x0000c400011d7983 */ /* 0x000ea20000300800 */
[----:B------:R-:W-:-:S03]  /*5170*/  PRMT R6, RZ, 0x7610, R6 ;  /* 0x00007610ff067816 */ /* 0x000fc60000000006 */
[----:B------:R0:W-:Y:S02]  /*5180*/  STS.U16 [R0+UR5+0xe000], R15 ;  /* 0x00e0000f00007988 */ /* 0x0001e40008000405 */
[----:B0-----:R-:W-:Y:S02]  /*5190*/  IMAD.SHL.U32 R15, R14, 0x2, RZ ;  /* 0x000000020e0f7824 */ /* 0x001fe400078e00ff */
[----:B---3--:R-:W-:Y:S02]  /*51a0*/  IMAD.MOV.U32 R5, RZ, RZ, R11 ;  /* 0x000000ffff057224 */ /* 0x008fe400078e000b */
[----:B----4-:R-:W-:Y:S01]  /*51b0*/  IMAD.MOV.U32 R4, RZ, RZ, R2 ;  /* 0x000000ffff047224 */ /* 0x010fe200078e0002 */
[----:B--2---:R-:W-:Y:S04]  /*51c0*/  STL [R1+0xd08], R7 ;  /* 0x000d080701007387 */ /* 0x004fe80000100800 */
[----:B------:R-:W-:Y:S04]  /*51d0*/  STL [R1+0xd0c], R0 ;  /* 0x000d0c0001007387 */ /* 0x000fe80000100800 */
[----:B------:R-:W2:Y:S04]  /*51e0*/  LDL.LU R14, [R1+0x9c] ;  /* 0x00009c00010e7983 */ /* 0x000ea80000300800 */
[----:B------:R0:W-:Y:S02]  /*51f0*/  STL.64 [R1+0x388], R4 ;  /* 0x0003880401007387 */ /* 0x0001e40000100a00 */
[----:B0-----:R-:W-:-:S05]  /*5200*/  IMAD.WIDE R4, R25, 0x2, R4 ;  /* 0x0000000219047825 */ /* 0x001fca00078e0204 */
[----:B------:R0:W3:Y:S01]  /*5210*/  @!P0 LDG.E.U16 R6, desc[UR8][R4.64] ;  /* 0x0000000804068981 */ /* 0x0000e2000c1e1500 */
[----:B------:R-:W-:Y:S01]  /*5220*/  IMAD.MOV.U32 R7, RZ, RZ, R10 ;  /* 0x000000ffff077224 */ /* 0x000fe200078e000a */
[----:B0-----:R-:W-:Y:S02]  /*5230*/  PRMT R5, RZ, 0x7610, R5 ;  /* 0x00007610ff057816 */ /* 0x001fe40000000005 */
[----:B---3--:R0:W-:Y:S02]  /*5240*/  STL [R1+0xd14], R6 ;  /* 0x000d140601007387 */ /* 0x0081e40000100800 */
[----:B0-----:R-:W-:-:S05]  /*5250*/  IMAD.MOV.U32 R6, RZ, RZ, R9 ;  /* 0x000000ffff067224 */ /* 0x001fca00078e0009 */
[----:B------:R0:W-:Y:S02]  /*5260*/  STL.64 [R1+0x380], R6 ;  /* 0x0003800601007387 */ /* 0x0001e40000100a00 */
[----:B0-----:R-:W-:-:S05]  /*5270*/  IMAD.WIDE R6, R25, 0x2, R6 ;  /* 0x0000000219067825 */ /* 0x001fca00078e0206 */
[----:B------:R0:W3:Y:S01]  /*5280*/  @!P0 LDG.E.U16 R5, desc[UR8][R6.64] ;  /* 0x0000000806058981 */ /* 0x0000e2000c1e1500 */
[----:B------:R-:W-:Y:S01]  /*5290*/  PRMT R4, RZ, 0x7610, R4 ;  /* 0x00007610ff047816 */ /* 0x000fe20000000004 */
[----:B0-----:R-:W-:Y:S02]  /*52a0*/  IMAD.MOV.U32 R6, RZ, RZ, R3 ;  /* 0x000000ffff067224 */ /* 0x001fe400078e0003 */
[----:B------:R-:W-:Y:S01]  /*52b0*/  IMAD.MOV.U32 R7, RZ, RZ, R8 ;  /* 0x000000ffff077224 */ /* 0x000fe200078e0008 */
[----:B---3--:R-:W-:Y:S04]  /*52c0*/  STL [R1+0xd18], R5 ;  /* 0x000d180501007387 */ /* 0x008fe80000100800 */
[----:B------:R0:W-:Y:S02]  /*52d0*/  STL.64 [R1+0x378], R6 ;  /* 0x0003780601007387 */ /* 0x0001e40000100a00 */
[----:B0-----:R-:W-:-:S05]  /*52e0*/  IMAD.WIDE R6, R25, 0x2, R6 ;  /* 0x0000000219067825 */ /* 0x001fca00078e0206 */
[----:B------:R-:W3:Y:S01]  /*52f0*/  @!P0 LDG.E.U16 R4, desc[UR8][R6.64] ;  /* 0x0000000806048981 */ /* 0x000ee2000c1e1500 */
[----:B------:R-:W-:-:S05]  /*5300*/  LOP3.LUT R2, R15, 0x10, RZ, 0x3c, !PT ;  /* 0x000000100f027812 */ /* 0x000fca00078e3cff */
[----:B------:R-:W-:Y:S04]  /*5310*/  STS.U16 [R2+UR5+0x400], R23 ;  /* 0x0004001702007988 */ /* 0x000fe80008000405 */
[----:B------:R-:W-:Y:S04]  /*5320*/  STS.U16 [R2+UR5+0x2400], R24 ;  /* 0x0024001802007988 */ /* 0x000fe80008000405 */
[----:B------:R-:W-:Y:S04]  /*5330*/  STS.U16 [R2+UR5+0x4400], R26 ;  /* 0x0044001a02007988 */ /* 0x000fe80008000405 */
[----:B------:R-:W-:Y:S04]  /*5340*/  STS.U16 [R2+UR5+0x6400], R27 ;  /* 0x0064001b02007988 */ /* 0x000fe80008000405 */
[----:B------:R-:W-:Y:S04]  /*5350*/  STS.U16 [R2+UR5+0x8400], R12 ;  /* 0x0084000c02007988 */ /* 0x000fe80008000405 */
[----:B------:R-:W-:Y:S04]  /*5360*/  STS.U16 [R2+UR5+0xa400], R28 ;  /* 0x00a4001c02007988 */ /* 0x000fe80008000405 */
[----:B------:R0:W-:Y:S04]  /*5370*/  STS.U16 [R2+UR5+0xc400], R16 ;  /* 0x00c4001002007988 */ /* 0x0001e80008000405 */
[----:B------:R1:W-:Y:S04]  /*5380*/  STS.U16 [R2+UR5+0xe400], R18 ;  /* 0x00e4001202007988 */ /* 0x0003e80008000405 */
[----:B---3--:R3:W-:Y:S04]  /*5390*/  STL [R1+0xd1c], R4 ;  /* 0x000d1c0401007387 */ /* 0x0087e80000100800 */
[----:B0-----:R-:W4:Y:S04]  /*53a0*/  LDL.LU R16, [R1+0xd24] ;  /* 0x000d240001107983 */ /* 0x001f280000300800 */
[----:B-1----:R-:W4:Y:S04]  /*53b0*/  LDL.LU R18, [R1+0xd20] ;  /* 0x000d200001127983 */ /* 0x002f280000300800 */
[----:B---3--:R-:W3:Y:S04]  /*53c0*/  LDL.LU R4, [R1+0x38] ;  /* 0x0000380001047983 */ /* 0x008ee80000300800 */
[----:B------:R-:W3:Y:S04]  /*53d0*/  LDL.LU R6, [R1+0x1c] ;  /* 0x00001c0001067983 */ /* 0x000ee80000300800 */
[----:B------:R-:W3:Y:S04]  /*53e0*/  LDL.LU R3, [R1+0xf8] ;  /* 0x0000f80001037983 */ /* 0x000ee80000300800 */
[----:B------:R-:W3:Y:S01]  /*53f0*/  LDL.LU R15, [R1+0xe0] ;  /* 0x0000e000010f7983 */ /* 0x000ee20000300800 */
[----:B------:R-:W-:-:S03]  /*5400*/  LOP3.LUT R17, R17, 0x1ff, RZ, 0xc0, !PT ;  /* 0x000001ff11117812 */ /* 0x000fc600078ec0ff */
[----:B------:R-:W3:Y:S04]  /*5410*/  LDL.LU R0, [R1+0xc0] ;  /* 0x0000c00001007983 */ /* 0x000ee80000300800 */
[----:B------:R-:W3:Y:S01]  /*5420*/  LDL.LU R7, [R1+0x98] ;  /* 0x0000980001077983 */ /* 0x000ee20000300800 */
[----:B------:R-:W-:-:S03]  /*5430*/  IMAD.SHL.U32 R17, R17, 0x2, RZ ;  /* 0x0000000211117824 */ /* 0x000fc600078e00ff */
[----:B------:R-:W3:Y:S04]  /*5440*/  LDL.LU R27, [R1+0x6c] ;  /* 0x00006c00011b7983 */ /* 0x000ee80000300800 */
[----:B------:R-:W3:Y:S04]  /*5450*/  LDL.LU R8, [R1+0x50] ;  /* 0x0000500001087983 */ /* 0x000ee80000300800 */
[----:B------:R-:W3:Y:S04]  /*5460*/  LDL.LU R9, [R1+0x34] ;  /* 0x0000340001097983 */ /* 0x000ee80000300800 */
[----:B------:R-:W3:Y:S01]  /*5470*/  LDL.LU R11, [R1+0x18] ;  /* 0x00001800010b7983 */ /* 0x000ee20000300800 */
[----:B------:R-:W-:-:S03]  /*5480*/  LOP3.LUT R5, R17, 0x20, RZ, 0x3c, !PT ;  /* 0x0000002011057812 */ /* 0x000fc600078e3cff */
[----:B------:R-:W3:Y:S04]  /*5490*/  LDL.LU R20, [R1+0xf4] ;  /* 0x0000f40001147983 */ /* 0x000ee80000300800 */
[----:B------:R-:W3:Y:S04]  /*54a0*/  LDL.LU R21, [R1+0xd8] ;  /* 0x0000d80001157983 */ /* 0x000ee80000300800 */
[----:B------:R-:W3:Y:S04]  /*54b0*/  LDL.LU R22, [R1+0xbc] ;  /* 0x0000bc0001167983 */ /* 0x000ee80000300800 */
[----:B------:R-:W3:Y:S04]  /*54c0*/  LDL.LU R23, [R1+0x94] ;  /* 0x0000940001177983 */ /* 0x000ee80000300800 */
[----:B------:R-:W3:Y:S04]  /*54d0*/  LDL.LU R24, [R1+0x68] ;  /* 0x0000680001187983 */ /* 0x000ee80000300800 */
[----:B------:R-:W3:Y:S04]  /*54e0*/  LDL.LU R25, [R1+0x4c] ;  /* 0x00004c0001197983 */ /* 0x000ee80000300800 */
[----:B------:R-:W3:Y:S04]  /*54f0*/  LDL.LU R26, [R1+0x30] ;  /* 0x00003000011a7983 */ /* 0x000ee80000300800 */
[----:B------:R-:W3:Y:S04]  /*5500*/  LDL.LU R12, [R1+0x14] ;  /* 0x00001400010c7983 */ /* 0x000ee80000300800 */
[----:B------:R0:W-:Y:S04]  /*5510*/  STS.U16 [R5+UR5+0x800], R19 ;  /* 0x0008001305007988 */ /* 0x0001e80008000405 */
[----:B------:R-:W3:Y:S04]  /*5520*/  LDL.LU R28, [R1+0xf0] ;  /* 0x0000f000011c7983 */ /* 0x000ee80000300800 */
[----:B------:R1:W-:Y:S04]  /*5530*/  STS.U16 [R5+UR5+0x2800], R13 ;  /* 0x0028000d05007988 */ /* 0x0003e80008000405 */
[----:B0-----:R-:W3:Y:S04]  /*5540*/  LDL.LU R19, [R1+0xd4] ;  /* 0x0000d40001137983 */ /* 0x001ee80000300800 */
[----:B------:R0:W-:Y:S04]  /*5550*/  STS.U16 [R5+UR5+0x4800], R29 ;  /* 0x0048001d05007988 */ /* 0x0001e80008000405 */
[----:B-1----:R-:W3:Y:S01]  /*5560*/  LDL.LU R13, [R1+0xb4] ;  /* 0x0000b400010d7983 */ /* 0x002ee20000300800 */
[----:B------:R-:W-:-:S03]  /*5570*/  LOP3.LUT R10, R17, 0x30, RZ, 0x3c, !PT ;  /* 0x00000030110a7812 */ /* 0x000fc600078e3cff */
[----:B--2---:R1:W-:Y:S04]  /*5580*/  STS.U16 [R5+UR5+0x6800], R14 ;  /* 0x0068000e05007988 */ /* 0x0043e80008000405 */
[----:B0-----:R-:W2:Y:S04]  /*5590*/  LDL.LU R29, [R1+0x90] ;  /* 0x00009000011d7983 */ /* 0x001ea80000300800 */
[----:B------:R-:W2:Y:S04]  /*55a0*/  LDL.LU R2, [R1+0x64] ;  /* 0x0000640001027983 */ /* 0x000ea80000300800 */
[----:B-1----:R-:W2:Y:S04]  /*55b0*/  LDL.LU R14, [R1+0x48] ;  /* 0x00004800010e7983 */ /* 0x002ea80000300800 */
[----:B----4-:R-:W-:Y:S04]  /*55c0*/  STS.U16 [R5+UR5+0x8800], R18 ;  /* 0x0088001205007988 */ /* 0x010fe80008000405 */
[----:B------:R0:W-:Y:S04]  /*55d0*/  STS.U16 [R5+UR5+0xa800], R16 ;  /* 0x00a8001005007988 */ /* 0x0001e80008000405 */
[----:B---3--:R1:W-:Y:S04]  /*55e0*/  STS.U16 [R5+UR5+0xc800], R4 ;  /* 0x00c8000405007988 */ /* 0x0083e80008000405 */
[----:B0-----:R-:W3:Y:S04]  /*55f0*/  LDL.LU R16, [R1+0xec] ;  /* 0x0000ec0001107983 */ /* 0x001ee80000300800 */
[----:B------:R-:W4:Y:S04]  /*5600*/  LDL.LU R18, [R1+0xd0] ;  /* 0x0000d00001127983 */ /* 0x000f280000300800 */
[----:B------:R-:W2:Y:S04]  /*5610*/  LDL.LU R17, [R1+0xb0] ;  /* 0x0000b00001117983 */ /* 0x000ea80000300800 */
[----:B-1----:R-:W2:Y:S04]  /*5620*/  LDL.LU R4, [R1+0xd1c] ;  /* 0x000d1c0001047983 */ /* 0x002ea80000300800 */
[----:B------:R0:W-:Y:S04]  /*5630*/  STS.U16 [R5+UR5+0xe800], R6 ;  /* 0x00e8000605007988 */ /* 0x0001e80008000405 */
[----:B------:R1:W-:Y:S04]  /*5640*/  STS.U16 [R10+UR5+0xc00], R3 ;  /* 0x000c00030a007988 */ /* 0x0003e80008000405 */
[----:B------:R1:W-:Y:S04]  /*5650*/  STS.U16 [R10+UR5+0x2c00], R15 ;  /* 0x002c000f0a007988 */ /* 0x0003e80008000405 */
[----:B0-----:R-:W2:Y:S04]  /*5660*/  LDL.LU R5, [R1+0xd18] ;  /* 0x000d180001057983 */ /* 0x001ea80000300800 */
[----:B------:R-:W2:Y:S04]  /*5670*/  LDL.LU R6, [R1+0xd14] ;  /* 0x000d140001067983 */ /* 0x000ea80000300800 */
[----:B-1----:R-:W2:Y:S04]  /*5680*/  LDL.LU R3, [R1+0x44] ;  /* 0x0000440001037983 */ /* 0x002ea80000300800 */
[----:B------:R-:W2:Y:S04]  /*5690*/  LDL.LU R15, [R1+0xd10] ;  /* 0x000d1000010f7983 */ /* 0x000ea80000300800 */
[----:B------:R0:W-:Y:S04]  /*56a0*/  STS.U16 [R10+UR5+0x4c00], R0 ;  /* 0x004c00000a007988 */ /* 0x0001e80008000405 */
[----:B------:R1:W-:Y:S04]  /*56b0*/  STS.U16 [R10+UR5+0x6c00], R7 ;  /* 0x006c00070a007988 */ /* 0x0003e80008000405 */
[----:B------:R-:W-:Y:S04]  /*56c0*/  STS.U16 [R10+UR5+0x8c00], R27 ;  /* 0x008c001b0a007988 */ /* 0x000fe80008000405 */
[----:B0-----:R-:W3:Y:S04]  /*56d0*/  LDL.LU R0, [R1+0xd0c] ;  /* 0x000d0c0001007983 */ /* 0x001ee80000300800 */
[----:B-1----:R-:W3:Y:S04]  /*56e0*/  LDL.LU R7, [R1+0xd08] ;  /* 0x000d080001077983 */ /* 0x002ee80000300800 */
[----:B------:R0:W-:Y:S04]  /*56f0*/  STS.U16 [R10+UR5+0xac00], R8 ;  /* 0x00ac00080a007988 */ /* 0x0001e80008000405 */
[----:B------:R1:W-:Y:S04]  /*5700*/  STS.U16 [R10+UR5+0xcc00], R9 ;  /* 0x00cc00090a007988 */ /* 0x0003e80008000405 */
[----:B------:R1:W-:Y:S04]  /*5710*/  STS.U16 [R10+UR5+0xec00], R11 ;  /* 0x00ec000b0a007988 */ /* 0x0003e80008000405 */
[----:B0-----:R-:W3:Y:S04]  /*5720*/  LDL.LU R8, [R1+0xd04] ;  /* 0x000d040001087983 */ /* 0x001ee80000300800 */
[----:B-1----:R-:W3:Y:S04]  /*5730*/  LDL.LU R9, [R1+0xd00] ;  /* 0x000d000001097983 */ /* 0x002ee80000300800 */
[----:B------:R-:W3:Y:S04]  /*5740*/  LDL.LU R10, [R1+0xcfc] ;  /* 0x000cfc00010a7983 */ /* 0x000ee80000300800 */
[----:B------:R-:W3:Y:S01]  /*5750*/  LDL.LU R11, [R1+0xcf8] ;  /* 0x000cf800010b7983 */ /* 0x000ee20000300800 */
[----:B--2---:R-:W-:-:S05]  /*5760*/  IMAD.SHL.U32 R15, R15, 0x2, RZ ;  /* 0x000000020f0f7824 */ /* 0x004fca00078e00ff */
[C---:B------:R-:W-:Y:S02]  /*5770*/  LOP3.LUT R27, R15.reuse, 0x40, RZ, 0x3c, !PT ;  /* 0x000000400f1b7812 */ /* 0x040fe400078e3cff */
[----:B------:R-:W-:-:S03]  /*5780*/  LOP3.LUT R15, R15, 0x50, RZ, 0x3c, !PT ;  /* 0x000000500f0f7812 */ /* 0x000fc600078e3cff */
[----:B------:R0:W-:Y:S04]  /*5790*/  STS.U16 [R27+UR5+0x1000], R20 ;  /* 0x001000141b007988 */ /* 0x0001e80008000405 */
[----:B------:R1:W-:Y:S04]  /*57a0*/  STS.U16 [R27+UR5+0x3000], R21 ;  /* 0x003000151b007988 */ /* 0x0003e80008000405 */
[----:B------:R2:W-:Y:S04]  /*57b0*/  STS.U16 [R27+UR5+0x5000], R22 ;  /* 0x005000161b007988 */ /* 0x0005e80008000405 */
[----:B0-----:R-:W4:Y:S04]  /*57c0*/  LDL.LU R20, [R1+0xcf4] ;  /* 0x000cf40001147983 */ /* 0x001f280000300800 */
[----:B-1----:R-:W4:Y:S04]  /*57d0*/  LDL.LU R21, [R1+0xcf0] ;  /* 0x000cf00001157983 */ /* 0x002f280000300800 */
[----:B--2---:R-:W2:Y:S04]  /*57e0*/  LDL.LU R22, [R1+0xcec] ;  /* 0x000cec0001167983 */ /* 0x004ea80000300800 */
[----:B------:R0:W-:Y:S04]  /*57f0*/  STS.U16 [R27+UR5+0x7000], R23 ;  /* 0x007000171b007988 */ /* 0x0001e80008000405 */
[----:B------:R1:W-:Y:S04]  /*5800*/  STS.U16 [R27+UR5+0x9000], R24 ;  /* 0x009000181b007988 */ /* 0x0003e80008000405 */
[----:B------:R3:W-:Y:S04]  /*5810*/  STS.U16 [R27+UR5+0xb000], R25 ;  /* 0x00b000191b007988 */ /* 0x0007e80008000405 */
[----:B0-----:R-:W2:Y:S04]  /*5820*/  LDL.LU R23, [R1+0xce8] ;  /* 0x000ce80001177983 */ /* 0x001ea80000300800 */
[----:B-1----:R-:W2:Y:S04]  /*5830*/  LDL.LU R24, [R1+0xce4] ;  /* 0x000ce40001187983 */ /* 0x002ea80000300800 */
[----:B---3--:R-:W3:Y:S04]  /*5840*/  LDL.LU R25, [R1+0xce0] ;  /* 0x000ce00001197983 */ /* 0x008ee80000300800 */
[----:B------:R0:W-:Y:S04]  /*5850*/  STS.U16 [R27+UR5+0xd000], R26 ;  /* 0x00d0001a1b007988 */ /* 0x0001e80008000405 */
[----:B------:R1:W-:Y:S04]  /*5860*/  STS.U16 [R27+UR5+0xf000], R12 ;  /* 0x00f0000c1b007988 */ /* 0x0003e80008000405 */
[----:B------:R1:W-:Y:S04]  /*5870*/  STS.U16 [R15+UR5+0x1400], R28 ;  /* 0x0014001c0f007988 */ /* 0x0003e80008000405 */
[----:B0-----:R-:W2:Y:S04]  /*5880*/  LDL.LU R26, [R1+0xcdc] ;  /* 0x000cdc00011a7983 */ /* 0x001ea80000300800 */
[----:B-1----:R-:W2:Y:S04]  /*5890*/  LDL.LU R27, [R1+0xcd8] ;  /* 0x000cd800011b7983 */ /* 0x002ea80000300800 */
[----:B------:R-:W2:Y:S04]  /*58a0*/  LDL.LU R12, [R1+0xcd4] ;  /* 0x000cd400010c7983 */ /* 0x000ea80000300800 */
[----:B------:R0:W-:Y:S04]  /*58b0*/  STS.U16 [R15+UR5+0x3400], R19 ;  /* 0x003400130f007988 */ /* 0x0001e80008000405 */
[----:B------:R-:W2:Y:S04]  /*58c0*/  LDL.LU R28, [R1+0xcd0] ;  /* 0x000cd000011c7983 */ /* 0x000ea80000300800 */
[----:B------:R1:W-:Y:S04]  /*58d0*/  STS.U16 [R15+UR5+0x5400], R13 ;  /* 0x0054000d0f007988 */ /* 0x0003e80008000405 */
[----:B0-----:R-:W2:Y:S04]  /*58e0*/  LDL.LU R19, [R1+0xccc] ;  /* 0x000ccc0001137983 */ /* 0x001ea80000300800 */
[----:B------:R0:W-:Y:S04]  /*58f0*/  STS.U16 [R15+UR5+0x7400], R29 ;  /* 0x0074001d0f007988 */ /* 0x0001e80008000405 */
[----:B-1----:R-:W2:Y:S04]  /*5900*/  LDL.LU R13, [R1+0xcc8] ;  /* 0x000cc800010d7983 */ /* 0x002ea80000300800 */
[----:B------:R-:W-:Y:S04]  /*5910*/  STS.U16 [R15+UR5+0x9400], R2 ;  /* 0x009400020f007988 */ /* 0x000fe80008000405 */
[----:B0-----:R-:W2:Y:S04]  /*5920*/  LDL.LU R29, [R1+0xcc4] ;  /* 0x000cc400011d7983 */ /* 0x001ea80000300800 */
[----:B------:R0:W-:Y:S04]  /*5930*/  STS.U16 [R15+UR5+0xb400], R14 ;  /* 0x00b4000e0f007988 */ /* 0x0001e80008000405 */
[----:B0-----:R-:W2:Y:S01]  /*5940*/  LDL.LU R14, [R1+0xcc0] ;  /* 0x000cc000010e7983 */ /* 0x001ea20000300800 */
[----:B------:R-:W-:-:S03]  /*5950*/  LOP3.LUT R2, R0, 0x60, RZ, 0x3c, !PT ;  /* 0x0000006000027812 */ /* 0x000fc600078e3cff */
[----:B--2---:R0:W-:Y:S04]  /*5960*/  STS.U16 [R15+UR5+0xd400], R14 ;  /* 0x00d4000e0f007988 */ /* 0x0041e80008000405 */
[----:B------:R1:W-:Y:S04]  /*5970*/  STS.U16 [R15+UR5+0xf400], R19 ;  /* 0x00f400130f007988 */ /* 0x0003e80008000405 */
[----:B------:R2:W-:Y:S04]  /*5980*/  STS.U16 [R2+UR5+0x1800], R16 ;  /* 0x0018001002007988 */ /* 0x0005e80008000405 */
[----:B0-----:R-:W3:Y:S04]  /*5990*/  LDL.LU R14, [R1+0xcbc] ;  /* 0x000cbc00010e7983 */ /* 0x001ee80000300800 */
[----:B-1----:R-:W3:Y:S04]  /*59a0*/  LDL.LU R15, [R1+0xcb8] ;  /* 0x000cb800010f7983 */ /* 0x002ee80000300800 */
[----:B------:R-:W3:Y:S04]  /*59b0*/  LDL.LU R19, [R1+0xcb4] ;  /* 0x000cb40001137983 */ /* 0x000ee80000300800 */
[----:B--2---:R-:W2:Y:S04]  /*59c0*/  LDL.LU R16, [R1+0xcb0] ;  /* 0x000cb00001107983 */ /* 0x004ea80000300800 */
[----:B----4-:R0:W-:Y:S04]  /*59d0*/  STS.U16 [R2+UR5+0x3800], R18 ;  /* 0x0038001202007988 */ /* 0x0101e80008000405 */
[----:B0-----:R-:W4:Y:S04]  /*59e0*/  LDL.LU R18, [R1+0xcac] ;  /* 0x000cac0001127983 */ /* 0x001f280000300800 */
[----:B------:R0:W-:Y:S04]  /*59f0*/  STS.U16 [R2+UR5+0x5800], R17 ;  /* 0x0058001102007988 */ /* 0x0001e80008000405 */
[----:B0-----:R-:W2:Y:S04]  /*5a00*/  LDL.LU R17, [R1+0xca8] ;  /* 0x000ca80001117983 */ /* 0x001ea80000300800 */
[----:B----4-:R0:W-:Y:S04]  /*5a10*/  STS.U16 [R2+UR5+0x7800], R18 ;  /* 0x0078001202007988 */ /* 0x0101e80008000405 */
[----:B---3--:R1:W-:Y:S04]  /*5a20*/  STS.U16 [R2+UR5+0x9800], R19 ;  /* 0x0098001302007988 */ /* 0x0083e80008000405 */
[----:B0-----:R-:W3:Y:S04]  /*5a30*/  LDL.LU R18, [R1+0xca4] ;  /* 0x000ca40001127983 */ /* 0x001ee80000300800 */
[----:B-1----:R-:W4:Y:S04]  /*5a40*/  LDL.LU R19, [R1+0xca0] ;  /* 0x000ca00001137983 */ /* 0x002f280000300800 */
[----:B------:R-:W-:Y:S04]  /*5a50*/  STS.U16 [R2+UR5+0xb800], R3 ;  /* 0x00b8000302007988 */ /* 0x000fe80008000405 */
[----:B------:R0:W-:Y:S04]  /*5a60*/  STS.U16 [R2+UR5+0xd800], R29 ;  /* 0x00d8001d02007988 */ /* 0x0001e80008000405 */
[----:B0-----:R-:W2:Y:S04]  /*5a70*/  LDL.LU R29, [R1+0xc9c] ;  /* 0x000c9c00011d7983 */ /* 0x001ea80000300800 */
[----:B------:R0:W-:Y:S04]  /*5a80*/  STS.U16 [R2+UR5+0xf800], R28 ;  /* 0x00f8001c02007988 */ /* 0x0001e80008000405 */
[----:B0-----:R-:W2:Y:S04]  /*5a90*/  LDL.LU R28, [R1+0xc98] ;  /* 0x000c9800011c7983 */ /* 0x001ea80000300800 */
[----:B------:R-:W2:Y:S01]  /*5aa0*/  LDL R3, [R1+0x370] ;  /* 0x0003700001037983 */ /* 0x000ea20000100800 */
[----:B------:R-:W-:-:S05]  /*5ab0*/  LOP3.LUT R0, R0, 0x70, RZ, 0x3c, !PT ;  /* 0x0000007000007812 */ /* 0x000fca00078e3cff */
[----:B----4-:R-:W-:Y:S04]  /*5ac0*/  STS.U16 [R0+UR5+0x1c00], R19 ;  /* 0x001c001300007988 */ /* 0x010fe80008000405 */
[----:B---3--:R-:W-:Y:S04]  /*5ad0*/  STS.U16 [R0+UR5+0x3c00], R18 ;  /* 0x003c001200007988 */ /* 0x008fe80008000405 */
[----:B--2---:R-:W-:Y:S04]  /*5ae0*/  STS.U16 [R0+UR5+0x5c00], R17 ;  /* 0x005c001100007988 */ /* 0x004fe80008000405 */
[----:B------:R-:W-:Y:S04]  /*5af0*/  STS.U16 [R0+UR5+0x7c00], R16 ;  /* 0x007c001000007988 */ /* 0x000fe80008000405 */
        /* <DEDUP_REMOVED lines=19> */
[----:B------:R-:W-:Y:S01]  /*5c30*/  STS.U16 [R29+UR5+0x13c00], R4 ;  /* 0x013c00041d007988 */ /* 0x000fe20008000405 */
[----:B------:R-:W-:Y:S06]  /*5c40*/  BAR.SYNC.DEFER_BLOCKING 0x0 ;  /* 0x0000000000007b1d */ /* 0x000fec0000010000 */
[----:B------:R-:W0:Y:S04]  /*5c50*/  LDSM.16.M88.4 R24, [R3+UR5+0x11000] ;  /* 0x011000050318783b */ /* 0x000e280008000200 */
[----:B------:R-:W1:Y:S04]  /*5c60*/  LDSM.16.M88.4 R16, [R3+UR5+0x10000] ;  /* 0x010000050310783b */ /* 0x000e680008000200 */
[----:B------:R-:W2:Y:S04]  /*5c70*/  LDSM.16.M88.4 R12, [R3+UR5+0x10800] ;  /* 0x01080005030c783b */ /* 0x000ea80008000200 */
[----:B------:R-:W3:Y:S04]  /*5c80*/  LDSM.16.M88.4 R8, [R3+UR5+0x11800] ;  /* 0x011800050308783b */ /* 0x000ee80008000200 */
[----:B------:R-:W-:Y:S04]  /*5c90*/  STL [R1+0x494], R29 ;  /* 0x0004941d01007387 */ /* 0x000fe80000100800 */
[----:B------:R-:W4:Y:S04]  /*5ca0*/  LDSM.16.M88.4 R20, [R3+UR5+0x12000] ;  /* 0x012000050314783b */ /* 0x000f280008000200 */
[----:B------:R-:W-:Y:S04]  /*5cb0*/  LDSM.16.MT88.4 R4, [R28] ;  /* 0x000000001c04783b */ /* 0x000fe80000004200 */
[----:B0-----:R-:W-:Y:S04]  /*5cc0*/  STL [R1+0xb5c], R26 ;  /* 0x000b5c1a01007387 */ /* 0x001fe80000100800 */
[----:B-1----:R-:W-:Y:S04]  /*5cd0*/  STL.64 [R1+0x18], R18 ;  /* 0x0000181201007387 */ /* 0x002fe80000100a00 */
[----:B--2---:R-:W-:Y:S04]  /*5ce0*/  STL.64 [R1], R12 ;  /* 0x0000000c01007387 */ /* 0x004fe80000100a00 */
[----:B------:R-:W-:Y:S04]  /*5cf0*/  STL.64 [R1+0x8], R14 ;  /* 0x0000080e01007387 */ /* 0x000fe80000100a00 */
[----:B------:R-:W-:Y:S04]  /*5d00*/  STL.64 [R1+0xc90], R12 ;  /* 0x000c900c01007387 */ /* 0x000fe80000100a00 */
[----:B------:R-:W-:Y:S04]  /*5d10*/  STL [R1+0xb58], R27 ;  /* 0x000b581b01007387 */ /* 0x000fe80000100800 */
[----:B------:R-:W0:Y:S04]  /*5d20*/  LDSM.16.M88.4 R12, [R3+UR5+0x12800] ;  /* 0x01280005030c783b */ /* 0x000e280008000200 */
[----:B---3--:R-:W-:Y:S04]  /*5d30*/  STL.64 [R1+0xb0], R8 ;  /* 0x0000b00801007387 */ /* 0x008fe80000100a00 */
[----:B------:R-:W-:Y:S04]  /*5d40*/  STL.64 [R1+0xb8], R10 ;  /* 0x0000b80a01007387 */ /* 0x000fe80000100a00 */
[----:B------:R-:W1:Y:S04]  /*5d50*/  LDSM.16.M88.4 R8, [R3+UR5+0x13000] ;  /* 0x013000050308783b */ /* 0x000e680008000200 */
[----:B----4-:R-:W-:Y:S04]  /*5d60*/  STL.64 [R1+0xa0], R20 ;  /* 0x0000a01401007387 */ /* 0x010fe80000100a00 */
[----:B------:R-:W-:Y:S04]  /*5d70*/  STL.64 [R1+0xa8], R22 ;  /* 0x0000a81601007387 */ /* 0x000fe80000100a00 */
[----:B------:R-:W-:Y:S04]  /*5d80*/  LDSM.16.MT88.4 R20, [R28+0x200] ;  /* 0x000200001c14783b */ /* 0x000fe80000004200 */
[----:B0-----:R0:W-:Y:S04]  /*5d90*/  STL.64 [R1+0x90], R12 ;  /* 0x0000900c01007387 */ /* 0x0011e80000100a00 */
[----:B------:R2:W-:Y:S04]  /*5da0*/  STL.64 [R1+0x98], R14 ;  /* 0x0000980e01007387 */ /* 0x0005e80000100a00 */
[----:B-1----:R-:W-:Y:S01]  /*5db0*/  STL.64 [R1+0x80], R8 ;  /* 0x0000800801007387 */ /* 0x002fe20000100a00 */
[----:B------:R-:W-:-:S02]  /*5dc0*/  IMAD.MOV.U32 R2, RZ, RZ, R8 ;  /* 0x000000ffff027224 */ /* 0x000fc400078e0008 */
[----:B------:R-:W-:Y:S01]  /*5dd0*/  IMAD.MOV.U32 R0, RZ, RZ, R9 ;  /* 0x000000ffff007224 */ /* 0x000fe200078e0009 */
[----:B------:R-:W-:Y:S04]  /*5de0*/  STL.64 [R1+0x88], R10 ;  /* 0x0000880a01007387 */ /* 0x000fe80000100a00 */
[----:B------:R-:W1:Y:S04]  /*5df0*/  LDSM.16.M88.4 R8, [R3+UR5+0x13800] ;  /* 0x013800050308783b */ /* 0x000e680008000200 */
[----:B0-----:R-:W3:Y:S04]  /*5e00*/  LDL.LU.64 R12, [R1+0x350] ;  /* 0x00035000010c7983 */ /* 0x001ee80000300a00 */
[----:B--2---:R-:W3:Y:S04]  /*5e10*/  LDL.LU.64 R14, [R1+0x358] ;  /* 0x00035800010e7983 */ /* 0x004ee80000300a00 */
[----:B-1----:R-:W-:Y:S04]  /*5e20*/  STL.64 [R1+0x70], R8 ;  /* 0x0000700801007387 */ /* 0x002fe80000100a00 */
[----:B------:R-:W-:Y:S04]  /*5e30*/  STL.64 [R1+0x78], R10 ;  /* 0x0000780a01007387 */ /* 0x000fe80000100a00 */
[----:B------:R-:W0:Y:S04]  /*5e40*/  LDSM.16.MT88.4 R8, [R28+0x100] ;  /* 0x000100001c08783b */ /* 0x000e280000004200 */
[----:B0-----:R-:W-:Y:S04]  /*5e50*/  STL.64 [R1+0xc50], R10 ;  /* 0x000c500a01007387 */ /* 0x001fe80000100a00 */
[----:B------:R0:W-:Y:S02]  /*5e60*/  STL.64 [R1+0xc48], R8 ;  /* 0x000c480801007387 */ /* 0x0001e40000100a00 */
[----:B0-----:R-:W-:-:S02]  /*5e70*/  IMAD.MOV.U32 R8, RZ, RZ, R2 ;  /* 0x000000ffff087224 */ /* 0x001fc400078e0002 */
[----:B------:R-:W-:-:S05]  /*5e80*/  IMAD.MOV.U32 R9, RZ, RZ, R0 ;  /* 0x000000ffff097224 */ /* 0x000fca00078e0000 */
[----:B------:R0:W-:Y:S04]  /*5e90*/  STL.64 [R1+0xc60], R8 ;  /* 0x000c600801007387 */ /* 0x0001e80000100a00 */
[----:B0-----:R-:W2:Y:S04]  /*5ea0*/  LDL.LU.64 R8, [R1+0x320] ;  /* 0x0003200001087983 */ /* 0x001ea80000300a00 */
[----:B------:R-:W2:Y:S04]  /*5eb0*/  LDL.LU.64 R10, [R1+0x328] ;  /* 0x00032800010a7983 */ /* 0x000ea80000300a00 */
[----:B------:R-:W-:Y:S04]  /*5ec0*/  STL.64 [R1+0xbc8], R22 ;  /* 0x000bc81601007387 */ /* 0x000fe80000100a00 */
[----:B------:R0:W-:Y:S04]  /*5ed0*/  STL.64 [R1+0xbc0], R20 ;  /* 0x000bc01401007387 */ /* 0x0001e80000100a00 */
[----:B0-----:R-:W4:Y:S04]  /*5ee0*/  LDL.64 R20, [R1+0x70] ;  /* 0x0000700001147983 */ /* 0x001f280000100a00 */
[----:B----4-:R0:W-:Y:S04]  /*5ef0*/  STL.64 [R1+0xc58], R20 ;  /* 0x000c581401007387 */ /* 0x0101e80000100a00 */
[----:B0-----:R-:W4:Y:S01]  /*5f00*/  LDL.64 R20, [R1+0xb0] ;  /* 0x0000b00001147983 */ /* 0x001f220000100a00 */
[C---:B---3--:R-:W-:Y:S03]  /*5f10*/  HMMA.16816.F32.BF16 R12, R4.reuse, R16, R12 ;  /* 0x00000010040c723c */ /* 0x048fe6000004180c */
[----:B----4-:R0:W-:Y:S04]  /*5f20*/  STL.64 [R1+0xc88], R20 ;  /* 0x000c881401007387 */ /* 0x0101e80000100a00 */
[----:B0-----:R-:W3:Y:S04]  /*5f30*/  LDL.LU.64 R20, [R1+0x310] ;  /* 0x0003100001147983 */ /* 0x001ee80000300a00 */
[----:B------:R-:W3:Y:S08]  /*5f40*/  LDL.LU.64 R22, [R1+0x318] ;  /* 0x0003180001167983 */ /* 0x000ef00000300a00 */
[----:B------:R0:W-:Y:S04]  /*5f50*/  STL.64 [R1+0x1a0], R12 ;  /* 0x0001a00c01007387 */ /* 0x0001e80000100a00 */
[----:B------:R-:W-:Y:S04]  /*5f60*/  STL.64 [R1+0x1a8], R14 ;  /* 0x0001a80e01007387 */ /* 0x000fe80000100a00 */
[----:B0-----:R-:W2:Y:S02]  /*5f70*/  LDL.LU.64 R12, [R1+0xc90] ;  /* 0x000c9000010c7983 */ /* 0x001ea40000300a00 */
[----:B--2---:R-:W-:-:S15]  /*5f80*/  HMMA.16816.F32.BF16 R8, R4, R12, R8 ;  /* 0x0000000c0408723c */ /* 0x004fde0000041808 */
[----:B------:R-:W-:-:S04]  /*5f90*/  NOP ;  /* 0x0000000000007918 */ /* 0x000fc80000000000 */
[----:B------:R0:W-:Y:S01]  /*5fa0*/  STL.64 [R1+0x180], R8 ;  /* 0x0001800801007387 */ /* 0x0001e20000100a00 */
[----:B------:R-:W-:Y:S02]  /*5fb0*/  IMAD.MOV.U32 R26, RZ, RZ, R10 ;  /* 0x000000ffff1a7224 */ /* 0x000fe400078e000a */
[----:B------:R-:W-:Y:S01]  /*5fc0*/  IMAD.MOV.U32 R27, RZ, RZ, R11 ;  /* 0x000000ffff1b7224 */ /* 0x000fe200078e000b */
[----:B0-----:R-:W2:Y:S04]  /*5fd0*/  LDL.LU.64 R8, [R1+0x2e0] ;  /* 0x0002e00001087983 */ /* 0x001ea80000300a00 */
[----:B------:R-:W4:Y:S01]  /*5fe0*/  LDL.LU.64 R10, [R1+0x2e8] ;  /* 0x0002e800010a7983 */ /* 0x000f220000300a00 */
[C---:B---3--:R-:W-:Y:S03]  /*5ff0*/  HMMA.16816.F32.BF16 R20, R4.reuse, R24, R20 ;  /* 0x000000180414723c */ /* 0x048fe60000041814 */
[----:B----4-:R-:W-:Y:S04]  /*6000*/  STL.64 [R1+0xc80], R10 ;  /* 0x000c800a01007387 */ /* 0x010fe80000100a00 */
[----:B--2---:R0:W-:Y:S04]  /*6010*/  STL.64 [R1+0xc78], R8 ;  /* 0x000c780801007387 */ /* 0x0041e80000100a00 */
[----:B0-----:R-:W2:Y:S04]  /*6020*/  LDL.64 R8, [R1+0xa0] ;  /* 0x0000a00001087983 */ /* 0x001ea80000100a00 */
[----:B------:R0:W-:Y:S04]  /*6030*/  STL.64 [R1+0xc40], R12 ;  /* 0x000c400c01007387 */ /* 0x0001e80000100a00 */
[----:B0-----:R-:W3:Y:S04]  /*6040*/  LDL.LU.64 R12, [R1+0x300] ;  /* 0x00030000010c7983 */ /* 0x001ee80000300a00 */
[----:B------:R-:W3:Y:S04]  /*6050*/  LDL.LU.64 R14, [R1+0x308] ;  /* 0x00030800010e7983 */ /* 0x000ee80000300a00 */
[----:B------:R0:W-:Y:S04]  /*6060*/  STL.64 [R1+0x170], R20 ;  /* 0x0001701401007387 */ /* 0x0001e80000100a00 */
[----:B------:R-:W-:Y:S04]  /*6070*/  STL.64 [R1+0x178], R22 ;  /* 0x0001781601007387 */ /* 0x000fe80000100a00 */
[----:B0-----:R-:W3:Y:S04]  /*6080*/  LDL.LU.64 R20, [R1+0xc88] ;  /* 0x000c880001147983 */ /* 0x001ee80000300a00 */
[----:B------:R-:W-:Y:S04]  /*6090*/  STL.64 [R1+0xc38], R26 ;  /* 0x000c381a01007387 */ /* 0x000fe80000100a00 */
[----:B------:R0:W-:Y:S04]  /*60a0*/  STL.64 [R1+0xc30], R24 ;  /* 0x000c301801007387 */ /* 0x0001e80000100a00 */
[----:B0-----:R-:W2:Y:S04]  /*60b0*/  LDL.LU.64 R24, [R1+0x2f0] ;  /* 0x0002f00001187983 */ /* 0x001ea80000300a00 */
[----:B------:R-:W2:Y:S01]  /*60c0*/  LDL.LU.64 R26, [R1+0x2f8] ;  /* 0x0002f800011a7983 */ /* 0x000ea20000300a00 */
[----:B---3--:R-:W-:Y:S01]  /*60d0*/  HMMA.16816.F32.BF16 R12, R4, R20, R12 ;  /* 0x00000014040c723c */ /* 0x008fe2000004180c */
[----:B------:R-:W-:-:S02]  /*60e0*/  IMAD.MOV.U32 R19, RZ, RZ, R20 ;  /* 0x000000ffff137224 */ /* 0x000fc400078e0014 */
[----:B------:R-:W-:-:S05]  /*60f0*/  IMAD.MOV.U32 R18, RZ, RZ, R21 ;  /* 0x000000ffff127224 */ /* 0x000fca00078e0015 */
[----:B--2---:R-:W-:Y:S11]  /*6100*/  HMMA.16816.F32.BF16 R24, R4, R8, R24 ;  /* 0x000000080418723c */ /* 0x004ff60000041818 */
[----:B------:R-:W-:Y:S04]  /*6110*/  STL.64 [R1+0x160], R12 ;  /* 0x0001600c01007387 */ /* 0x000fe80000100a00 */
[----:B------:R-:W-:Y:S04]  /*6120*/  STL.64 [R1+0x168], R14 ;  /* 0x0001680e01007387 */ /* 0x000fe80000100a00 */
[----:B------:R-:W-:Y:S04]  /*6130*/  STL.64 [R1+0xc70], R18 ;  /* 0x000c701201007387 */ /* 0x000fe80000100a00 */
[----:B------:R0:W-:Y:S04]  /*6140*/  STL.64 [R1+0xc68], R16 ;  /* 0x000c681001007387 */ /* 0x0001e80000100a00 */
[----:B0-----:R-:W2:Y:S04]  /*6150*/  LDL.64 R16, [R1+0x90] ;  /* 0x0000900001107983 */ /* 0x001ea80000100a00 */
[----:B------:R-:W3:Y:S04]  /*6160*/  LDL.LU.64 R20, [R1+0x2d0] ;  /* 0x0002d00001147983 */ /* 0x000ee80000300a00 */
[----:B------:R-:W3:Y:S04]  /*6170*/  LDL.LU.64 R22, [R1+0x2d8] ;  /* 0x0002d80001167983 */ /* 0x000ee80000300a00 */
[----:B------:R-:W4:Y:S04]  /*6180*/  LDL.LU.64 R12, [R1+0x2a0] ;  /* 0x0002a000010c7983 */ /* 0x000f280000300a00 */
[----:B------:R-:W4:Y:S04]  /*6190*/  LDL.LU.64 R14, [R1+0x2a8] ;  /* 0x0002a800010e7983 */ /* 0x000f280000300a00 */
[----:B------:R0:W-:Y:S04]  /*61a0*/  STL.64 [R1+0x150], R24 ;  /* 0x0001501801007387 */ /* 0x0001e80000100a00 */
[----:B------:R2:W-:Y:S04]  /*61b0*/  STL.64 [R1+0x158], R26 ;  /* 0x0001581a01007387 */ /* 0x0005e80000100a00 */
[----:B------:R-:W3:Y:S01]  /*61c0*/  LDL.LU.64 R10, [R1+0xc80] ;  /* 0x000c8000010a7983 */ /* 0x000ee20000300a00 */
[----:B0-----:R-:W-:-:S02]  /*61d0*/  IMAD.MOV.U32 R25, RZ, RZ, R8 ;  /* 0x000000ffff197224 */ /* 0x001fc400078e0008 */
[----:B------:R-:W-:Y:S02]  /*61e0*/  IMAD.MOV.U32 R24, RZ, RZ, R9 ;  /* 0x000000ffff187224 */ /* 0x000fe400078e0009 */
[----:B------:R-:W3:Y:S04]  /*61f0*/  LDL.LU.64 R8, [R1+0xc78] ;  /* 0x000c780001087983 */ /* 0x000ee80000300a00 */
[----:B------:R-:W4:Y:S01]  /*6200*/  LDL.LU.64 R18, [R1+0xc70] ;  /* 0x000c700001127983 */ /* 0x000f220000300a00 */
[----:B--2---:R-:W-:Y:S02]  /*6210*/  IMAD.MOV.U32 R27, RZ, RZ, R16 ;  /* 0x000000ffff1b7224 */ /* 0x004fe400078e0010 */
[----:B------:R-:W-:Y:S01]  /*6220*/  IMAD.MOV.U32 R26, RZ, RZ, R17 ;  /* 0x000000ffff1a7224 */ /* 0x000fe200078e0011 */
[----:B---3--:R-:W-:Y:S01]  /*6230*/  HMMA.16816.F32.BF16 R8, R4, R16, R8 ;  /* 0x000000100408723c */ /* 0x008fe20000041808 */
[----:B------:R-:W2:-:S15]  /*6240*/  LDL.LU.64 R16, [R1+0xc68] ;  /* 0x000c680001107983 */ /* 0x000e9e0000300a00 */
[----:B------:R-:W-:-:S03]  /*6250*/  NOP ;  /* 0x0000000000007918 */ /* 0x000fc60000000000 */
[----:B------:R-:W-:Y:S01]  /*6260*/  MOV R29, R8 ;  /* 0x00000008001d7202 */ /* 0x000fe20000000f00 */
[----:B------:R-:W-:Y:S02]  /*6270*/  IMAD.MOV.U32 R3, RZ, RZ, R9 ;  /* 0x000000ffff037224 */ /* 0x000fe400078e0009 */
[----:B------:R-:W3:Y:S01]  /*6280*/  LDL.LU.64 R8, [R1+0xc60] ;  /* 0x000c600001087983 */ /* 0x000ee20000300a00 */
[----:B------:R-:W-:Y:S02]  /*6290*/  IMAD.MOV.U32 R0, RZ, RZ, R11 ;  /* 0x000000ffff007224 */ /* 0x000fe400078e000b */
[----:B------:R-:W-:-:S03]  /*62a0*/  IMAD.MOV.U32 R2, RZ, RZ, R10 ;  /* 0x000000ffff027224 */ /* 0x000fc600078e000a */
[----:B------:R-:W-:Y:S04]  /*62b0*/  STL [R1+0xb54], R0 ;  /* 0x000b540001007387 */ /* 0x000fe80000100800 */
[----:B------:R-:W-:Y:S04]  /*62c0*/  STL [R1+0xb50], R2 ;  /* 0x000b500201007387 */ /* 0x000fe80000100800 */
[----:B------:R-:W-:Y:S04]  /*62d0*/  STL [R1+0xb4c], R3 ;  /* 0x000b4c0301007387 */ /* 0x000fe80000100800 */
[----:B------:R-:W-:Y:S01]  /*62e0*/  STL [R1+0xb48], R29 ;  /* 0x000b481d01007387 */ /* 0x000fe20000100800 */
[----:B---3--:R-:W-:Y:S03]  /*62f0*/  HMMA.16816.F32.BF16 R8, R4, R8, R20 ;  /* 0x000000080408723c */ /* 0x008fe60000041814 */
[----:B------:R-:W4:-:S15]  /*6300*/  LDL.LU.64 R20, [R1+0xc58] ;  /* 0x000c580001147983 */ /* 0x000f1e0000300a00 */
[----:B------:R-:W-:Y:S01]  /*6310*/  NOP ;  /* 0x0000000000007918 */ /* 0x000fe20000000000 */
[----:B------:R-:W-:Y:S04]  /*6320*/  STL.64 [R1+0x130], R8 ;  /* 0x0001300801007387 */ /* 0x000fe80000100a00 */
[----:B------:R0:W-:Y:S04]  /*6330*/  STL.64 [R1+0x138], R10 ;  /* 0x0001380a01007387 */ /* 0x0001e80000100a00 */
[----:B0-----:R-:W2:Y:S04]  /*6340*/  LDL.LU.64 R10, [R1+0xc50] ;  /* 0x000c5000010a7983 */ /* 0x001ea80000300a00 */
[----:B------:R-:W2:Y:S01]  /*6350*/  LDL.LU.64 R8, [R1+0xc48] ;  /* 0x000c480001087983 */ /* 0x000ea20000300a00 */
[----:B----4-:R-:W-:Y:S03]  /*6360*/  HMMA.16816.F32.BF16 R4, R4, R20, R12 ;  /* 0x000000140404723c */ /* 0x010fe6000004180c */
[----:B------:R-:W2:Y:S04]  /*6370*/  LDL.LU.64 R12, [R1+0x290] ;  /* 0x00029000010c7983 */ /* 0x000ea80000300a00 */
[----:B------:R-:W2:-:S12]  /*6380*/  LDL.LU.64 R14, [R1+0x298] ;  /* 0x00029800010e7983 */ /* 0x000e980000300a00 */
[----:B------:R-:W-:Y:S04]  /*6390*/  STL.64 [R1+0x110], R4 ;  /* 0x0001100401007387 */ /* 0x000fe80000100a00 */
[----:B------:R-:W-:Y:S04]  /*63a0*/  STL.64 [R1+0x118], R6 ;  /* 0x0001180601007387 */ /* 0x000fe80000100a00 */
[----:B------:R0:W-:Y:S04]  /*63b0*/  STL.64 [R1+0xbd8], R20 ;  /* 0x000bd81401007387 */ /* 0x0001e80000100a00 */
[----:B0-----:R-:W3:Y:S04]  /*63c0*/  LDL.LU.64 R20, [R1+0x1f0] ;  /* 0x0001f00001147983 */ /* 0x001ee80000300a00 */
[----:B------:R-:W4:Y:S04]  /*63d0*/  LDL.LU.64 R22, [R1+0x1f8] ;  /* 0x0001f80001167983 */ /* 0x000f280000300a00 */
[----:B----4-:R-:W-:Y:S04]  /*63e0*/  STL.64 [R1+0xbe8], R22 ;  /* 0x000be81601007387 */ /* 0x010fe80000100a00 */
[----:B---3--:R0:W-:Y:S02]  /*63f0*/  STL.64 [R1+0xbe0], R20 ;  /* 0x000be01401007387 */ /* 0x0081e40000100a00 */
[----:B0-----:R-:W-:-:S02]  /*6400*/  IMAD.MOV.U32 R20, RZ, RZ, R27 ;  /* 0x000000ffff147224 */ /* 0x001fc400078e001b */
[----:B------:R-:W-:-:S05]  /*6410*/  IMAD.MOV.U32 R21, RZ, RZ, R26 ;  /* 0x000000ffff157224 */ /* 0x000fca00078e001a */
[----:B------:R0:W-:Y:S02]  /*6420*/  STL.64 [R1+0xbf8], R20 ;  /* 0x000bf81401007387 */ /* 0x0001e40000100a00 */
[----:B0-----:R-:W-:Y:S02]  /*6430*/  IMAD.MOV.U32 R20, RZ, RZ, R25 ;  /* 0x000000ffff147224 */ /* 0x001fe400078e0019 */
[----:B------:R-:W-:-:S05]  /*6440*/  IMAD.MOV.U32 R21, RZ, RZ, R24 ;  /* 0x000000ffff157224 */ /* 0x000fca00078e0018 */
[----:B------:R0:W-:Y:S04]  /*6450*/  STL.64 [R1+0xc10], R20 ;  /* 0x000c101401007387 */ /* 0x0001e80000100a00 */
[----:B------:R-:W3:Y:S04]  /*6460*/  LDL.LU.64 R24, [R1+0x280] ;  /* 0x0002800001187983 */ /* 0x000ee80000300a00 */
[----:B------:R-:W3:Y:S01]  /*6470*/  LDL.LU.64 R26, [R1+0x288] ;  /* 0x00028800011a7983 */ /* 0x000ee20000300a00 */
[----:B0-----:R-:W-:Y:S02]  /*6480*/  IMAD.MOV.U32 R20, RZ, RZ, R19 ;  /* 0x000000ffff147224 */ /* 0x001fe400078e0013 */
[----:B------:R-:W-:-:S05]  /*6490*/  IMAD.MOV.U32 R21, RZ, RZ, R18 ;  /* 0x000000ffff157224 */ /* 0x000fca00078e0012 */
[----:B------:R0:W-:Y:S04]  /*64a0*/  STL.64 [R1+0xc28], R20 ;  /* 0x000c281401007387 */ /* 0x0001e80000100a00 */
[----:B0-----:R-:W4:Y:S04]  /*64b0*/  LDL.LU.64 R20, [R1+0x240] ;  /* 0x0002400001147983 */ /* 0x001f280000300a00 */
[----:B------:R-:W4:Y:S04]  /*64c0*/  LDL.LU.64 R22, [R1+0x248] ;  /* 0x0002480001167983 */ /* 0x000f280000300a00 */
[----:B------:R-:W2:Y:S04]  /*64d0*/  LDL.LU.64 R4, [R1+0x80] ;  /* 0x0000800001047983 */ /* 0x000ea80000300a00 */
[----:B--2---:R0:W-:Y:S04]  /*64e0*/  STL.64 [R1+0xbf0], R4 ;  /* 0x000bf00401007387 */ /* 0x0041e80000100a00 */
[----:B0-----:R-:W2:Y:S04]  /*64f0*/  LDL.LU.64 R4, [R1+0x200] ;  /* 0x0002000001047983 */ /* 0x001ea80000300a00 */
[----:B------:R-:W2:Y:S01]  /*6500*/  LDL.LU.64 R6, [R1+0x208] ;  /* 0x0002080001067983 */ /* 0x000ea20000300a00 */
[C---:B------:R-:W-:Y:S03]  /*6510*/  HMMA.16816.F32.BF16 R12, R8.reuse, R16, R12 ;  /* 0x00000010080c723c */ /* 0x040fe6000004180c */
[----:B--2---:R-:W-:Y:S04]  /*6520*/  STL.64 [R1+0xc08], R6 ;  /* 0x000c080601007387 */ /* 0x004fe80000100a00 */
[----:B------:R0:W-:Y:S04]  /*6530*/  STL.64 [R1+0xc00], R4 ;  /* 0x000c000401007387 */ /* 0x0001e80000100a00 */
[----:B0-----:R-:W2:Y:S04]  /*6540*/  LDL.LU.64 R4, [R1+0x220] ;  /* 0x0002200001047983 */ /* 0x001ea80000300a00 */
[----:B------:R-:W2:Y:S04]  /*6550*/  LDL.LU.64 R6, [R1+0x228] ;  /* 0x0002280001067983 */ /* 0x000ea80000300a00 */
[----:B--2---:R-:W-:Y:S04]  /*6560*/  STL.64 [R1+0xc20], R6 ;  /* 0x000c200601007387 */ /* 0x004fe80000100a00 */
[----:B------:R0:W-:Y:S04]  /*6570*/  STL.64 [R1+0xc18], R4 ;  /* 0x000c180401007387 */ /* 0x0001e80000100a00 */
[----:B0-----:R-:W2:Y:S04]  /*6580*/  LDL.LU.64 R4, [R1+0x230] ;  /* 0x0002300001047983 */ /* 0x001ea80000300a00 */
[----:B------:R-:W2:Y:S04]  /*6590*/  LDL.LU.64 R6, [R1+0x238] ;  /* 0x0002380001067983 */ /* 0x000ea80000300a00 */
[----:B------:R0:W-:Y:S04]  /*65a0*/  STL.64 [R1+0xf0], R12 ;  /* 0x0000f00c01007387 */ /* 0x0001e80000100a00 */
[----:B------:R-:W-:Y:S04]  /*65b0*/  STL.64 [R1+0xf8], R14 ;  /* 0x0000f80e01007387 */ /* 0x000fe80000100a00 */
[----:B0-----:R-:W3:Y:S04]  /*65c0*/  LDL.LU.64 R12, [R1+0xc40] ;  /* 0x000c4000010c7983 */ /* 0x001ee80000300a00 */
[----:B------:R0:W-:Y:S04]  /*65d0*/  STL.64 [R1+0xbd0], R16 ;  /* 0x000bd01001007387 */ /* 0x0001e80000100a00 */
[----:B0-----:R-:W2:Y:S04]  /*65e0*/  LDL.LU.64 R16, [R1+0x1d0] ;  /* 0x0001d00001107983 */ /* 0x001ea80000300a00 */
[----:B------:R-:W2:Y:S01]  /*65f0*/  LDL.LU.64 R18, [R1+0x1d8] ;  /* 0x0001d80001127983 */ /* 0x000ea20000300a00 */
[----:B---3--:R-:W-:Y:S03]  /*6600*/  HMMA.16816.F32.BF16 R12, R8, R12, R24 ;  /* 0x0000000c080c723c */ /* 0x008fe60000041818 */
[----:B------:R-:W3:Y:S04]  /*6610*/  LDL.LU.64 R26, [R1+0xc38] ;  /* 0x000c3800011a7983 */ /* 0x000ee80000300a00 */
[----:B------:R-:W4:-:S12]  /*6620*/  LDL.LU.64 R24, [R1+0xc30] ;  /* 0x000c300001187983 */ /* 0x000f180000300a00 */
[----:B------:R0:W-:Y:S04]  /*6630*/  STL.64 [R1+0xe0], R12 ;  /* 0x0000e00c01007387 */ /* 0x0001e80000100a00 */
[----:B------:R1:W-:Y:S04]  /*6640*/  STL.64 [R1+0xe8], R14 ;  /* 0x0000e80e01007387 */ /* 0x0003e80000100a00 */
[----:B0-----:R-:W2:Y:S04]  /*6650*/  LDL.LU.64 R12, [R1+0x1b0] ;  /* 0x0001b000010c7983 */ /* 0x001ea80000300a00 */
[----:B-1----:R-:W2:Y:S01]  /*6660*/  LDL.LU.64 R14, [R1+0x1b8] ;  /* 0x0001b800010e7983 */ /* 0x002ea20000300a00 */
[----:B----4-:R-:W-:-:S15]  /*6670*/  HMMA.16816.F32.BF16 R20, R8, R24, R20 ;  /* 0x000000180814723c */ /* 0x010fde0000041814 */
[----:B------:R-:W-:-:S04]  /*6680*/  NOP ;  /* 0x0000000000007918 */ /* 0x000fc80000000000 */
[----:B------:R0:W-:Y:S04]  /*6690*/  STL.64 [R1+0xd0], R20 ;  /* 0x0000d01401007387 */ /* 0x0001e80000100a00 */
[----:B------:R2:W-:Y:S04]  /*66a0*/  STL.64 [R1+0xd8], R22 ;  /* 0x0000d81601007387 */ /* 0x0005e80000100a00 */
[----:B0-----:R-:W2:Y:S02]  /*66b0*/  LDL.LU.64 R20, [R1+0xc28] ;  /* 0x000c280001147983 */ /* 0x001ea40000300a00 */
[----:B--2---:R-:W-:Y:S02]  /*66c0*/  HMMA.16816.F32.BF16 R20, R8, R20, R4 ;  /* 0x000000140814723c */ /* 0x004fe40000041804 */
[----:B------:R-:W2:Y:S04]  /*66d0*/  LDL.LU.64 R6, [R1+0xc20] ;  /* 0x000c200001067983 */ /* 0x000ea80000300a00 */
[----:B------:R-:W2:-:S13]  /*66e0*/  LDL.LU.64 R4, [R1+0xc18] ;  /* 0x000c180001047983 */ /* 0x000e9a0000300a00 */
        /* <DEDUP_REMOVED lines=10> */
[----:B------:R-:W2:-:S15]  /*6790*/  LDL.LU.64 R4, [R1+0xbf0] ;  /* 0x000bf00001047983 */ /* 0x000e9e0000300a00 */
[----:B------:R-:W-:Y:S02]  /*67a0*/  NOP ;  /* 0x0000000000007918 */ /* 0x000fe40000000000 */
[----:B------:R-:W-:Y:S04]  /*67b0*/  STL.64 [R1+0x50], R20 ;  /* 0x0000501401007387 */ /* 0x000fe80000100a00 */
[----:B------:R0:W-:Y:S04]  /*67c0*/  STL.64 [R1+0x58], R22 ;  /* 0x0000581601007387 */ /* 0x0001e80000100a00 */
[----:B0-----:R-:W2:Y:S04]  /*67d0*/  LDL.LU.64 R22, [R1+0xbe8] ;  /* 0x000be80001167983 */ /* 0x001ea80000300a00 */
[----:B------:R-:W2:Y:S02]  /*67e0*/  LDL.LU.64 R20, [R1+0xbe0] ;  /* 0x000be00001147983 */ /* 0x000ea40000300a00 */
[----:B--2---:R-:W-:-:S15]  /*67f0*/  HMMA.16816.F32.BF16 R20, R8, R4, R20 ;  /* 0x000000040814723c */ /* 0x004fde0000041814 */
[----:B------:R-:W-:-:S04]  /*6800*/  NOP ;  /* 0x0000000000007918 */ /* 0x000fc80000000000 */
[----:B------:R0:W-:Y:S04]  /*6810*/  STL.64 [R1+0x40], R20 ;  /* 0x0000401401007387 */ /* 0x0001e80000100a00 */
[----:B------:R-:W-:Y:S04]  /*6820*/  STL.64 [R1+0x48], R22 ;  /* 0x0000481601007387 */ /* 0x000fe80000100a00 */
[----:B0-----:R-:W2:Y:S04]  /*6830*/  LDL.LU.64 R20, [R1+0xbd8] ;  /* 0x000bd80001147983 */ /* 0x001ea80000300a00 */
[----:B------:R-:W-:Y:S04]  /*6840*/  STL [R1+0xb9c], R4 ;  /* 0x000b9c0401007387 */ /* 0x000fe80000100800 */
[----:B------:R0:W-:Y:S04]  /*6850*/  STL [R1+0xb98], R5 ;  /* 0x000b980501007387 */ /* 0x0001e80000100800 */
[----:B0-----:R-:W4:Y:S04]  /*6860*/  LDL.LU.64 R4, [R1+0x1c0] ;  /* 0x0001c00001047983 */ /* 0x001f280000300a00 */
[----:B------:R-:W4:Y:S01]  /*6870*/  LDL.LU.64 R6, [R1+0x1c8] ;  /* 0x0001c80001067983 */ /* 0x000f220000300a00 */
[----:B--2---:R-:W-:Y:S03]  /*6880*/  HMMA.16816.F32.BF16 R8, R8, R20, R16 ;  /* 0x000000140808723c */ /* 0x004fe60000041810 */
[----:B------:R-:W4:Y:S01]  /*6890*/  LDL.LU.64 R16, [R1+0xbd0] ;  /* 0x000bd00001107983 */ /* 0x000f220000300a00 */
[----:B------:R-:W-:-:S02]  /*68a0*/  IMAD.MOV.U32 R2, RZ, RZ, R20 ;  /* 0x000000ffff027224 */ /* 0x000fc400078e0014 */
[----:B------:R-:W-:-:S13]  /*68b0*/  IMAD.MOV.U32 R0, RZ, RZ, R21 ;  /* 0x000000ffff007224 */ /* 0x000fda00078e0015 */
[----:B------:R0:W-:Y:S04]  /*68c0*/  STL.64 [R1+0x30], R8 ;  /* 0x0000300801007387 */ /* 0x0001e80000100a00 */
[----:B------:R-:W-:Y:S04]  /*68d0*/  STL.64 [R1+0x38], R10 ;  /* 0x0000380a01007387 */ /* 0x000fe80000100a00 */
[----:B------:R-:W4:Y:S04]  /*68e0*/  LDL.LU.64 R22, [R1+0xbc8] ;  /* 0x000bc80001167983 */ /* 0x000f280000300a00 */
[----:B------:R-:W4:Y:S04]  /*68f0*/  LDL.LU.64 R20, [R1+0xbc0] ;  /* 0x000bc00001147983 */ /* 0x000f280000300a00 */
[----:B0-----:R-:W2:Y:S01]  /*6900*/  LDL.LU.64 R8, [R1+0x90] ;  /* 0x0000900001087983 */ /* 0x001ea20000300a00 */
[----:B----4-:R-:W-:Y:S03]  /*6910*/  HMMA.16816.F32.BF16 R4, R20, R16, R4 ;  /* 0x000000101404723c */ /* 0x010fe60000041804 */
[----:B--2---:R0:W-:Y:S04]  /*6920*/  STL.64 [R1+0xb90], R8 ;  /* 0x000b900801007387 */ /* 0x0041e80000100a00 */
[----:B0-----:R-:W2:-:S12]  /*6930*/  LDL.LU.64 R8, [R1] ;  /* 0x0000000001087983 */ /* 0x001e980000300a00 */
[----:B------:R0:W-:Y:S04]  /*6940*/  STL.64 [R1+0x20], R4 ;  /* 0x0000200401007387 */ /* 0x0001e80000100a00 */
[----:B------:R1:W-:Y:S04]  /*6950*/  STL.64 [R1+0x28], R6 ;  /* 0x0000280601007387 */ /* 0x0003e80000100a00 */
[----:B------:R-:W4:Y:S01]  /*6960*/  LDL.LU.64 R18, [R1+0xbb8] ;  /* 0x000bb80001127983 */ /* 0x000f220000300a00 */
[----:B0-----:R-:W-:Y:S02]  /*6970*/  IMAD.MOV.U32 R4, RZ, RZ, R16 ;  /* 0x000000ffff047224 */ /* 0x001fe400078e0010 */
[----:B------:R-:W-:-:S02]  /*6980*/  IMAD.MOV.U32 R5, RZ, RZ, R17 ;  /* 0x000000ffff057224 */ /* 0x000fc400078e0011 */
[----:B------:R-:W4:Y:S01]  /*6990*/  LDL.LU.64 R16, [R1+0xbb0] ;  /* 0x000bb00001107983 */ /* 0x000f220000300a00 */
[----:B--2---:R-:W-:Y:S01]  /*69a0*/  HMMA.16816.F32.BF16 R12, R20, R8, R12 ;  /* 0x00000008140c723c */ /* 0x004fe2000004180c */
[----:B-1----:R-:W-:Y:S02]  /*69b0*/  IMAD.MOV.U32 R7, RZ, RZ, R8 ;  /* 0x000000ffff077224 */ /* 0x002fe400078e0008 */
[----:B------:R-:W-:-:S15]  /*69c0*/  IMAD.MOV.U32 R6, RZ, RZ, R9 ;  /* 0x000000ffff067224 */ /* 0x000fde00078e0009 */
[----:B------:R-:W-:Y:S01]  /*69d0*/  NOP ;  /* 0x0000000000007918 */ /* 0x000fe20000000000 */
[----:B------:R-:W-:Y:S01]  /*69e0*/  STL.64 [R1+0x120], R12 ;  /* 0x0001200c01007387 */ /* 0x000fe20000100a00 */
[C---:B----4-:R-:W-:Y:S03]  /*69f0*/  HMMA.16816.F32.BF16 R8, R20.reuse, R24, R16 ;  /* 0x000000181408723c */ /* 0x050fe60000041810 */
[----:B------:R0:W-:Y:S04]  /*6a00*/  STL.64 [R1+0x128], R14 ;  /* 0x0001280e01007387 */ /* 0x0001e80000100a00 */
[----:B0-----:R-:W2:Y:S04]  /*6a10*/  LDL.LU.64 R14, [R1+0xba8] ;  /* 0x000ba800010e7983 */ /* 0x001ea80000300a00 */
[----:B------:R-:W2:Y:S04]  /*6a20*/  LDL.LU.64 R12, [R1+0xba0] ;  /* 0x000ba000010c7983 */ /* 0x000ea80000300a00 */
[----:B------:R-:W2:Y:S04]  /*6a30*/  LDL.LU.64 R16, [R1+0xb0] ;  /* 0x0000b00001107983 */ /* 0x000ea80000300a00 */
[----:B------:R0:W-:Y:S04]  /*6a40*/  STL.64 [R1+0x1b0], R8 ;  /* 0x0001b00801007387 */ /* 0x0001e80000100a00 */
[----:B------:R1:W-:Y:S04]  /*6a50*/  STL.64 [R1+0x1b8], R10 ;  /* 0x0001b80a01007387 */ /* 0x0003e80000100a00 */
[----:B0-----:R-:W4:Y:S04]  /*6a60*/  LDL.LU.64 R8, [R1+0x1e0] ;  /* 0x0001e00001087983 */ /* 0x001f280000300a00 */
[----:B-1----:R-:W4:Y:S04]  /*6a70*/  LDL.LU.64 R10, [R1+0x1e8] ;  /* 0x0001e800010a7983 */ /* 0x002f280000300a00 */
[----:B---3--:R-:W-:Y:S04]  /*6a80*/  STL.64 [R1+0xb68], R26 ;  /* 0x000b681a01007387 */ /* 0x008fe80000100a00 */
[----:B------:R-:W-:Y:S01]  /*6a90*/  STL.64 [R1+0xb60], R24 ;  /* 0x000b601801007387 */ /* 0x000fe20000100a00 */
[----:B--2---:R-:W-:-:S15]  /*6aa0*/  HMMA.16816.F32.BF16 R12, R20, R16, R12 ;  /* 0x00000010140c723c */ /* 0x004fde000004180c */
[----:B------:R-:W-:-:S04]  /*6ab0*/  NOP ;  /* 0x0000000000007918 */ /* 0x000fc80000000000 */
[----:B------:R0:W-:Y:S04]  /*6ac0*/  STL.64 [R1+0x200], R12 ;  /* 0x0002000c01007387 */ /* 0x0001e80000100a00 */
[----:B------:R-:W-:Y:S04]  /*6ad0*/  STL.64 [R1+0x208], R14 ;  /* 0x0002080e01007387 */ /* 0x000fe80000100a00 */
[----:B0-----:R-:W4:Y:S01]  /*6ae0*/  LDL.LU.64 R12, [R1+0xa0] ;  /* 0x0000a000010c7983 */ /* 0x001f220000300a00 */
[----:B------:R-:W-:Y:S02]  /*6af0*/  IMAD.MOV.U32 R3, RZ, RZ, R16 ;  /* 0x000000ffff037224 */ /* 0x000fe400078e0010 */
[----:B------:R-:W-:-:S02]  /*6b00*/  IMAD.MOV.U32 R29, RZ, RZ, R17 ;  /* 0x000000ffff1d7224 */ /* 0x000fc400078e0011 */
[----:B------:R-:W0:Y:S01]  /*6b10*/  LDSM.16.MT88.4 R16, [R28+0x300] ;  /* 0x000300001c10783b */ /* 0x000e220000004200 */
[----:B------:R-:W-:Y:S02]  /*6b20*/  IMAD.MOV.U32 R24, RZ, RZ, R4 ;  /* 0x000000ffff187224 */ /* 0x000fe400078e0004 */
[----:B------:R-:W-:Y:S01]  /*6b30*/  IMAD.MOV.U32 R25, RZ, RZ, R5 ;  /* 0x000000ffff197224 */ /* 0x000fe200078e0005 */
[----:B------:R-:W2:Y:S04]  /*6b40*/  LDL.LU R4, [R1+0xb9c] ;  /* 0x000b9c0001047983 */ /* 0x000ea80000300800 */
[----:B------:R-:W3:Y:S04]  /*6b50*/  LDL.LU R5, [R1+0xb98] ;  /* 0x000b980001057983 */ /* 0x000ee80000300800 */
[----:B------:R-:W-:Y:S04]  /*6b60*/  STL.64 [R1+0xb78], R24 ;  /* 0x000b781801007387 */ /* 0x000fe80000100a00 */
[----:B0-----:R-:W-:Y:S04]  /*6b70*/  STL.64 [R1+0xb88], R18 ;  /* 0x000b881201007387 */ /* 0x001fe80000100a00 */
[----:B------:R0:W-:Y:S04]  /*6b80*/  STL.64 [R1+0xb80], R16 ;  /* 0x000b801001007387 */ /* 0x0001e80000100a00 */
[----:B0-----:R-:W2:Y:S04]  /*6b90*/  LDL.LU.64 R16, [R1+0x2c0] ;  /* 0x0002c00001107983 */ /* 0x001ea80000300a00 */
[----:B------:R-:W2:Y:S01]  /*6ba0*/  LDL.LU.64 R18, [R1+0x2c8] ;  /* 0x0002c80001127983 */ /* 0x000ea20000300a00 */
[----:B----4-:R-:W-:-:S15]  /*6bb0*/  HMMA.16816.F32.BF16 R8, R20, R12, R8 ;  /* 0x0000000c1408723c */ /* 0x010fde0000041808 */
[----:B------:R-:W-:-:S04]  /*6bc0*/  NOP ;  /* 0x0000000000007918 */ /* 0x000fc80000000000 */
[----:B------:R0:W-:Y:S04]  /*6bd0*/  STL.64 [R1+0x240], R8 ;  /* 0x0002400801007387 */ /* 0x0001e80000100a00 */
[----:B------:R-:W-:Y:S04]  /*6be0*/  STL.64 [R1+0x248], R10 ;  /* 0x0002480a01007387 */ /* 0x000fe80000100a00 */
[----:B0-----:R-:W2:Y:S01]  /*6bf0*/  LDL.LU.64 R8, [R1+0xb90] ;  /* 0x000b900001087983 */ /* 0x001ea20000300a00 */
[----:B------:R-:W-:Y:S02]  /*6c00*/  IMAD.MOV.U32 R24, RZ, RZ, R2 ;  /* 0x000000ffff187224 */ /* 0x000fe400078e0002 */
[----:B------:R-:W-:-:S02]  /*6c10*/  IMAD.MOV.U32 R25, RZ, RZ, R0 ;  /* 0x000000ffff197224 */ /* 0x000fc400078e0000 */
[----:B------:R-:W-:Y:S02]  /*6c20*/  IMAD.MOV.U32 R0, RZ, RZ, R12 ;  /* 0x000000ffff007224 */ /* 0x000fe400078e000c */
[----:B------:R-:W-:Y:S02]  /*6c30*/  IMAD.MOV.U32 R2, RZ, RZ, R13 ;  /* 0x000000ffff027224 */ /* 0x000fe400078e000d */
[----:B------:R-:W0:Y:S04]  /*6c40*/  LDSM.16.MT88.4 R12, [R28+0x4000] ;  /* 0x004000001c0c783b */ /* 0x000e280000004200 */
[----:B0-----:R-:W-:Y:S04]  /*6c50*/  STL.64 [R1+0xae8], R14 ;  /* 0x000ae80e01007387 */ /* 0x001fe80000100a00 */
[----:B------:R0:W-:Y:S01]  /*6c60*/  STL.64 [R1+0xae0], R12 ;  /* 0x000ae00c01007387 */ /* 0x0001e20000100a00 */
[----:B--2---:R-:W-:Y:S01]  /*6c70*/  HMMA.16816.F32.BF16 R16, R20, R8, R16 ;  /* 0x000000081410723c */ /* 0x004fe20000041810 */
[----:B0-----:R-:W-:-:S02]  /*6c80*/  IMAD.MOV.U32 R13, RZ, RZ, R8 ;  /* 0x000000ffff0d7224 */ /* 0x001fc400078e0008 */
[----:B------:R-:W-:Y:S02]  /*6c90*/  IMAD.MOV.U32 R12, RZ, RZ, R9 ;  /* 0x000000ffff0c7224 */ /* 0x000fe400078e0009 */
[----:B------:R-:W0:-:S14]  /*6ca0*/  LDSM.16.MT88.4 R8, [R28+0x4100] ;  /* 0x004100001c08783b */ /* 0x000e1c0000004200 */
[----:B------:R1:W-:Y:S04]  /*6cb0*/  STL.64 [R1+0x230], R16 ;  /* 0x0002301001007387 */ /* 0x0003e80000100a00 */
[----:B------:R2:W-:Y:S04]  /*6cc0*/  STL.64 [R1+0x238], R18 ;  /* 0x0002381201007387 */ /* 0x0005e80000100a00 */
[----:B-1----:R-:W4:Y:S04]  /*6cd0*/  LDL.LU.64 R16, [R1+0x330] ;  /* 0x0003300001107983 */ /* 0x002f280000300a00 */
[----:B--2---:R-:W4:Y:S04]  /*6ce0*/  LDL.LU.64 R18, [R1+0x338] ;  /* 0x0003380001127983 */ /* 0x004f280000300a00 */
[----:B0-----:R-:W-:Y:S04]  /*6cf0*/  STL.64 [R1+0xa88], R10 ;  /* 0x000a880a01007387 */ /* 0x001fe80000100a00 */
[----:B------:R0:W-:Y:S02]  /*6d00*/  STL.64 [R1+0xa80], R8 ;  /* 0x000a800801007387 */ /* 0x0001e40000100a00 */
[----:B0-----:R-:W-:-:S02]  /*6d10*/  IMAD.MOV.U32 R8, RZ, RZ, R7 ;  /* 0x000000ffff087224 */ /* 0x001fc400078e0007 */
[----:B------:R-:W-:-:S05]  /*6d20*/  IMAD.MOV.U32 R9, RZ, RZ, R6 ;  /* 0x000000ffff097224 */ /* 0x000fca00078e0006 */
[----:B------:R0:W-:Y:S04]  /*6d30*/  STL.64 [R1+0xb70], R8 ;  /* 0x000b700801007387 */ /* 0x0001e80000100a00 */
[----:B0-----:R-:W2:Y:S04]  /*6d40*/  LDL.LU.64 R8, [R1+0x340] ;  /* 0x0003400001087983 */ /* 0x001ea80000300a00 */
[----:B------:R-:W2:Y:S01]  /*6d50*/  LDL.LU.64 R10, [R1+0x348] ;  /* 0x00034800010a7983 */ /* 0x000ea20000300a00 */
[----:B------:R-:W-:Y:S02]  /*6d60*/  IMAD.MOV.U32 R15, RZ, RZ, R4 ;  /* 0x000000ffff0f7224 */ /* 0x000fe400078e0004 */
[----:B---3--:R-:W-:Y:S01]  /*6d70*/  IMAD.MOV.U32 R14, RZ, RZ, R5 ;  /* 0x000000ffff0e7224 */ /* 0x008fe200078e0005 */
[C---:B--2---:R-:W-:Y:S01]  /*6d80*/  HMMA.16816.F32.BF16 R8, R20.reuse, R4, R8 ;  /* 0x000000041408723c */ /* 0x044fe20000041808 */
[----:B------:R-:W0:Y:S07]  /*6d90*/  LDSM.16.MT88.4 R4, [R28+0x4200] ;  /* 0x004200001c04783b */ /* 0x000e2e0000004200 */
[----:B----4-:R-:W-:Y:S11]  /*6da0*/  HMMA.16816.F32.BF16 R20, R20, R24, R16 ;  /* 0x000000181414723c */ /* 0x010ff60000041810 */
[----:B------:R1:W-:Y:S04]  /*6db0*/  STL.64 [R1+0x220], R8 ;  /* 0x0002200801007387 */ /* 0x0003e80000100a00 */
[----:B------:R2:W-:Y:S04]  /*6dc0*/  STL.64 [R1+0x228], R10 ;  /* 0x0002280a01007387 */ /* 0x0005e80000100a00 */
[----:B-1----:R-:W3:Y:S04]  /*6dd0*/  LDL.LU.64 R8, [R1+0x360] ;  /* 0x0003600001087983 */ /* 0x002ee80000300a00 */
[----:B--2---:R-:W3:Y:S04]  /*6de0*/  LDL.LU.64 R10, [R1+0x368] ;  /* 0x00036800010a7983 */ /* 0x004ee80000300a00 */
[----:B0-----:R-:W-:Y:S04]  /*6df0*/  STL [R1+0x9d8], R5 ;  /* 0x0009d80501007387 */ /* 0x001fe80000100800 */
[----:B------:R-:W-:Y:S04]  /*6e00*/  STL [R1+0x9d4], R6 ;  /* 0x0009d40601007387 */ /* 0x000fe80000100800 */
[----:B------:R-:W-:Y:S04]  /*6e10*/  STL [R1+0x9d0], R7 ;  /* 0x0009d00701007387 */ /* 0x000fe80000100800 */
[----:B------:R-:W3:Y:S04]  /*6e20*/  LDL.LU.64 R18, [R1+0xb88] ;  /* 0x000b880001127983 */ /* 0x000ee80000300a00 */
[----:B------:R-:W3:Y:S04]  /*6e30*/  LDL.LU.64 R16, [R1+0xb80] ;  /* 0x000b800001107983 */ /* 0x000ee80000300a00 */
[----:B------:R-:W3:Y:S04]  /*6e40*/  LDL.LU.64 R24, [R1+0xb78] ;  /* 0x000b780001187983 */ /* 0x000ee80000300a00 */
[----:B------:R-:W-:Y:S04]  /*6e50*/  STL.64 [R1+0x1f0], R20 ;  /* 0x0001f01401007387 */ /* 0x000fe80000100a00 */
[----:B------:R-:W-:Y:S04]  /*6e60*/  STL.64 [R1+0x1f8], R22 ;  /* 0x0001f81601007387 */ /* 0x000fe80000100a00 */
[----:B------:R-:W0:Y:S04]  /*6e70*/  LDSM.16.MT88.4 R20, [R28+0x4300] ;  /* 0x004300001c14783b */ /* 0x000e280000004200 */
[----:B0-----:R-:W-:Y:S04]  /*6e80*/  STL.64 [R1+0x958], R22 ;  /* 0x0009581601007387 */ /* 0x001fe80000100a00 */
[----:B------:R0:W-:Y:S04]  /*6e90*/  STL.64 [R1+0x950], R20 ;  /* 0x0009501401007387 */ /* 0x0001e80000100a00 */
[----:B0-----:R-:W2:Y:S04]  /*6ea0*/  LDL.LU.64 R20, [R1+0x70] ;  /* 0x0000700001147983 */ /* 0x001ea80000300a00 */
[----:B------:R-:W4:Y:S01]  /*6eb0*/  LDL.LU.64 R22, [R1+0x78] ;  /* 0x0000780001167983 */ /* 0x000f220000300a00 */
[C---:B---3--:R-:W-:Y:S03]  /*6ec0*/  HMMA.16816.F32.BF16 R24, R16.reuse, R24, R8 ;  /* 0x000000181018723c */ /* 0x048fe60000041808 */
[----:B----4-:R-:W-:Y:S04]  /*6ed0*/  STL.64 [R1+0xaf8], R22 ;  /* 0x000af81601007387 */ /* 0x010fe80000100a00 */
[----:B--2---:R0:W-:Y:S04]  /*6ee0*/  STL.64 [R1+0xaf0], R20 ;  /* 0x000af01401007387 */ /* 0x0041e80000100a00 */
[----:B0-----:R-:W2:Y:S04]  /*6ef0*/  LDL.LU.64 R20, [R1+0x2b0] ;  /* 0x0002b00001147983 */ /* 0x001ea80000300a00 */
[----:B------:R-:W2:Y:S04]  /*6f00*/  LDL.LU.64 R22, [R1+0x2b8] ;  /* 0x0002b80001167983 */ /* 0x000ea80000300a00 */
[----:B------:R-:W-:Y:S04]  /*6f10*/  STL [R1+0x948], R28 ;  /* 0x0009481c01007387 */ /* 0x000fe80000100800 */
[----:B------:R-:W2:Y:S04]  /*6f20*/  LDL.LU.64 R8, [R1+0xb70] ;  /* 0x000b700001087983 */ /* 0x000ea80000300a00 */
[----:B------:R-:W-:Y:S04]  /*6f30*/  STL.64 [R1+0x1e0], R24 ;  /* 0x0001e01801007387 */ /* 0x000fe80000100a00 */
[----:B------:R0:W-:Y:S04]  /*6f40*/  STL.64 [R1+0x1e8], R26 ;  /* 0x0001e81a01007387 */ /* 0x0001e80000100a00 */
[----:B0-----:R-:W3:Y:S04]  /*6f50*/  LDL.LU.64 R26, [R1+0xb68] ;  /* 0x000b6800011a7983 */ /* 0x001ee80000300a00 */
[----:B------:R-:W4:Y:S01]  /*6f60*/  LDL.LU.64 R24, [R1+0xb60] ;  /* 0x000b600001187983 */ /* 0x000f220000300a00 */
[----:B--2---:R-:W-:-:S15]  /*6f70*/  HMMA.16816.F32.BF16 R8, R16, R8, R20 ;  /* 0x000000081008723c */ /* 0x004fde0000041814 */
[----:B------:R-:W-:-:S04]  /*6f80*/  NOP ;  /* 0x0000000000007918 */ /* 0x000fc80000000000 */
[----:B------:R0:W-:Y:S04]  /*6f90*/  STL.64 [R1+0x1d0], R8 ;  /* 0x0001d00801007387 */ /* 0x0001e80000100a00 */
[----:B------:R3:W-:Y:S04]  /*6fa0*/  STL [R1+0x1d8], R10 ;  /* 0x0001d80a01007387 */ /* 0x0007e80000100800 */
[----:B0-----:R-:W2:Y:S04]  /*6fb0*/  LDL.LU R8, [R1+0x180] ;  /* 0x0001800001087983 */ /* 0x001ea80000300800 */
[----:B------:R-:W2:Y:S01]  /*6fc0*/  LDL.LU R9, [R1+0x184] ;  /* 0x0001840001097983 */ /* 0x000ea20000300800 */
[----:B------:R-:W-:-:S02]  /*6fd0*/  IMAD.MOV.U32 R28, RZ, RZ, R11 ;  /* 0x000000ffff1c7224 */ /* 0x000fc400078e000b */
[----:B---3--:R-:W-:Y:S02]  /*6fe0*/  IMAD.MOV.U32 R10, RZ, RZ, R26 ;  /* 0x000000ffff0a7224 */ /* 0x008fe400078e001a */
[----:B------:R-:W-:Y:S01]  /*6ff0*/  IMAD.MOV.U32 R11, RZ, RZ, R27 ;  /* 0x000000ffff0b7224 */ /* 0x000fe200078e001b */
[----:B------:R-:W3:Y:S04]  /*7000*/  LDL.LU R26, [R1+0xb5c] ;  /* 0x000b5c00011a7983 */ /* 0x000ee80000300800 */
[----:B------:R-:W3:Y:S04]  /*7010*/  LDL.LU R27, [R1+0xb58] ;  /* 0x000b5800011b7983 */ /* 0x000ee80000300800 */
[----:B------:R0:W-:Y:S04]  /*7020*/  STL.64 [R1+0xad0], R10 ;  /* 0x000ad00a01007387 */ /* 0x0001e80000100a00 */
[----:B--2---:R1:W-:Y:S04]  /*7030*/  STL.64 [R1+0xac8], R8 ;  /* 0x000ac80801007387 */ /* 0x0043e80000100a00 */
[----:B0-----:R-:W2:Y:S04]  /*7040*/  LDL R10, [R1+0x18] ;  /* 0x00001800010a7983 */ /* 0x001ea80000100800 */
[----:B------:R-:W2:Y:S04]  /*7050*/  LDL R11, [R1+0x1c] ;  /* 0x00001c00010b7983 */ /* 0x000ea80000100800 */
[----:B--2---:R0:W-:Y:S04]  /*7060*/  STL.64 [R1+0xb00], R10 ;  /* 0x000b000a01007387 */ /* 0x0041e80000100a00 */
[----:B-1----:R-:W4:Y:S04]  /*7070*/  LDL.LU.64 R8, [R1+0x270] ;  /* 0x0002700001087983 */ /* 0x002f280000300a00 */
[----:B0-----:R-:W4:Y:S01]  /*7080*/  LDL.LU.64 R10, [R1+0x278] ;  /* 0x00027800010a7983 */ /* 0x001f220000300a00 */
[----:B------:R-:W-:-:S02]  /*7090*/  IMAD.MOV.U32 R20, RZ, RZ, R15 ;  /* 0x000000ffff147224 */ /* 0x000fc400078e000f */
[----:B------:R-:W-:-:S05]  /*70a0*/  IMAD.MOV.U32 R21, RZ, RZ, R14 ;  /* 0x000000ffff157224 */ /* 0x000fca00078e000e */
[----:B------:R0:W-:Y:S02]  /*70b0*/  STL.64 [R1+0xb08], R20 ;  /* 0x000b081401007387 */ /* 0x0001e40000100a00 */
[----:B0-----:R-:W-:Y:S02]  /*70c0*/  IMAD.MOV.U32 R20, RZ, RZ, R13 ;  /* 0x000000ffff147224 */ /* 0x001fe400078e000d */
[----:B------:R-:W-:Y:S01]  /*70d0*/  IMAD.MOV.U32 R21, RZ, RZ, R12 ;  /* 0x000000ffff157224 */ /* 0x000fe200078e000c */
[----:B----4-:R-:W-:-:S15]  /*70e0*/  HMMA.16816.F32.BF16 R8, R16, R24, R8 ;  /* 0x000000181008723c */ /* 0x010fde0000041808 */
[----:B------:R-:W-:-:S04]  /*70f0*/  NOP ;  /* 0x0000000000007918 */ /* 0x000fc80000000000 */
[----:B------:R-:W-:Y:S04]  /*7100*/  STL [R1+0x1cc], R11 ;  /* 0x0001cc0b01007387 */ /* 0x000fe80000100800 */
[----:B---3--:R-:W-:Y:S04]  /*7110*/  STL.64 [R1+0xb40], R26 ;  /* 0x000b401a01007387 */ /* 0x008fe80000100a00 */
[----:B------:R0:W-:Y:S01]  /*7120*/  STL.64 [R1+0xb20], R20 ;  /* 0x000b201401007387 */ /* 0x0001e20000100a00 */
[----:B------:R-:W-:Y:S01]  /*7130*/  MOV R6, R9 ;  /* 0x0000000900067202 */ /* 0x000fe20000000f00 */
[----:B------:R-:W-:-:S02]  /*7140*/  IMAD.MOV.U32 R7, RZ, RZ, R10 ;  /* 0x000000ffff077224 */ /* 0x000fc400078e000a */
[----:B------:R-:W-:Y:S02]  /*7150*/  IMAD.MOV.U32 R5, RZ, RZ, R8 ;  /* 0x000000ffff057224 */ /* 0x000fe400078e0008 */
[----:B0-----:R-:W-:Y:S02]  /*7160*/  IMAD.MOV.U32 R20, RZ, RZ, R0 ;  /* 0x000000ffff147224 */ /* 0x001fe400078e0000 */
[----:B------:R-:W-:Y:S01]  /*7170*/  IMAD.MOV.U32 R21, RZ, RZ, R2 ;  /* 0x000000ffff157224 */ /* 0x000fe200078e0002 */
[----:B------:R-:W2:Y:S04]  /*7180*/  LDL.LU R0, [R1+0xb54] ;  /* 0x000b540001007983 */ /* 0x000ea80000300800 */
[----:B------:R-:W3:Y:S04]  /*7190*/  LDL.LU R2, [R1+0xb50] ;  /* 0x000b500001027983 */ /* 0x000ee80000300800 */
[----:B------:R0:W-:Y:S02]  /*71a0*/  STL.64 [R1+0xb38], R20 ;  /* 0x000b381401007387 */ /* 0x0001e40000100a00 */
[----:B0-----:R-:W-:-:S02]  /*71b0*/  IMAD.MOV.U32 R20, RZ, RZ, R3 ;  /* 0x000000ffff147224 */ /* 0x001fc400078e0003 */
[----:B------:R-:W4:Y:S01]  /*71c0*/  LDL.LU R3, [R1+0xb4c] ;  /* 0x000b4c0001037983 */ /* 0x000f220000300800 */
[----:B------:R-:W-:-:S03]  /*71d0*/  IMAD.MOV.U32 R21, RZ, RZ, R29 ;  /* 0x000000ffff157224 */ /* 0x000fc600078e001d */
[----:B------:R-:W2:Y:S04]  /*71e0*/  LDL.LU R29, [R1+0xb48] ;  /* 0x000b4800011d7983 */ /* 0x000ea80000300800 */
[----:B------:R-:W2:Y:S04]  /*71f0*/  LDL.LU.64 R24, [R1+0x260] ;  /* 0x0002600001187983 */ /* 0x000ea80000300a00 */
[----:B------:R-:W2:Y:S04]  /*7200*/  LDL.LU.64 R26, [R1+0x268] ;  /* 0x00026800011a7983 */ /* 0x000ea80000300a00 */
[----:B------:R-:W-:Y:S04]  /*7210*/  STL.64 [R1+0x9e8], R6 ;  /* 0x0009e80601007387 */ /* 0x000fe80000100a00 */
[----:B------:R0:W-:Y:S04]  /*7220*/  STL.64 [R1+0x9e0], R4 ;  /* 0x0009e00401007387 */ /* 0x0001e80000100a00 */
[----:B0-----:R-:W2:Y:S04]  /*7230*/  LDL.LU R4, [R1+0x150] ;  /* 0x0001500001047983 */ /* 0x001ea80000300800 */
[----:B------:R-:W2:Y:S04]  /*7240*/  LDL.LU R5, [R1+0x154] ;  /* 0x0001540001057983 */ /* 0x000ea80000300800 */
[----:B------:R-:W2:Y:S04]  /*7250*/  LDL.LU R6, [R1+0x158] ;  /* 0x0001580001067983 */ /* 0x000ea80000300800 */
[----:B------:R-:W2:Y:S04]  /*7260*/  LDL.LU R7, [R1+0x15c] ;  /* 0x00015c0001077983 */ /* 0x000ea80000300800 */
[----:B--2---:R-:W-:Y:S04]  /*7270*/  STL.64 [R1+0xab0], R6 ;  /* 0x000ab00601007387 */ /* 0x004fe80000100a00 */
[----:B------:R0:W-:Y:S04]  /*7280*/  STL.64 [R1+0xaa8], R4 ;  /* 0x000aa80401007387 */ /* 0x0001e80000100a00 */
[----:B0-----:R-:W2:Y:S04]  /*7290*/  LDL.LU R4, [R1+0x170] ;  /* 0x0001700001047983 */ /* 0x001ea80000300800 */
[----:B------:R-:W2:Y:S04]  /*72a0*/  LDL.LU R5, [R1+0x174] ;  /* 0x0001740001057983 */ /* 0x000ea80000300800 */
[----:B------:R-:W2:Y:S04]  /*72b0*/  LDL.LU R6, [R1+0x178] ;  /* 0x0001780001067983 */ /* 0x000ea80000300800 */
[----:B------:R-:W2:Y:S04]  /*72c0*/  LDL.LU R7, [R1+0x17c] ;  /* 0x00017c0001077983 */ /* 0x000ea80000300800 */
[----:B------:R-:W2:Y:S04]  /*72d0*/  LDL.LU.64 R8, [R1+0x190] ;  /* 0x0001900001087983 */ /* 0x000ea80000300a00 */
[----:B------:R-:W2:Y:S04]  /*72e0*/  LDL.LU.64 R10, [R1+0x198] ;  /* 0x00019800010a7983 */ /* 0x000ea80000300a00 */
[----:B--2---:R-:W-:Y:S04]  /*72f0*/  STL.64 [R1+0xb18], R10 ;  /* 0x000b180a01007387 */ /* 0x004fe80000100a00 */
[----:B------:R0:W-:Y:S04]  /*7300*/  STL.64 [R1+0xb10], R8 ;  /* 0x000b100801007387 */ /* 0x0001e80000100a00 */
[----:B0-----:R-:W2:Y:S04]  /*7310*/  LDL.LU.64 R8, [R1+0x210] ;  /* 0x0002100001087983 */ /* 0x001ea80000300a00 */
[----:B------:R-:W2:Y:S01]  /*7320*/  LDL.LU.64 R10, [R1+0x218] ;  /* 0x00021800010a7983 */ /* 0x000ea20000300a00 */
[----:B------:R-:W-:Y:S03]  /*7330*/  HMMA.16816.F32.BF16 R20, R16, R20, R24 ;  /* 0x000000141014723c */ /* 0x000fe60000041818 */
[----:B--2---:R-:W-:Y:S04]  /*7340*/  STL.64 [R1+0xb30], R10 ;  /* 0x000b300a01007387 */ /* 0x004fe80000100a00 */
[----:B------:R0:W-:Y:S04]  /*7350*/  STL.64 [R1+0xb28], R8 ;  /* 0x000b280801007387 */ /* 0x0001e80000100a00 */
[----:B0-----:R-:W2:Y:S04]  /*7360*/  LDL.LU.64 R8, [R1+0x250] ;  /* 0x0002500001087983 */ /* 0x001ea80000300a00 */
[----:B------:R-:W2:Y:S04]  /*7370*/  LDL.LU.64 R10, [R1+0x258] ;  /* 0x00025800010a7983 */ /* 0x000ea80000300a00 */
[----:B------:R-:W2:Y:S04]  /*7380*/  LDL.LU.64 R12, [R1+0x100] ;  /* 0x00010000010c7983 */ /* 0x000ea80000300a00 */
[----:B------:R-:W2:Y:S04]  /*7390*/  LDL.LU.64 R14, [R1+0x108] ;  /* 0x00010800010e7983 */ /* 0x000ea80000300a00 */
[----:B------:R0:W-:Y:S04]  /*73a0*/  STL.64 [R1+0xac0], R6 ;  /* 0x000ac00601007387 */ /* 0x0001e80000100a00 */
[----:B------:R1:W-:Y:S04]  /*73b0*/  STL.64 [R1+0xab8], R4 ;  /* 0x000ab80401007387 */ /* 0x0003e80000100a00 */
[----:B0-----:R-:W2:Y:S04]  /*73c0*/  LDL.64 R6, [R1+0x8] ;  /* 0x0000080001067983 */ /* 0x001ea80000100a00 */
[----:B--2---:R0:W-:Y:S04]  /*73d0*/  STL.64 [R1+0xad8], R6 ;  /* 0x000ad80601007387 */ /* 0x0041e80000100a00 */
[----:B-1----:R-:W2:Y:S04]  /*73e0*/  LDL.LU R4, [R1+0x1a0] ;  /* 0x0001a00001047983 */ /* 0x002ea80000300800 */
[----:B------:R-:W2:Y:S04]  /*73f0*/  LDL.LU R5, [R1+0x1a4] ;  /* 0x0001a40001057983 */ /* 0x000ea80000300800 */
[----:B0-----:R-:W2:Y:S04]  /*7400*/  LDL.LU R6, [R1+0x1a8] ;  /* 0x0001a80001067983 */ /* 0x001ea80000300800 */
[----:B------:R-:W2:Y:S04]  /*7410*/  LDL.LU R7, [R1+0x1ac] ;  /* 0x0001ac0001077983 */ /* 0x000ea80000300800 */
[----:B------:R-:W2:Y:S04]  /*7420*/  LDL.LU.64 R26, [R1+0xb40] ;  /* 0x000b4000011a7983 */ /* 0x000ea80000300a00 */
[----:B------:R0:W-:Y:S04]  /*7430*/  STL.64 [R1+0x2a0], R20 ;  /* 0x0002a01401007387 */ /* 0x0001e80000100a00 */
[----:B0-----:R-:W2:Y:S01]  /*7440*/  LDL.LU.64 R20, [R1+0xb38] ;  /* 0x000b380001147983 */ /* 0x001ea20000300a00 */
[----:B------:R-:W-:-:S02]  /*7450*/  IMAD.MOV.U32 R25, RZ, RZ, R22 ;  /* 0x000000ffff197224 */ /* 0x000fc400078e0016 */
[----:B------:R-:W-:-:S05]  /*7460*/  IMAD.MOV.U32 R24, RZ, RZ, R23 ;  /* 0x000000ffff187224 */ /* 0x000fca00078e0017 */
[----:B------:R-:W-:Y:S04]  /*7470*/  STL [R1+0x924], R24 ;  /* 0x0009241801007387 */ /* 0x000fe80000100800 */
[----:B------:R-:W-:Y:S01]  /*7480*/  STL [R1+0x920], R25 ;  /* 0x0009201901007387 */ /* 0x000fe20000100800 */
[----:B--2---:R-:W-:Y:S03]  /*7490*/  HMMA.16816.F32.BF16 R20, R16, R20, R8 ;  /* 0x000000141014723c */ /* 0x004fe60000041808 */
[----:B------:R-:W2:Y:S04]  /*74a0*/  LDL.LU.64 R10, [R1+0xb30] ;  /* 0x000b3000010a7983 */ /* 0x000ea80000300a00 */
[----:B------:R-:W2:-:S12]  /*74b0*/  LDL.LU.64 R8, [R1+0xb28] ;  /* 0x000b280001087983 */ /* 0x000e980000300a00 */
        /* <DEDUP_REMOVED lines=16> */
[----:B--2---:R-:W-:Y:S02]  /*75c0*/  HMMA.16816.F32.BF16 R16, R16, R20, R12 ;  /* 0x000000141010723c */ /* 0x004fe4000004180c */
[----:B------:R-:W2:Y:S04]  /*75d0*/  LDL.LU.64 R14, [R1+0xae8] ;  /* 0x000ae800010e7983 */ /* 0x000ea80000300a00 */
[----:B------:R-:W2:-:S13]  /*75e0*/  LDL.LU.64 R12, [R1+0xae0] ;  /* 0x000ae000010c7983 */ /* 0x000e9a0000300a00 */
[----:B------:R-:W-:Y:S04]  /*75f0*/  STL.64 [R1+0x310], R16 ;  /* 0x0003101001007387 */ /* 0x000fe80000100a00 */
[----:B------:R0:W-:Y:S04]  /*7600*/  STL.64 [R1+0x318], R18 ;  /* 0x0003181201007387 */ /* 0x0001e80000100a00 */
[----:B0-----:R-:W3:Y:S04]  /*7610*/  LDL.64 R18, [R1+0xa8] ;  /* 0x0000a80001127983 */ /* 0x001ee80000100a00 */
[----:B------:R0:W-:Y:S04]  /*7620*/  STL.64 [R1+0xa90], R22 ;  /* 0x000a901601007387 */ /* 0x0001e80000100a00 */
[----:B0-----:R-:W3:Y:S01]  /*7630*/  LDL.64 R22, [R1+0xb8] ;  /* 0x0000b80001167983 */ /* 0x001ee20000100a00 */
[----:B--2---:R-:W-:Y:S03]  /*7640*/  HMMA.16816.F32.BF16 R8, R12, R10, R4 ;  /* 0x0000000a0c08723c */ /* 0x004fe60000041804 */
[----:B------:R-:W2:-:S15]  /*7650*/  LDL.LU.64 R6, [R1+0xad8] ;  /* 0x000ad80001067983 */ /* 0x000e9e0000300a00 */
[----:B------:R-:W-:Y:S01]  /*7660*/  NOP ;  /* 0x0000000000007918 */ /* 0x000fe20000000000 */
[----:B------:R-:W-:Y:S04]  /*7670*/  STL.64 [R1+0x260], R8 ;  /* 0x0002600801007387 */ /* 0x000fe80000100a00 */
[----:B------:R0:W-:Y:S04]  /*7680*/  STL.64 [R1+0x268], R10 ;  /* 0x0002680a01007387 */ /* 0x0001e80000100a00 */
[----:B0-----:R-:W2:Y:S04]  /*7690*/  LDL.LU.64 R10, [R1+0xad0] ;  /* 0x000ad000010a7983 */ /* 0x001ea80000300a00 */
[----:B------:R-:W2:Y:S02]  /*76a0*/  LDL.LU.64 R8, [R1+0xac8] ;  /* 0x000ac80001087983 */ /* 0x000ea40000300a00 */
[----:B--2---:R-:W-:-:S15]  /*76b0*/  HMMA.16816.F32.BF16 R8, R12, R6, R8 ;  /* 0x000000060c08723c */ /* 0x004fde0000041808 */
[----:B------:R-:W-:-:S04]  /*76c0*/  NOP ;  /* 0x0000000000007918 */ /* 0x000fc80000000000 */
[----:B------:R0:W-:Y:S04]  /*76d0*/  STL.64 [R1+0x250], R8 ;  /* 0x0002500801007387 */ /* 0x0001e80000100a00 */
[----:B------:R-:W-:Y:S01]  /*76e0*/  STL.64 [R1+0x258], R10 ;  /* 0x0002580a01007387 */ /* 0x000fe20000100a00 */
[----:B0-----:R-:W-:Y:S02]  /*76f0*/  IMAD.MOV.U32 R9, RZ, RZ, R6 ;  /* 0x000000ffff097224 */ /* 0x001fe400078e0006 */
[----:B------:R-:W-:Y:S02]  /*7700*/  IMAD.MOV.U32 R8, RZ, RZ, R7 ;  /* 0x000000ffff087224 */ /* 0x000fe400078e0007 */
[----:B------:R-:W2:Y:S04]  /*7710*/  LDL.LU.64 R6, [R1+0xac0] ;  /* 0x000ac00001067983 */ /* 0x000ea80000300a00 */
[----:B------:R-:W2:Y:S02]  /*7720*/  LDL.LU.64 R4, [R1+0xab8] ;  /* 0x000ab80001047983 */ /* 0x000ea40000300a00 */
[----:B--2---:R-:W-:-:S15]  /*7730*/  HMMA.16816.F32.BF16 R4, R12, R26, R4 ;  /* 0x0000001a0c04723c */ /* 0x004fde0000041804 */
[----:B------:R-:W-:-:S04]  /*7740*/  NOP ;  /* 0x0000000000007918 */ /* 0x000fc80000000000 */
[----:B------:R-:W-:Y:S04]  /*7750*/  STL.64 [R1+0x300], R4 ;  /* 0x0003000401007387 */ /* 0x000fe80000100a00 */
[----:B------:R0:W-:Y:S04]  /*7760*/  STL.64 [R1+0x308], R6 ;  /* 0x0003080601007387 */ /* 0x0001e80000100a00 */
[----:B0-----:R-:W2:Y:S04]  /*7770*/  LDL.LU.64 R6, [R1+0xab0] ;  /* 0x000ab00001067983 */ /* 0x001ea80000300a00 */
[----:B------:R-:W2:Y:S04]  /*7780*/  LDL.LU.64 R4, [R1+0xaa8] ;  /* 0x000aa80001047983 */ /* 0x000ea80000300a00 */
[----:B------:R0:W-:Y:S04]  /*7790*/  STL.64 [R1+0xa50], R26 ;  /* 0x000a501a01007387 */ /* 0x0001e80000100a00 */
[----:B------:R-:W2:Y:S04]  /*77a0*/  LDL.LU R24, [R1+0x160] ;  /* 0x0001600001187983 */ /* 0x000ea80000300800 */
[----:B------:R-:W2:Y:S04]  /*77b0*/  LDL.LU R25, [R1+0x164] ;  /* 0x0001640001197983 */ /* 0x000ea80000300800 */
[----:B0-----:R-:W2:Y:S04]  /*77c0*/  LDL.LU R26, [R1+0x168] ;  /* 0x00016800011a7983 */ /* 0x001ea80000300800 */
[----:B------:R-:W2:Y:S01]  /*77d0*/  LDL.LU R27, [R1+0x16c] ;  /* 0x00016c00011b7983 */ /* 0x000ea20000300800 */
[----:B------:R-:W-:-:S02]  /*77e0*/  IMAD.MOV.U32 R20, RZ, RZ, R29 ;  /* 0x000000ffff147224 */ /* 0x000fc400078e001d */
[----:B---3--:R-:W-:Y:S02]  /*77f0*/  IMAD.MOV.U32 R11, RZ, RZ, R22 ;  /* 0x000000ffff0b7224 */ /* 0x008fe400078e0016 */
[----:B----4-:R-:W-:Y:S02]  /*7800*/  IMAD.MOV.U32 R21, RZ, RZ, R3 ;  /* 0x000000ffff157224 */ /* 0x010fe400078e0003 */
[----:B------:R-:W-:Y:S01]  /*7810*/  IMAD.MOV.U32 R10, RZ, RZ, R23 ;  /* 0x000000ffff0a7224 */ /* 0x000fe200078e0017 */
[C---:B--2---:R-:W-:Y:S08]  /*7820*/  HMMA.16816.F32.BF16 R4, R12.reuse, R18, R4 ;  /* 0x000000120c04723c */ /* 0x044ff00000041804 */
[----:B------:R-:W-:Y:S11]  /*7830*/  HMMA.16816.F32.BF16 R24, R12, R22, R24 ;  /* 0x000000160c18723c */ /* 0x000ff60000041818 */
[----:B------:R-:W-:-:S02]  /*7840*/  IMAD.MOV.U32 R29, RZ, RZ, R4 ;  /* 0x000000ffff1d7224 */ /* 0x000fc400078e0004 */
[----:B------:R-:W-:Y:S02]  /*7850*/  IMAD.MOV.U32 R22, RZ, RZ, R2 ;  /* 0x000000ffff167224 */ /* 0x000fe400078e0002 */
[----:B------:R-:W-:Y:S02]  /*7860*/  IMAD.MOV.U32 R3, RZ, RZ, R5 ;  /* 0x000000ffff037224 */ /* 0x000fe400078e0005 */
[----:B------:R-:W-:Y:S02]  /*7870*/  IMAD.MOV.U32 R23, RZ, RZ, R0 ;  /* 0x000000ffff177224 */ /* 0x000fe400078e0000 */
[----:B------:R-:W-:Y:S02]  /*7880*/  IMAD.MOV.U32 R2, RZ, RZ, R6 ;  /* 0x000000ffff027224 */ /* 0x000fe400078e0006 */
[----:B------:R-:W-:Y:S01]  /*7890*/  IMAD.MOV.U32 R0, RZ, RZ, R7 ;  /* 0x000000ffff007224 */ /* 0x000fe200078e0007 */
[----:B------:R0:W-:Y:S04]  /*78a0*/  STL.64 [R1+0x2f0], R24 ;  /* 0x0002f01801007387 */ /* 0x0001e80000100a00 */
[----:B------:R-:W-:Y:S04]  /*78b0*/  STL.64 [R1+0x2f8], R26 ;  /* 0x0002f81a01007387 */ /* 0x000fe80000100a00 */
[----:B------:R-:W2:Y:S04]  /*78c0*/  LDL.LU R4, [R1+0x40] ;  /* 0x0000400001047983 */ /* 0x000ea80000300800 */
[----:B------:R-:W2:Y:S04]  /*78d0*/  LDL.LU R5, [R1+0x44] ;  /* 0x0000440001057983 */ /* 0x000ea80000300800 */
[----:B------:R-:W3:Y:S04]  /*78e0*/  LDL.LU R6, [R1+0x48] ;  /* 0x0000480001067983 */ /* 0x000ee80000300800 */
[----:B------:R-:W3:Y:S01]  /*78f0*/  LDL.LU R7, [R1+0x4c] ;  /* 0x00004c0001077983 */ /* 0x000ee20000300800 */
[----:B0-----:R-:W-:-:S02]  /*7900*/  IMAD.MOV.U32 R25, RZ, RZ, R18 ;  /* 0x000000ffff197224 */ /* 0x001fc400078e0012 */
[----:B------:R-:W-:Y:S01]  /*7910*/  IMAD.MOV.U32 R24, RZ, RZ, R19 ;  /* 0x000000ffff187224 */ /* 0x000fe200078e0013 */
[----:B---3--:R0:W-:Y:S04]  /*7920*/  STL.64 [R1+0x9f8], R6 ;  /* 0x0009f80601007387 */ /* 0x0081e80000100a00 */
[----:B--2---:R-:W-:Y:S04]  /*7930*/  STL.64 [R1+0x9f0], R4 ;  /* 0x0009f00401007387 */ /* 0x004fe80000100a00 */
[----:B0-----:R-:W2:Y:S04]  /*7940*/  LDL R6, [R1+0x98] ;  /* 0x0000980001067983 */ /* 0x001ea80000100800 */
[----:B------:R-:W2:Y:S04]  /*7950*/  LDL R7, [R1+0x9c] ;  /* 0x00009c0001077983 */ /* 0x000ea80000100800 */
[----:B------:R-:W3:Y:S04]  /*7960*/  LDL.LU R16, [R1+0x20] ;  /* 0x0000200001107983 */ /* 0x000ee80000300800 */
[----:B------:R-:W3:Y:S04]  /*7970*/  LDL.LU R17, [R1+0x24] ;  /* 0x0000240001117983 */ /* 0x000ee80000300800 */
[----:B------:R-:W4:Y:S04]  /*7980*/  LDL.LU R18, [R1+0x28] ;  /* 0x0000280001127983 */ /* 0x000f280000300800 */
[----:B------:R-:W4:Y:S04]  /*7990*/  LDL.LU R19, [R1+0x2c] ;  /* 0x00002c0001137983 */ /* 0x000f280000300800 */
[----:B----4-:R-:W-:Y:S04]  /*79a0*/  STL.64 [R1+0xa08], R18 ;  /* 0x000a081201007387 */ /* 0x010fe80000100a00 */
[----:B---3--:R0:W-:Y:S04]  /*79b0*/  STL.64 [R1+0xa00], R16 ;  /* 0x000a001001007387 */ /* 0x0081e80000100a00 */
[----:B0-----:R-:W3:Y:S04]  /*79c0*/  LDL.LU R16, [R1+0x50] ;  /* 0x0000500001107983 */ /* 0x001ee80000300800 */
[----:B------:R-:W3:Y:S04]  /*79d0*/  LDL.LU R17, [R1+0x54] ;  /* 0x0000540001117983 */ /* 0x000ee80000300800 */
[----:B------:R-:W4:Y:S04]  /*79e0*/  LDL.LU R18, [R1+0x58] ;  /* 0x0000580001127983 */ /* 0x000f280000300800 */
[----:B------:R-:W4:Y:S01]  /*79f0*/  LDL.LU R19, [R1+0x5c] ;  /* 0x00005c0001137983 */ /* 0x000f220000300800 */
[----:B--2---:R-:W-:Y:S01]  /*7a00*/  HMMA.16816.F32.BF16 R20, R12, R6, R20 ;  /* 0x000000060c14723c */ /* 0x004fe20000041814 */
[----:B------:R-:W-:-:S02]  /*7a10*/  IMAD.MOV.U32 R26, RZ, RZ, R9 ;  /* 0x000000ffff1a7224 */ /* 0x000fc400078e0009 */
[----:B------:R-:W-:Y:S01]  /*7a20*/  IMAD.MOV.U32 R27, RZ, RZ, R8 ;  /* 0x000000ffff1b7224 */ /* 0x000fe200078e0008 */
[----:B----4-:R0:W-:Y:S04]  /*7a30*/  STL.64 [R1+0xa18], R18 ;  /* 0x000a181201007387 */ /* 0x0101e80000100a00 */
[----:B---3--:R-:W-:Y:S01]  /*7a40*/  STL.64 [R1+0xa10], R16 ;  /* 0x000a101001007387 */ /* 0x008fe20000100a00 */
[----:B0-----:R-:W-:Y:S02]  /*7a50*/  IMAD.MOV.U32 R18, RZ, RZ, R25 ;  /* 0x000000ffff127224 */ /* 0x001fe400078e0019 */
[----:B------:R-:W-:-:S05]  /*7a60*/  IMAD.MOV.U32 R19, RZ, RZ, R24 ;  /* 0x000000ffff137224 */ /* 0x000fca00078e0018 */
[----:B------:R-:W-:Y:S04]  /*7a70*/  STL.64 [R1+0xa28], R18 ;  /* 0x000a281201007387 */ /* 0x000fe80000100a00 */
[----:B------:R-:W-:Y:S04]  /*7a80*/  STL [R1+0x8e4], R0 ;  /* 0x0008e40001007387 */ /* 0x000fe80000100800 */
[----:B------:R-:W-:Y:S04]  /*7a90*/  STL [R1+0x8e0], R2 ;  /* 0x0008e00201007387 */ /* 0x000fe80000100800 */
[----:B------:R-:W-:Y:S04]  /*7aa0*/  STL [R1+0x8dc], R3 ;  /* 0x0008dc0301007387 */ /* 0x000fe80000100800 */
[----:B------:R-:W-:Y:S04]  /*7ab0*/  STL [R1+0x8d8], R29 ;  /* 0x0008d81d01007387 */ /* 0x000fe80000100800 */
[----:B------:R-:W-:Y:S04]  /*7ac0*/  STL.64 [R1+0x210], R20 ;  /* 0x0002101401007387 */ /* 0x000fe80000100a00 */
[----:B------:R-:W-:Y:S04]  /*7ad0*/  STL.64 [R1+0x218], R22 ;  /* 0x0002181601007387 */ /* 0x000fe80000100a00 */
[----:B------:R-:W-:Y:S04]  /*7ae0*/  STL.64 [R1+0xa68], R26 ;  /* 0x000a681a01007387 */ /* 0x000fe80000100a00 */
[----:B------:R0:W-:Y:S04]  /*7af0*/  STL.64 [R1+0xa20], R6 ;  /* 0x000a200601007387 */ /* 0x0001e80000100a00 */
[----:B------:R-:W2:Y:S04]  /*7b00*/  LDL.LU R4, [R1+0x60] ;  /* 0x0000600001047983 */ /* 0x000ea80000300800 */
[----:B------:R-:W2:Y:S04]  /*7b10*/  LDL.LU R5, [R1+0x64] ;  /* 0x0000640001057983 */ /* 0x000ea80000300800 */
[----:B0-----:R-:W3:Y:S04]  /*7b20*/  LDL.LU R6, [R1+0x68] ;  /* 0x0000680001067983 */ /* 0x001ee80000300800 */
[----:B------:R-:W3:Y:S04]  /*7b30*/  LDL.LU R7, [R1+0x6c] ;  /* 0x00006c0001077983 */ /* 0x000ee80000300800 */
[----:B------:R-:W4:Y:S04]  /*7b40*/  LDL.LU R20, [R1+0x130] ;  /* 0x0001300001147983 */ /* 0x000f280000300800 */
[----:B------:R-:W4:Y:S01]  /*7b50*/  LDL.LU R21, [R1+0x134] ;  /* 0x0001340001157983 */ /* 0x000f220000300800 */
[----:B------:R-:W-:-:S03]  /*7b60*/  IMAD.MOV.U32 R19, RZ, RZ, R10 ;  /* 0x000000ffff137224 */ /* 0x000fc600078e000a */
[----:B------:R-:W4:Y:S01]  /*7b70*/  LDL.LU R22, [R1+0x138] ;  /* 0x0001380001167983 */ /* 0x000f220000300800 */
[----:B------:R-:W-:-:S03]  /*7b80*/  IMAD.MOV.U32 R18, RZ, RZ, R11 ;  /* 0x000000ffff127224 */ /* 0x000fc600078e000b */
[----:B------:R-:W4:Y:S04]  /*7b90*/  LDL.LU R23, [R1+0x13c] ;  /* 0x00013c0001177983 */ /* 0x000f280000300800 */
[----:B------:R-:W2:Y:S04]  /*7ba0*/  LDL.LU R8, [R1+0x110] ;  /* 0x0001100001087983 */ /* 0x000ea80000300800 */
[----:B------:R-:W2:Y:S04]  /*7bb0*/  LDL.LU R9, [R1+0x114] ;  /* 0x0001140001097983 */ /* 0x000ea80000300800 */
[----:B------:R-:W2:Y:S04]  /*7bc0*/  LDL.LU R10, [R1+0x118] ;  /* 0x00011800010a7983 */ /* 0x000ea80000300800 */
[----:B------:R-:W2:Y:S04]  /*7bd0*/  LDL.LU R11, [R1+0x11c] ;  /* 0x00011c00010b7983 */ /* 0x000ea80000300800 */
[----:B--2---:R0:W-:Y:S04]  /*7be0*/  STL.64 [R1+0xaa0], R10 ;  /* 0x000aa00a01007387 */ /* 0x0041e80000100a00 */
[----:B------:R-:W-:Y:S04]  /*7bf0*/  STL.64 [R1+0xa98], R8 ;  /* 0x000a980801007387 */ /* 0x000fe80000100a00 */
[----:B0-----:R-:W4:Y:S04]  /*7c00*/  LDL.64 R10, [R1+0x88] ;  /* 0x00008800010a7983 */ /* 0x001f280000100a00 */
[----:B------:R-:W2:Y:S04]  /*7c10*/  LDL.LU.64 R26, [R1+0x18] ;  /* 0x00001800011a7983 */ /* 0x000ea80000300a00 */
[----:B---3--:R-:W-:Y:S04]  /*7c20*/  STL.64 [R1+0xa38], R6 ;  /* 0x000a380601007387 */ /* 0x008fe80000100a00 */
[----:B------:R0:W-:Y:S04]  /*7c30*/  STL.64 [R1+0xa30], R4 ;  /* 0x000a300401007387 */ /* 0x0001e80000100a00 */
[----:B0-----:R-:W3:Y:S04]  /*7c40*/  LDL.LU R4, [R1+0xc0] ;  /* 0x0000c00001047983 */ /* 0x001ee80000300800 */
[----:B------:R-:W3:Y:S04]  /*7c50*/  LDL.LU R5, [R1+0xc4] ;  /* 0x0000c40001057983 */ /* 0x000ee80000300800 */
[----:B------:R-:W2:Y:S04]  /*7c60*/  LDL.LU R6, [R1+0xc8] ;  /* 0x0000c80001067983 */ /* 0x000ea80000300800 */
[----:B------:R-:W2:Y:S04]  /*7c70*/  LDL.LU R7, [R1+0xcc] ;  /* 0x0000cc0001077983 */ /* 0x000ea80000300800 */
[----:B--2---:R-:W-:Y:S04]  /*7c80*/  STL.64 [R1+0xa48], R6 ;  /* 0x000a480601007387 */ /* 0x004fe80000100a00 */
[----:B---3--:R0:W-:Y:S04]  /*7c90*/  STL.64 [R1+0xa40], R4 ;  /* 0x000a400401007387 */ /* 0x0081e80000100a00 */
[----:B0-----:R-:W2:Y:S04]  /*7ca0*/  LDL.LU R4, [R1+0xd0] ;  /* 0x0000d00001047983 */ /* 0x001ea80000300800 */
[----:B------:R-:W2:Y:S04]  /*7cb0*/  LDL.LU R5, [R1+0xd4] ;  /* 0x0000d40001057983 */ /* 0x000ea80000300800 */
[----:B------:R-:W3:Y:S04]  /*7cc0*/  LDL.LU R6, [R1+0xd8] ;  /* 0x0000d80001067983 */ /* 0x000ee80000300800 */
[----:B------:R-:W3:Y:S01]  /*7cd0*/  LDL.LU R7, [R1+0xdc] ;  /* 0x0000dc0001077983 */ /* 0x000ee20000300800 */
[----:B----4-:R-:W-:Y:S03]  /*7ce0*/  HMMA.16816.F32.BF16 R20, R12, R10, R20 ;  /* 0x0000000a0c14723c */ /* 0x010fe60000041814 */
[----:B---3--:R-:W-:Y:S04]  /*7cf0*/  STL.64 [R1+0xa60], R6 ;  /* 0x000a600601007387 */ /* 0x008fe80000100a00 */
[----:B--2---:R0:W-:Y:S04]  /*7d00*/  STL.64 [R1+0xa58], R4 ;  /* 0x000a580401007387 */ /* 0x0041e80000100a00 */
[----:B0-----:R-:W2:Y:S04]  /*7d10*/  LDL.LU R4, [R1+0xe0] ;  /* 0x0000e00001047983 */ /* 0x001ea80000300800 */
[----:B------:R-:W2:Y:S04]  /*7d20*/  LDL.LU R5, [R1+0xe4] ;  /* 0x0000e40001057983 */ /* 0x000ea80000300800 */
[----:B------:R-:W3:Y:S04]  /*7d30*/  LDL.LU R6, [R1+0xe8] ;  /* 0x0000e80001067983 */ /* 0x000ee80000300800 */
[----:B------:R-:W3:Y:S01]  /*7d40*/  LDL.LU R7, [R1+0xec] ;  /* 0x0000ec0001077983 */ /* 0x000ee20000300800 */
[----:B------:R-:W-:-:S02]  /*7d50*/  IMAD.MOV.U32 R16, RZ, RZ, R10 ;  /* 0x000000ffff107224 */ /* 0x000fc400078e000a */
[----:B------:R-:W-:Y:S02]  /*7d60*/  IMAD.MOV.U32 R3, RZ, RZ, R11 ;  /* 0x000000ffff037224 */ /* 0x000fe400078e000b */
[----:B------:R-:W-:Y:S02]  /*7d70*/  IMAD.MOV.U32 R0, RZ, RZ, R22 ;  /* 0x000000ffff007224 */ /* 0x000fe400078e0016 */
[----:B------:R-:W-:Y:S01]  /*7d80*/  IMAD.MOV.U32 R2, RZ, RZ, R23 ;  /* 0x000000ffff027224 */ /* 0x000fe200078e0017 */
[----:B---3--:R-:W-:Y:S04]  /*7d90*/  STL.64 [R1+0xa78], R6 ;  /* 0x000a780601007387 */ /* 0x008fe80000100a00 */
[----:B--2---:R0:W-:Y:S04]  /*7da0*/  STL.64 [R1+0xa70], R4 ;  /* 0x000a700401007387 */ /* 0x0041e80000100a00 */
[----:B0-----:R-:W2:Y:S04]  /*7db0*/  LDL.LU R4, [R1+0xf0] ;  /* 0x0000f00001047983 */ /* 0x001ea80000300800 */
[----:B------:R-:W2:Y:S04]  /*7dc0*/  LDL.LU R5, [R1+0xf4] ;  /* 0x0000f40001057983 */ /* 0x000ea80000300800 */
[----:B------:R-:W2:Y:S04]  /*7dd0*/  LDL.LU R6, [R1+0xf8] ;  /* 0x0000f80001067983 */ /* 0x000ea80000300800 */
[----:B------:R-:W2:Y:S04]  /*7de0*/  LDL.LU R7, [R1+0xfc] ;  /* 0x0000fc0001077983 */ /* 0x000ea80000300800 */
[----:B------:R-:W3:Y:S04]  /*7df0*/  LDL.LU.64 R10, [R1+0xaa0] ;  /* 0x000aa000010a7983 */ /* 0x000ee80000300a00 */
[----:B------:R-:W3:Y:S04]  /*7e00*/  LDL.LU.64 R8, [R1+0xa98] ;  /* 0x000a980001087983 */ /* 0x000ee80000300a00 */
[----:B------:R-:W-:Y:S04]  /*7e10*/  STL.64 [R1+0x1a0], R20 ;  /* 0x0001a01401007387 */ /* 0x000fe80000100a00 */
[----:B------:R-:W3:Y:S04]  /*7e20*/  LDL.LU.64 R22, [R1+0xa90] ;  /* 0x000a900001167983 */ /* 0x000ee80000300a00 */
[----:B------:R0:W-:Y:S04]  /*7e30*/  STL [R1+0x91c], R2 ;  /* 0x00091c0201007387 */ /* 0x0001e80000100800 */
[----:B------:R1:W-:Y:S01]  /*7e40*/  STL [R1+0x918], R0 ;  /* 0x0009180001007387 */ /* 0x0003e20000100800 */
[----:B---3--:R-:W-:Y:S03]  /*7e50*/  HMMA.16816.F32.BF16 R12, R12, R22, R8 ;  /* 0x000000160c0c723c */ /* 0x008fe60000041808 */
[----:B------:R-:W2:Y:S04]  /*7e60*/  LDL.LU.64 R10, [R1+0xa88] ;  /* 0x000a8800010a7983 */ /* 0x000ea80000300a00 */
[----:B------:R-:W2:Y:S01]  /*7e70*/  LDL.LU.64 R8, [R1+0xa80] ;  /* 0x000a800001087983 */ /* 0x000ea20000300a00 */
[----:B0-----:R-:W-:-:S02]  /*7e80*/  IMAD.MOV.U32 R2, RZ, RZ, R26 ;  /* 0x000000ffff027224 */ /* 0x001fc400078e001a */
[----:B-1----:R-:W-:-:S09]  /*7e90*/  IMAD.MOV.U32 R0, RZ, RZ, R27 ;  /* 0x000000ffff007224 */ /* 0x002fd200078e001b */
[----:B------:R0:W-:Y:S04]  /*7ea0*/  STL.64 [R1+0x190], R12 ;  /* 0x0001900c01007387 */ /* 0x0001e80000100a00 */
[----:B------:R1:W-:Y:S04]  /*7eb0*/  STL.64 [R1+0x198], R14 ;  /* 0x0001980e01007387 */ /* 0x0003e80000100a00 */
[----:B0-----:R-:W3:Y:S04]  /*7ec0*/  LDL.LU R12, [R1+0x30] ;  /* 0x00003000010c7983 */ /* 0x001ee80000300800 */
[----:B------:R-:W3:Y:S04]  /*7ed0*/  LDL.LU R13, [R1+0x34] ;  /* 0x00003400010d7983 */ /* 0x000ee80000300800 */
[----:B-1----:R-:W3:Y:S04]  /*7ee0*/  LDL.LU R14, [R1+0x38] ;  /* 0x00003800010e7983 */ /* 0x002ee80000300800 */
[----:B------:R-:W3:Y:S01]  /*7ef0*/  LDL.LU R15, [R1+0x3c] ;  /* 0x00003c00010f7983 */ /* 0x000ee20000300800 */
[----:B--2---:R-:W-:-:S15]  /*7f00*/  HMMA.16816.F32.BF16 R4, R8, R26, R4 ;  /* 0x0000001a0804723c */ /* 0x004fde0000041804 */
[----:B------:R-:W-:-:S04]  /*7f10*/  NOP ;  /* 0x0000000000007918 */ /* 0x000fc80000000000 */
[----:B------:R-:W-:Y:S04]  /*7f20*/  STL.64 [R1+0x180], R4 ;  /* 0x0001800401007387 */ /* 0x000fe80000100a00 */
[----:B------:R0:W-:Y:S04]  /*7f30*/  STL.64 [R1+0x188], R6 ;  /* 0x0001880601007387 */ /* 0x0001e80000100a00 */
[----:B0-----:R-:W2:Y:S04]  /*7f40*/  LDL.LU.64 R6, [R1+0xa78] ;  /* 0x000a780001067983 */ /* 0x001ea80000300a00 */
[----:B------:R-:W2:Y:S04]  /*7f50*/  LDL.LU.64 R4, [R1+0xa70] ;  /* 0x000a700001047983 */ /* 0x000ea80000300a00 */
[----:B------:R-:W2:Y:S02]  /*7f60*/  LDL.LU.64 R26, [R1+0xa68] ;  /* 0x000a6800011a7983 */ /* 0x000ea40000300a00 */
[----:B--2---:R-:W-:Y:S02]  /*7f70*/  HMMA.16816.F32.BF16 R24, R8, R26, R4 ;  /* 0x0000001a0818723c */ /* 0x004fe40000041804 */
[----:B------:R-:W2:Y:S04]  /*7f80*/  LDL.LU.64 R6, [R1+0xa60] ;  /* 0x000a600001067983 */ /* 0x000ea80000300a00 */
[----:B------:R-:W2:-:S13]  /*7f90*/  LDL.LU.64 R4, [R1+0xa58] ;  /* 0x000a580001047983 */ /* 0x000e9a0000300a00 */
[----:B------:R-:W-:Y:S04]  /*7fa0*/  STL.64 [R1+0x170], R24 ;  /* 0x0001701801007387 */ /* 0x000fe80000100a00 */
[----:B------:R0:W-:Y:S04]  /*7fb0*/  STL.64 [R1+0x178], R26 ;  /* 0x0001781a01007387 */ /* 0x0001e80000100a00 */
[----:B0-----:R-:W2:Y:S02]  /*7fc0*/  LDL.LU.64 R26, [R1+0xa50] ;  /* 0x000a5000011a7983 */ /* 0x001ea40000300a00 */
[----:B--2---:R-:W-:-:S15]  /*7fd0*/  HMMA.16816.F32.BF16 R4, R8, R26, R4 ;  /* 0x0000001a0804723c */ /* 0x004fde0000041804 */
[----:B------:R-:W-:-:S04]  /*7fe0*/  NOP ;  /* 0x0000000000007918 */ /* 0x000fc80000000000 */
[----:B------:R-:W-:Y:S04]  /*7ff0*/  STL.64 [R1+0x160], R4 ;  /* 0x0001600401007387 */ /* 0x000fe80000100a00 */
[----:B------:R0:W-:Y:S04]  /*8000*/  STL.64 [R1+0x168], R6 ;  /* 0x0001680601007387 */ /* 0x0001e80000100a00 */
[----:B0-----:R-:W2:Y:S04]  /*8010*/  LDL.LU.64 R6, [R1+0xa48] ;  /* 0x000a480001067983 */ /* 0x001ea80000300a00 */
[----:B------:R-:W2:Y:S04]  /*8020*/  LDL.LU.64 R4, [R1+0xa40] ;  /* 0x000a400001047983 */ /* 0x000ea80000300a00 */
[----:B------:R0:W-:Y:S02]  /*8030*/  STL.64 [R1+0x9b8], R26 ;  /* 0x0009b81a01007387 */ /* 0x0001e40000100a00 */
[----:B0-----:R-:W-:-:S02]  /*8040*/  MOV R26, R16 ;  /* 0x00000010001a7202 */ /* 0x001fc40000000f00 */
[----:B--2---:R-:W-:Y:S01]  /*8050*/  HMMA.16816.F32.BF16 R16, R8, R18, R4 ;  /* 0x000000120810723c */ /* 0x004fe20000041804 */
[----:B------:R-:W2:Y:S04]  /*8060*/  LDL.LU.64 R6, [R1+0xa38] ;  /* 0x000a380001067983 */ /* 0x000ea80000300a00 */
[----:B------:R-:W2:-:S14]  /*8070*/  LDL.LU.64 R4, [R1+0xa30] ;  /* 0x000a300001047983 */ /* 0x000e9c0000300a00 */
[----:B------:R-:W-:Y:S04]  /*8080*/  STL.64 [R1+0x150], R16 ;  /* 0x0001501001007387 */ /* 0x000fe80000100a00 */
        /* <DEDUP_REMOVED lines=14> */
[----:B0-----:R-:W4:Y:S04]  /*8170*/  LDL.LU.64 R6, [R1+0x9f8] ;  /* 0x0009f80001067983 */ /* 0x001f280000300a00 */
[----:B------:R-:W4:Y:S01]  /*8180*/  LDL.LU.64 R4, [R1+0x9f0] ;  /* 0x0009f00001047983 */ /* 0x000f220000300a00 */
[----:B------:R-:W-:Y:S01]  /*8190*/  IMAD.MOV.U32 R27, RZ, RZ, R3 ;  /* 0x000000ffff1b7224 */ /* 0x000fe200078e0003 */
[C---:B---3--:R-:W-:Y:S08]  /*81a0*/  HMMA.16816.F32.BF16 R12, R8.reuse, R22, R12 ;  /* 0x00000016080c723c */ /* 0x048ff0000004180c */
[----:B----4-:R-:W-:Y:S01]  /*81b0*/  HMMA.16816.F32.BF16 R24, R8, R26, R4 ;  /* 0x0000001a0818723c */ /* 0x010fe20000041804 */
[----:B------:R-:W3:Y:S04]  /*81c0*/  LDL.LU.64 R6, [R1+0x9e8] ;  /* 0x0009e80001067983 */ /* 0x000ee80000300a00 */
[----:B------:R-:W4:Y:S04]  /*81d0*/  LDL.LU.64 R4, [R1+0x9e0] ;  /* 0x0009e00001047983 */ /* 0x000f280000300a00 */
[----:B------:R0:W-:Y:S10]  /*81e0*/  STL.64 [R1+0x968], R22 ;  /* 0x0009681601007387 */ /* 0x0001f40000100a00 */
[----:B------:R-:W-:Y:S04]  /*81f0*/  STL.64 [R1+0x110], R24 ;  /* 0x0001101801007387 */ /* 0x000fe80000100a00 */
[----:B------:R-:W-:Y:S04]  /*8200*/  STL.64 [R1+0x118], R26 ;  /* 0x0001181a01007387 */ /* 0x000fe80000100a00 */
[----:B------:R-:W-:Y:S04]  /*8210*/  STL.64 [R1+0xf0], R12 ;  /* 0x0000f00c01007387 */ /* 0x000fe80000100a00 */
[----:B------:R-:W-:Y:S01]  /*8220*/  STL.64 [R1+0xf8], R14 ;  /* 0x0000f80e01007387 */ /* 0x000fe20000100a00 */
[----:B---3--:R-:W-:-:S02]  /*8230*/  IMAD.MOV.U32 R9, RZ, RZ, R6 ;  /* 0x000000ffff097224 */ /* 0x008fc400078e0006 */
[----:B------:R-:W-:Y:S02]  /*8240*/  IMAD.MOV.U32 R10, RZ, RZ, R7 ;  /* 0x000000ffff0a7224 */ /* 0x000fe400078e0007 */
[----:B----4-:R-:W-:Y:S02]  /*8250*/  IMAD.MOV.U32 R8, RZ, RZ, R5 ;  /* 0x000000ffff087224 */ /* 0x010fe400078e0005 */
[----:B------:R-:W2:Y:S04]  /*8260*/  LDL.LU R5, [R1+0x9d8] ;  /* 0x0009d80001057983 */ /* 0x000ea80000300800 */
[----:B------:R-:W2:Y:S04]  /*8270*/  LDL.LU R6, [R1+0x9d4] ;  /* 0x0009d40001067983 */ /* 0x000ea80000300800 */
[----:B------:R-:W2:Y:S04]  /*8280*/  LDL.LU R7, [R1+0x9d0] ;  /* 0x0009d00001077983 */ /* 0x000ea80000300800 */
[----:B------:R-:W3:Y:S04]  /*8290*/  LDL.LU R11, [R1+0x1cc] ;  /* 0x0001cc00010b7983 */ /* 0x000ee80000300800 */
[----:B0-----:R-:W4:Y:S04]  /*82a0*/  LDL.64 R22, [R1+0x88] ;  /* 0x0000880001167983 */ /* 0x001f280000100a00 */
[----:B----4-:R0:W-:Y:S04]  /*82b0*/  STL.64 [R1+0x980], R22 ;  /* 0x0009801601007387 */ /* 0x0101e80000100a00 */
[----:B---3--:R1:W-:Y:S04]  /*82c0*/  STL.64 [R1+0x938], R10 ;  /* 0x0009380a01007387 */ /* 0x0083e80000100a00 */
[----:B------:R-:W-:Y:S04]  /*82d0*/  STL.64 [R1+0x930], R8 ;  /* 0x0009300801007387 */ /* 0x000fe80000100a00 */
[----:B0-----:R-:W3:Y:S01]  /*82e0*/  LDL.64 R22, [R1+0x98] ;  /* 0x0000980001167983 */ /* 0x001ee20000100a00 */
[----:B-1----:R-:W-:-:S02]  /*82f0*/  IMAD.MOV.U32 R10, RZ, RZ, R2 ;  /* 0x000000ffff0a7224 */ /* 0x002fc400078e0002 */
[----:B------:R-:W-:-:S07]  /*8300*/  IMAD.MOV.U32 R11, RZ, RZ, R0 ;  /* 0x000000ffff0b7224 */ /* 0x000fce00078e0000 */
[----:B--2---:R-:W-:Y:S01]  /*8310*/  HMMA.16816.F32.BF16 R16, R4, R10, R16 ;  /* 0x0000000a0410723c */ /* 0x004fe20000041810 */
[----:B---3--:R-:W-:Y:S04]  /*8320*/  STL.64 [R1+0x998], R22 ;  /* 0x0009981601007387 */ /* 0x008fe80000100a00 */
[----:B------:R-:W2:-:S14]  /*8330*/  LDL.LU R12, [R1+0x1b0] ;  /* 0x0001b000010c7983 */ /* 0x000e9c0000300800 */
[----:B------:R-:W-:Y:S04]  /*8340*/  STL.64 [R1+0xe0], R16 ;  /* 0x0000e01001007387 */ /* 0x000fe80000100a00 */
[----:B------:R-:W-:Y:S04]  /*8350*/  STL.64 [R1+0xe8], R18 ;  /* 0x0000e81201007387 */ /* 0x000fe80000100a00 */
[----:B------:R-:W2:Y:S04]  /*8360*/  LDL.LU R13, [R1+0x1b4] ;  /* 0x0001b400010d7983 */ /* 0x000ea80000300800 */
[----:B------:R-:W3:Y:S04]  /*8370*/  LDL.LU R14, [R1+0x1b8] ;  /* 0x0001b800010e7983 */ /* 0x000ee80000300800 */
[----:B------:R-:W3:Y:S04]  /*8380*/  LDL.LU R15, [R1+0x1bc] ;  /* 0x0001bc00010f7983 */ /* 0x000ee80000300800 */
[----:B---3--:R-:W-:Y:S04]  /*8390*/  STL.64 [R1+0x9c8], R14 ;  /* 0x0009c80e01007387 */ /* 0x008fe80000100a00 */
[----:B--2---:R0:W-:Y:S04]  /*83a0*/  STL.64 [R1+0x9c0], R12 ;  /* 0x0009c00c01007387 */ /* 0x0041e80000100a00 */
[----:B0-----:R-:W2:Y:S04]  /*83b0*/  LDL.LU R12, [R1+0x120] ;  /* 0x00012000010c7983 */ /* 0x001ea80000300800 */
[----:B------:R-:W2:Y:S04]  /*83c0*/  LDL.LU R13, [R1+0x124] ;  /* 0x00012400010d7983 */ /* 0x000ea80000300800 */
[----:B------:R-:W2:Y:S04]  /*83d0*/  LDL.LU R14, [R1+0x128] ;  /* 0x00012800010e7983 */ /* 0x000ea80000300800 */
[----:B------:R-:W2:Y:S04]  /*83e0*/  LDL.LU R15, [R1+0x12c] ;  /* 0x00012c00010f7983 */ /* 0x000ea80000300800 */
[----:B------:R-:W2:Y:S04]  /*83f0*/  LDL.LU.64 R26, [R1+0x8] ;  /* 0x00000800011a7983 */ /* 0x000ea80000300a00 */
[----:B------:R-:W3:Y:S04]  /*8400*/  LDL.LU R16, [R1+0x200] ;  /* 0x0002000001107983 */ /* 0x000ee80000300800 */
[----:B------:R-:W3:Y:S04]  /*8410*/  LDL.LU R17, [R1+0x204] ;  /* 0x0002040001117983 */ /* 0x000ee80000300800 */
[----:B------:R-:W3:Y:S04]  /*8420*/  LDL.LU R18, [R1+0x208] ;  /* 0x0002080001127983 */ /* 0x000ee80000300800 */
[----:B------:R-:W3:Y:S04]  /*8430*/  LDL.LU R19, [R1+0x20c] ;  /* 0x00020c0001137983 */ /* 0x000ee80000300800 */
[----:B------:R-:W4:Y:S04]  /*8440*/  LDL.LU.64 R22, [R1+0xa8] ;  /* 0x0000a80001167983 */ /* 0x000f280000300a00 */
[----:B----4-:R0:W-:Y:S04]  /*8450*/  STL.64 [R1+0x9b0], R22 ;  /* 0x0009b01601007387 */ /* 0x0101e80000100a00 */
[----:B0-----:R-:W3:Y:S04]  /*8460*/  LDL.LU.64 R22, [R1+0xb8] ;  /* 0x0000b80001167983 */ /* 0x001ee80000300a00 */
[----:B------:R0:W-:Y:S04]  /*8470*/  STL.64 [R1+0x960], R10 ;  /* 0x0009600a01007387 */ /* 0x0001e80000100a00 */
[----:B------:R-:W4:Y:S04]  /*8480*/  LDL.LU R8, [R1+0x1f0] ;  /* 0x0001f00001087983 */ /* 0x000f280000300800 */
[----:B------:R-:W4:Y:S04]  /*8490*/  LDL.LU R9, [R1+0x1f4] ;  /* 0x0001f40001097983 */ /* 0x000f280000300800 */
[----:B0-----:R-:W2:Y:S04]  /*84a0*/  LDL.LU R10, [R1+0x1f8] ;  /* 0x0001f800010a7983 */ /* 0x001ea80000300800 */
[----:B------:R-:W2:Y:S04]  /*84b0*/  LDL.LU R11, [R1+0x1fc] ;  /* 0x0001fc00010b7983 */ /* 0x000ea80000300800 */
[----:B--2---:R-:W-:Y:S04]  /*84c0*/  STL.64 [R1+0x978], R10 ;  /* 0x0009780a01007387 */ /* 0x004fe80000100a00 */
[----:B----4-:R0:W-:Y:S04]  /*84d0*/  STL.64 [R1+0x970], R8 ;  /* 0x0009700801007387 */ /* 0x0101e80000100a00 */
[----:B0-----:R-:W2:Y:S04]  /*84e0*/  LDL.LU R8, [R1+0x220] ;  /* 0x0002200001087983 */ /* 0x001ea80000300800 */
[----:B------:R-:W2:Y:S04]  /*84f0*/  LDL.LU R9, [R1+0x224] ;  /* 0x0002240001097983 */ /* 0x000ea80000300800 */
[----:B------:R-:W4:Y:S04]  /*8500*/  LDL.LU R10, [R1+0x228] ;  /* 0x00022800010a7983 */ /* 0x000f280000300800 */
[----:B------:R-:W4:Y:S01]  /*8510*/  LDL.LU R11, [R1+0x22c] ;  /* 0x00022c00010b7983 */ /* 0x000f220000300800 */
[----:B------:R-:W-:Y:S03]  /*8520*/  HMMA.16816.F32.BF16 R12, R4, R26, R12 ;  /* 0x0000001a040c723c */ /* 0x000fe6000004180c */
[----:B----4-:R-:W-:Y:S04]  /*8530*/  STL.64 [R1+0x990], R10 ;  /* 0x0009900a01007387 */ /* 0x010fe80000100a00 */
[----:B--2---:R0:W-:Y:S04]  /*8540*/  STL.64 [R1+0x988], R8 ;  /* 0x0009880801007387 */ /* 0x0041e80000100a00 */
[----:B0-----:R-:W2:Y:S04]  /*8550*/  LDL.LU R8, [R1+0x230] ;  /* 0x0002300001087983 */ /* 0x001ea80000300800 */
[----:B------:R-:W2:Y:S04]  /*8560*/  LDL.LU R9, [R1+0x234] ;  /* 0x0002340001097983 */ /* 0x000ea80000300800 */
[----:B------:R-:W4:Y:S04]  /*8570*/  LDL.LU R10, [R1+0x238] ;  /* 0x00023800010a7983 */ /* 0x000f280000300800 */
[----:B------:R-:W4:Y:S01]  /*8580*/  LDL.LU R11, [R1+0x23c] ;  /* 0x00023c00010b7983 */ /* 0x000f220000300800 */
[----:B------:R-:W-:-:S02]  /*8590*/  IMAD.MOV.U32 R2, RZ, RZ, R26 ;  /* 0x000000ffff027224 */ /* 0x000fc400078e001a */
[----:B------:R-:W-:Y:S01]  /*85a0*/  IMAD.MOV.U32 R0, RZ, RZ, R27 ;  /* 0x000000ffff007224 */ /* 0x000fe200078e001b */
[----:B----4-:R-:W-:Y:S04]  /*85b0*/  STL.64 [R1+0x9a8], R10 ;  /* 0x0009a80a01007387 */ /* 0x010fe80000100a00 */
[----:B--2---:R0:W-:Y:S04]  /*85c0*/  STL.64 [R1+0x9a0], R8 ;  /* 0x0009a00801007387 */ /* 0x0041e80000100a00 */
[----:B0-----:R-:W2:Y:S04]  /*85d0*/  LDL.LU R8, [R1+0x240] ;  /* 0x0002400001087983 */ /* 0x001ea80000300800 */
[----:B------:R-:W2:Y:S04]  /*85e0*/  LDL.LU R9, [R1+0x244] ;  /* 0x0002440001097983 */ /* 0x000ea80000300800 */
[----:B------:R-:W2:Y:S04]  /*85f0*/  LDL.LU R10, [R1+0x248] ;  /* 0x00024800010a7983 */ /* 0x000ea80000300800 */
[----:B------:R-:W2:Y:S04]  /*8600*/  LDL.LU R11, [R1+0x24c] ;  /* 0x00024c00010b7983 */ /* 0x000ea80000300800 */
[----:B------:R-:W-:Y:S04]  /*8610*/  STL.64 [R1+0xd0], R12 ;  /* 0x0000d00c01007387 */ /* 0x000fe80000100a00 */
[----:B------:R0:W-:Y:S04]  /*8620*/  STL.64 [R1+0xd8], R14 ;  /* 0x0000d80e01007387 */ /* 0x0001e80000100a00 */
[----:B0-----:R-:W4:Y:S04]  /*8630*/  LDL.LU.64 R14, [R1+0x9c8] ;  /* 0x0009c800010e7983 */ /* 0x001f280000300a00 */
[----:B------:R-:W4:Y:S04]  /*8640*/  LDL.LU.64 R12, [R1+0x9c0] ;  /* 0x0009c000010c7983 */ /* 0x000f280000300a00 */
[----:B------:R-:W4:Y:S01]  /*8650*/  LDL.LU.64 R26, [R1+0x9b8] ;  /* 0x0009b800011a7983 */ /* 0x000f220000300a00 */
[C---:B---3--:R-:W-:Y:S08]  /*8660*/  HMMA.16816.F32.BF16 R16, R4.reuse, R22, R16 ;  /* 0x000000160410723c */ /* 0x048ff00000041810 */
[----:B----4-:R-:W-:-:S15]  /*8670*/  HMMA.16816.F32.BF16 R12, R4, R26, R12 ;  /* 0x0000001a040c723c */ /* 0x010fde000004180c */
[----:B------:R-:W-:-:S04]  /*8680*/  NOP ;  /* 0x0000000000007918 */ /* 0x000fc80000000000 */
[----:B------:R0:W-:Y:S04]  /*8690*/  STL.64 [R1+0xc0], R12 ;  /* 0x0000c00c01007387 */ /* 0x0001e80000100a00 */
[----:B------:R1:W-:Y:S01]  /*86a0*/  STL.64 [R1+0xc8], R14 ;  /* 0x0000c80e01007387 */ /* 0x0003e20000100a00 */
[----:B0-----:R-:W-:Y:S02]  /*86b0*/  IMAD.MOV.U32 R13, RZ, RZ, R23 ;  /* 0x000000ffff0d7224 */ /* 0x001fe400078e0017 */
[----:B-1----:R-:W-:Y:S02]  /*86c0*/  IMAD.MOV.U32 R14, RZ, RZ, R22 ;  /* 0x000000ffff0e7224 */ /* 0x002fe400078e0016 */
[----:B------:R-:W2:Y:S04]  /*86d0*/  LDL.LU.64 R22, [R1+0x9b0] ;  /* 0x0009b00001167983 */ /* 0x000ea80000300a00 */
[----:B------:R-:W3:Y:S04]  /*86e0*/  LDL R12, [R1+0x3c8] ;  /* 0x0003c800010c7983 */ /* 0x000ee80000100800 */
[----:B------:R0:W-:Y:S04]  /*86f0*/  STL.64 [R1+0x788], R18 ;  /* 0x0007881201007387 */ /* 0x0001e80000100a00 */
[----:B------:R1:W-:Y:S01]  /*8700*/  STL.64 [R1+0x780], R16 ;  /* 0x0007801001007387 */ /* 0x0003e20000100a00 */
[----:B0-----:R-:W-:-:S02]  /*8710*/  IMAD.MOV.U32 R18, RZ, RZ, R2 ;  /* 0x000000ffff127224 */ /* 0x001fc400078e0002 */
[----:B------:R-:W-:-:S05]  /*8720*/  IMAD.MOV.U32 R19, RZ, RZ, R0 ;  /* 0x000000ffff137224 */ /* 0x000fca00078e0000 */
[----:B------:R0:W-:Y:S04]  /*8730*/  STL.64 [R1+0x940], R18 ;  /* 0x0009401201007387 */ /* 0x0001e80000100a00 */
[----:B-1----:R-:W4:Y:S04]  /*8740*/  LDL.LU R16, [R1+0x1e0] ;  /* 0x0001e00001107983 */ /* 0x002f280000300800 */
[----:B------:R-:W4:Y:S04]  /*8750*/  LDL.LU R17, [R1+0x1e4] ;  /* 0x0001e40001117983 */ /* 0x000f280000300800 */
[----:B0-----:R-:W4:Y:S04]  /*8760*/  LDL.LU R18, [R1+0x1e8] ;  /* 0x0001e80001127983 */ /* 0x001f280000300800 */
[----:B------:R-:W4:Y:S01]  /*8770*/  LDL.LU R19, [R1+0x1ec] ;  /* 0x0001ec0001137983 */ /* 0x000f220000300800 */
[----:B--2---:R-:W-:Y:S01]  /*8780*/  HMMA.16816.F32.BF16 R8, R4, R22, R8 ;  /* 0x000000160408723c */ /* 0x004fe20000041808 */
[----:B------:R-:W-:-:S02]  /*8790*/  IMAD.MOV.U32 R25, RZ, RZ, R22 ;  /* 0x000000ffff197224 */ /* 0x000fc400078e0016 */
[----:B------:R-:W-:-:S15]  /*87a0*/  IMAD.MOV.U32 R15, RZ, RZ, R23 ;  /* 0x000000ffff0f7224 */ /* 0x000fde00078e0017 */
[----:B------:R-:W-:Y:S01]  /*87b0*/  NOP ;  /* 0x0000000000007918 */ /* 0x000fe20000000000 */
[----:B------:R-:W-:Y:S04]  /*87c0*/  STL.64 [R1+0x100], R8 ;  /* 0x0001000801007387 */ /* 0x000fe80000100a00 */
[----:B------:R0:W-:Y:S04]  /*87d0*/  STL.64 [R1+0x108], R10 ;  /* 0x0001080a01007387 */ /* 0x0001e80000100a00 */
[----:B0-----:R-:W2:Y:S04]  /*87e0*/  LDL.LU.64 R10, [R1+0x9a8] ;  /* 0x0009a800010a7983 */ /* 0x001ea80000300a00 */
[----:B------:R-:W2:Y:S04]  /*87f0*/  LDL.LU.64 R8, [R1+0x9a0] ;  /* 0x0009a00001087983 */ /* 0x000ea80000300a00 */
[----:B------:R-:W2:Y:S02]  /*8800*/  LDL.LU.64 R22, [R1+0x998] ;  /* 0x0009980001167983 */ /* 0x000ea40000300a00 */
[----:B--2---:R-:W-:Y:S01]  /*8810*/  HMMA.16816.F32.BF16 R8, R4, R22, R8 ;  /* 0x000000160408723c */ /* 0x004fe20000041808 */
[----:B------:R-:W-:-:S15]  /*8820*/  IMAD.MOV.U32 R2, RZ, RZ, R23 ;  /* 0x000000ffff027224 */ /* 0x000fde00078e0017 */
[----:B------:R-:W-:-:S03]  /*8830*/  NOP ;  /* 0x0000000000007918 */ /* 0x000fc60000000000 */
        /* <DEDUP_REMOVED lines=13> */
[----:B--2---:R-:W-:Y:S02]  /*8910*/  HMMA.16816.F32.BF16 R4, R4, R22, R8 ;  /* 0x000000160404723c */ /* 0x004fe40000041808 */
[----:B------:R-:W4:Y:S01]  /*8920*/  LDL.LU.64 R10, [R1+0x960] ;  /* 0x00096000010a7983 */ /* 0x000f220000300a00 */
[----:B------:R-:W-:-:S02]  /*8930*/  IMAD.MOV.U32 R3, RZ, RZ, R22 ;  /* 0x000000ffff037224 */ /* 0x000fc400078e0016 */
[----:B------:R-:W-:-:S14]  /*8940*/  IMAD.MOV.U32 R29, RZ, RZ, R23 ;  /* 0x000000ffff1d7224 */ /* 0x000fdc00078e0017 */
[----:B------:R0:W-:Y:S04]  /*8950*/  STL.64 [R1+0x330], R4 ;  /* 0x0003300401007387 */ /* 0x0001e80000100a00 */
[----:B------:R1:W-:Y:S04]  /*8960*/  STL.64 [R1+0x338], R6 ;  /* 0x0003380601007387 */ /* 0x0003e80000100a00 */
[----:B------:R-:W4:Y:S04]  /*8970*/  LDL.LU.64 R22, [R1+0x958] ;  /* 0x0009580001167983 */ /* 0x000f280000300a00 */
[----:B------:R-:W4:Y:S04]  /*8980*/  LDL.LU.64 R20, [R1+0x950] ;  /* 0x0009500001147983 */ /* 0x000f280000300a00 */
[----:B0-----:R-:W2:Y:S01]  /*8990*/  LDL.LU R4, [R1+0x1d0] ;  /* 0x0001d00001047983 */ /* 0x001ea20000300800 */
[----:B-1----:R-:W-:-:S03]  /*89a0*/  IMAD.MOV.U32 R7, RZ, RZ, R28 ;  /* 0x000000ffff077224 */ /* 0x002fc600078e001c */
[----:B------:R-:W2:Y:S04]  /*89b0*/  LDL.LU R5, [R1+0x1d4] ;  /* 0x0001d40001057983 */ /* 0x000ea80000300800 */
[----:B------:R-:W2:Y:S04]  /*89c0*/  LDL.LU R6, [R1+0x1d8] ;  /* 0x0001d80001067983 */ /* 0x000ea80000300800 */
[----:B------:R-:W2:Y:S01]  /*89d0*/  LDL.LU R28, [R1+0x948] ;  /* 0x00094800011c7983 */ /* 0x000ea20000300800 */
[----:B----4-:R-:W-:Y:S03]  /*89e0*/  HMMA.16816.F32.BF16 R8, R20, R10, R16 ;  /* 0x0000000a1408723c */ /* 0x010fe60000041810 */
[----:B------:R-:W2:-:S15]  /*89f0*/  LDL.LU.64 R18, [R1+0x940] ;  /* 0x0009400001127983 */ /* 0x000e9e0000300a00 */
[----:B------:R-:W-:Y:S01]  /*8a00*/  NOP ;  /* 0x0000000000007918 */ /* 0x000fe20000000000 */
[----:B------:R-:W-:Y:S04]  /*8a10*/  STL.64 [R1+0x320], R8 ;  /* 0x0003200801007387 */ /* 0x000fe80000100a00 */
[----:B------:R0:W-:Y:S04]  /*8a20*/  STL.64 [R1+0x328], R10 ;  /* 0x0003280a01007387 */ /* 0x0001e80000100a00 */
[----:B0-----:R-:W4:Y:S04]  /*8a30*/  LDL.LU.64 R10, [R1+0x938] ;  /* 0x00093800010a7983 */ /* 0x001f280000300a00 */
[----:B------:R-:W4:Y:S04]  /*8a40*/  LDL.LU.64 R8, [R1+0x930] ;  /* 0x0009300001087983 */ /* 0x000f280000300a00 */
[----:B------:R-:W-:Y:S01]  /*8a50*/  STL.64 [R1+0x928], R24 ;  /* 0x0009281801007387 */ /* 0x000fe20000100a00 */
[----:B--2---:R-:W-:-:S15]  /*8a60*/  HMMA.16816.F32.BF16 R16, R20, R18, R4 ;  /* 0x000000121410723c */ /* 0x004fde0000041804 */
[----:B------:R-:W-:-:S04]  /*8a70*/  NOP ;  /* 0x0000000000007918 */ /* 0x000fc80000000000 */
[----:B------:R-:W-:Y:S01]  /*8a80*/  STL.64 [R1+0x2c0], R16 ;  /* 0x0002c01001007387 */ /* 0x000fe20000100a00 */
[----:B----4-:R-:W-:Y:S03]  /*8a90*/  HMMA.16816.F32.BF16 R4, R20, R26, R8 ;  /* 0x0000001a1404723c */ /* 0x010fe60000041808 */
[----:B------:R-:W-:Y:S04]  /*8aa0*/  STL.64 [R1+0x2c8], R18 ;  /* 0x0002c81201007387 */ /* 0x000fe80000100a00 */
[----:B------:R-:W0:Y:S04]  /*8ab0*/  LDSM.16.MT88.4 R8, [R28+0x8000] ;  /* 0x008000001c08783b */ /* 0x000e280000004200 */
[----:B---3--:R-:W-:Y:S04]  /*8ac0*/  LDSM.16.M88.4 R16, [R12+UR5+0x10800] ;  /* 0x010800050c10783b */ /* 0x008fe80008000200 */
[----:B------:R-:W-:Y:S04]  /*8ad0*/  LDSM.16.M88.4 R24, [R12+UR5+0x11800] ;  /* 0x011800050c18783b */ /* 0x000fe80008000200 */
[----:B------:R-:W-:Y:S04]  /*8ae0*/  STL.64 [R1+0x2b0], R4 ;  /* 0x0002b00401007387 */ /* 0x000fe80000100a00 */
[----:B------:R-:W-:Y:S04]  /*8af0*/  STL.64 [R1+0x2b8], R6 ;  /* 0x0002b80601007387 */ /* 0x000fe80000100a00 */
[----:B------:R-:W1:Y:S04]  /*8b00*/  LDSM.16.M88.4 R4, [R12+UR5+0x10000] ;  /* 0x010000050c04783b */ /* 0x000e680008000200 */
[----:B0-----:R-:W-:Y:S04]  /*8b10*/  STL.64 [R1+0x8c8], R10 ;  /* 0x0008c80a01007387 */ /* 0x001fe80000100a00 */
[----:B------:R0:W-:Y:S04]  /*8b20*/  STL.64 [R1+0x8c0], R8 ;  /* 0x0008c00801007387 */ /* 0x0001e80000100a00 */
[----:B-1----:R1:W-:Y:S04]  /*8b30*/  STL.64 [R1+0x60], R4 ;  /* 0x0000600401007387 */ /* 0x0023e80000100a00 */
[----:B------:R-:W-:Y:S04]  /*8b40*/  STL.64 [R1+0x68], R6 ;  /* 0x0000680601007387 */ /* 0x000fe80000100a00 */
[----:B------:R-:W-:Y:S04]  /*8b50*/  STL.64 [R1+0x50], R16 ;  /* 0x0000501001007387 */ /* 0x000fe80000100a00 */
[----:B------:R-:W-:Y:S04]  /*8b60*/  STL.64 [R1+0x58], R18 ;  /* 0x0000581201007387 */ /* 0x000fe80000100a00 */
[----:B------:R-:W-:Y:S04]  /*8b70*/  STL.64 [R1+0x30], R24 ;  /* 0x0000301801007387 */ /* 0x000fe80000100a00 */
[----:B------:R-:W-:Y:S04]  /*8b80*/  STL.64 [R1+0x38], R26 ;  /* 0x0000381a01007387 */ /* 0x000fe80000100a00 */
[----:B------:R-:W2:Y:S01]  /*8b90*/  LDSM.16.M88.4 R24, [R12+UR5+0x12000] ;  /* 0x012000050c18783b */ /* 0x000ea20008000200 */
[----:B0-----:R-:W-:-:S02]  /*8ba0*/  IMAD.MOV.U32 R9, RZ, RZ, R4 ;  /* 0x000000ffff097224 */ /* 0x001fc400078e0004 */
[----:B-1----:R-:W-:Y:S02]  /*8bb0*/  IMAD.MOV.U32 R4, RZ, RZ, R17 ;  /* 0x000000ffff047224 */ /* 0x002fe400078e0011 */
[----:B------:R-:W-:Y:S02]  /*8bc0*/  IMAD.MOV.U32 R0, RZ, RZ, R16 ;  /* 0x000000ffff007224 */ /* 0x000fe400078e0010 */
[----:B------:R-:W-:Y:S04]  /*8bd0*/  LDSM.16.M88.4 R16, [R12+UR5+0x11000] ;  /* 0x011000050c10783b */ /* 0x000fe80008000200 */
[----:B--2---:R-:W-:Y:S04]  /*8be0*/  STL.64 [R1+0x20], R24 ;  /* 0x0000201801007387 */ /* 0x004fe80000100a00 */
[----:B------:R-:W-:Y:S04]  /*8bf0*/  STL.64 [R1+0x28], R26 ;  /* 0x0000281a01007387 */ /* 0x000fe80000100a00 */
[----:B------:R-:W0:Y:S04]  /*8c00*/  LDSM.16.M88.4 R24, [R12+UR5+0x12800] ;  /* 0x012800050c18783b */ /* 0x000e280008000200 */
[----:B0-----:R0:W-:Y:S04]  /*8c10*/  STL.64 [R1+0x10], R24 ;  /* 0x0000101801007387 */ /* 0x0011e80000100a00 */
[----:B------:R-:W-:Y:S04]  /*8c20*/  STL.64 [R1+0x18], R26 ;  /* 0x0000181a01007387 */ /* 0x000fe80000100a00 */
[----:B0-----:R-:W2:Y:S04]  /*8c30*/  LDL.LU.64 R24, [R1+0x928] ;  /* 0x0009280001187983 */ /* 0x001ea80000300a00 */
[----:B------:R0:W-:Y:S04]  /*8c40*/  STL.64 [R1+0x48], R18 ;  /* 0x0000481201007387 */ /* 0x0001e80000100a00 */
[----:B------:R1:W-:Y:S04]  /*8c50*/  STL.64 [R1+0x8a0], R16 ;  /* 0x0008a01001007387 */ /* 0x0003e80000100a00 */
[----:B0-----:R-:W3:Y:S01]  /*8c60*/  LDL.LU R18, [R1+0x88] ;  /* 0x0000880001127983 */ /* 0x001ee20000300800 */
[----:B------:R-:W-:-:S02]  /*8c70*/  IMAD.MOV.U32 R8, RZ, RZ, R5 ;  /* 0x000000ffff087224 */ /* 0x000fc400078e0005 */
[----:B-1----:R-:W-:Y:S02]  /*8c80*/  IMAD.MOV.U32 R17, RZ, RZ, R4 ;  /* 0x000000ffff117224 */ /* 0x002fe400078e0004 */
[----:B------:R-:W0:Y:S02]  /*8c90*/  LDSM.16.M88.4 R4, [R12+UR5+0x13000] ;  /* 0x013000050c04783b */ /* 0x000e240008000200 */
[----:B0-----:R-:W-:Y:S02]  /*8ca0*/  IMAD.MOV.U32 R11, RZ, RZ, R4 ;  /* 0x000000ffff0b7224 */ /* 0x001fe400078e0004 */
[----:B------:R-:W-:Y:S02]  /*8cb0*/  IMAD.MOV.U32 R10, RZ, RZ, R5 ;  /* 0x000000ffff0a7224 */ /* 0x000fe400078e0005 */
[----:B--2---:R-:W-:Y:S02]  /*8cc0*/  IMAD.MOV.U32 R19, RZ, RZ, R24 ;  /* 0x000000ffff137224 */ /* 0x004fe400078e0018 */
[----:B------:R-:W2:Y:S04]  /*8cd0*/  LDL.LU R24, [R1+0x924] ;  /* 0x0009240001187983 */ /* 0x000ea80000300800 */
[----:B---3--:R0:W-:Y:S02]  /*8ce0*/  STL.64 [R1+0x8e8], R18 ;  /* 0x0008e81201007387 */ /* 0x0081e40000100a00 */
[----:B0-----:R-:W-:-:S02]  /*8cf0*/  IMAD.MOV.U32 R18, RZ, RZ, R25 ;  /* 0x000000ffff127224 */ /* 0x001fc400078e0019 */
[----:B------:R-:W-:Y:S01]  /*8d00*/  IMAD.MOV.U32 R19, RZ, RZ, R15 ;  /* 0x000000ffff137224 */ /* 0x000fe200078e000f */
[----:B------:R-:W3:Y:S04]  /*8d10*/  LDL.LU R25, [R1+0x920] ;  /* 0x0009200001197983 */ /* 0x000ee80000300800 */
[----:B------:R0:W-:Y:S04]  /*8d20*/  STL.64 [R1+0x900], R18 ;  /* 0x0009001201007387 */ /* 0x0001e80000100a00 */
[----:B------:R-:W-:Y:S04]  /*8d30*/  STL.64 [R1], R4 ;  /* 0x0000000401007387 */ /* 0x000fe80000100a00 */
[----:B------:R-:W-:Y:S04]  /*8d40*/  STL.64 [R1+0x8], R6 ;  /* 0x0000080601007387 */ /* 0x000fe80000100a00 */
[----:B------:R-:W-:Y:S04]  /*8d50*/  STL.64 [R1+0x8f8], R10 ;  /* 0x0008f80a01007387 */ /* 0x000fe80000100a00 */
[----:B------:R1:W-:Y:S01]  /*8d60*/  STL.64 [R1+0x8f0], R8 ;  /* 0x0008f00801007387 */ /* 0x0003e20000100a00 */
[----:B0-----:R-:W-:-:S02]  /*8d70*/  IMAD.MOV.U32 R18, RZ, RZ, R14 ;  /* 0x000000ffff127224 */ /* 0x001fc400078e000e */
[----:B------:R-:W-:Y:S01]  /*8d80*/  IMAD.MOV.U32 R19, RZ, RZ, R13 ;  /* 0x000000ffff137224 */ /* 0x000fe200078e000d */
[----:B------:R-:W-:Y:S04]  /*8d90*/  LDSM.16.MT88.4 R4, [R28+0x8200] ;  /* 0x008200001c04783b */ /* 0x000fe80000004200 */
[----:B-1----:R-:W4:Y:S04]  /*8da0*/  LDL.LU R8, [R1+0x290] ;  /* 0x0002900001087983 */ /* 0x002f280000300800 */
[----:B------:R-:W4:Y:S04]  /*8db0*/  LDL.LU R9, [R1+0x294] ;  /* 0x0002940001097983 */ /* 0x000f280000300800 */
[----:B------:R-:W2:Y:S04]  /*8dc0*/  LDL.LU R10, [R1+0x298] ;  /* 0x00029800010a7983 */ /* 0x000ea80000300800 */
[----:B------:R-:W2:Y:S04]  /*8dd0*/  LDL.LU R11, [R1+0x29c] ;  /* 0x00029c00010b7983 */ /* 0x000ea80000300800 */
[----:B--2---:R-:W-:Y:S04]  /*8de0*/  STL.64 [R1+0x910], R10 ;  /* 0x0009100a01007387 */ /* 0x004fe80000100a00 */
[----:B----4-:R0:W-:Y:S04]  /*8df0*/  STL.64 [R1+0x908], R8 ;  /* 0x0009080801007387 */ /* 0x0101e80000100a00 */
[----:B0-----:R-:W2:Y:S04]  /*8e00*/  LDL.LU R8, [R1+0x2a0] ;  /* 0x0002a00001087983 */ /* 0x001ea80000300800 */
[----:B------:R-:W2:Y:S01]  /*8e10*/  LDL.LU R9, [R1+0x2a4] ;  /* 0x0002a40001097983 */ /* 0x000ea20000300800 */
[----:B---3--:R-:W-:-:S02]  /*8e20*/  IMAD.MOV.U32 R10, RZ, RZ, R25 ;  /* 0x000000ffff0a7224 */ /* 0x008fc400078e0019 */
[----:B------:R-:W-:Y:S02]  /*8e30*/  IMAD.MOV.U32 R11, RZ, RZ, R24 ;  /* 0x000000ffff0b7224 */ /* 0x000fe400078e0018 */
[----:B------:R-:W0:Y:S04]  /*8e40*/  LDSM.16.M88.4 R24, [R12+UR5+0x13800] ;  /* 0x013800050c18783b */ /* 0x000e280008000200 */
[----:B------:R-:W1:Y:S04]  /*8e50*/  LDSM.16.MT88.4 R12, [R28+0x8100] ;  /* 0x008100001c0c783b */ /* 0x000e680000004200 */
[----:B0-----:R-:W-:Y:S04]  /*8e60*/  STL [R1+0x62c], R26 ;  /* 0x00062c1a01007387 */ /* 0x001fe80000100800 */
[----:B------:R-:W-:Y:S04]  /*8e70*/  STL [R1+0x628], R27 ;  /* 0x0006281b01007387 */ /* 0x000fe80000100800 */
[----:B------:R0:W-:Y:S04]  /*8e80*/  STL.64 [R1+0x840], R24 ;  /* 0x0008401801007387 */ /* 0x0001e80000100a00 */
[----:B0-----:R-:W3:Y:S04]  /*8e90*/  LDL.LU R24, [R1+0x270] ;  /* 0x0002700001187983 */ /* 0x001ee80000300800 */
[----:B------:R-:W3:Y:S04]  /*8ea0*/  LDL.LU R25, [R1+0x274] ;  /* 0x0002740001197983 */ /* 0x000ee80000300800 */
[----:B------:R-:W3:Y:S04]  /*8eb0*/  LDL.LU R26, [R1+0x278] ;  /* 0x00027800011a7983 */ /* 0x000ee80000300800 */
[----:B------:R-:W3:Y:S04]  /*8ec0*/  LDL.LU R27, [R1+0x27c] ;  /* 0x00027c00011b7983 */ /* 0x000ee80000300800 */
[----:B-1----:R0:W-:Y:S04]  /*8ed0*/  STL.64 [R1+0x838], R14 ;  /* 0x0008380e01007387 */ /* 0x0021e80000100a00 */
[----:B------:R-:W-:Y:S04]  /*8ee0*/  STL.64 [R1+0x830], R12 ;  /* 0x0008300c01007387 */ /* 0x000fe80000100a00 */
[----:B0-----:R-:W4:Y:S01]  /*8ef0*/  LDL.LU R14, [R1+0x98] ;  /* 0x00009800010e7983 */ /* 0x001f220000300800 */
[----:B------:R-:W-:-:S03]  /*8f00*/  IMAD.MOV.U32 R15, RZ, RZ, R2 ;  /* 0x000000ffff0f7224 */ /* 0x000fc600078e0002 */
[----:B------:R-:W3:Y:S04]  /*8f10*/  LDL.LU R2, [R1+0x91c] ;  /* 0x00091c0001027983 */ /* 0x000ee80000300800 */
[----:B------:R-:W-:Y:S04]  /*8f20*/  STL.64 [R1+0x7d0], R6 ;  /* 0x0007d00601007387 */ /* 0x000fe80000100a00 */
[----:B------:R0:W-:Y:S02]  /*8f30*/  STL.64 [R1+0x7c8], R4 ;  /* 0x0007c80401007387 */ /* 0x0001e40000100a00 */
[----:B0-----:R-:W-:Y:S01]  /*8f40*/  MOV R5, R17 ;  /* 0x0000001100057202 */ /* 0x001fe20000000f00 */
[----:B------:R-:W-:-:S02]  /*8f50*/  IMAD.MOV.U32 R4, RZ, RZ, R0 ;  /* 0x000000ffff047224 */ /* 0x000fc400078e0000 */
[----:B------:R-:W3:Y:S04]  /*8f60*/  LDL.LU R0, [R1+0x918] ;  /* 0x0009180001007983 */ /* 0x000ee80000300800 */
[----:B------:R0:W-:Y:S04]  /*8f70*/  STL.64 [R1+0x8a8], R4 ;  /* 0x0008a80401007387 */ /* 0x0001e80000100a00 */
[----:B0-----:R-:W4:Y:S04]  /*8f80*/  LDL.LU R4, [R1+0x280] ;  /* 0x0002800001047983 */ /* 0x001f280000300800 */
[----:B------:R-:W4:Y:S04]  /*8f90*/  LDL.LU R5, [R1+0x284] ;  /* 0x0002840001057983 */ /* 0x000f280000300800 */
[----:B------:R-:W4:Y:S04]  /*8fa0*/  LDL.LU R6, [R1+0x288] ;  /* 0x0002880001067983 */ /* 0x000f280000300800 */
[----:B------:R-:W4:Y:S01]  /*8fb0*/  LDL.LU R7, [R1+0x28c] ;  /* 0x00028c0001077983 */ /* 0x000f220000300800 */
[----:B--2---:R-:W-:Y:S03]  /*8fc0*/  HMMA.16816.F32.BF16 R16, R20, R18, R8 ;  /* 0x000000121410723c */ /* 0x004fe60000041808 */
[----:B------:R-:W2:Y:S04]  /*8fd0*/  LDL.LU.64 R10, [R1+0x910] ;  /* 0x00091000010a7983 */ /* 0x000ea80000300a00 */
[----:B------:R-:W2:-:S12]  /*8fe0*/  LDL.LU.64 R8, [R1+0x908] ;  /* 0x0009080001087983 */ /* 0x000e980000300a00 */
[----:B------:R-:W-:Y:S04]  /*8ff0*/  STL.64 [R1+0x2a0], R16 ;  /* 0x0002a01001007387 */ /* 0x000fe80000100a00 */
[----:B------:R0:W-:Y:S04]  /*9000*/  STL.64 [R1+0x2a8], R18 ;  /* 0x0002a81201007387 */ /* 0x0001e80000100a00 */
[----:B0-----:R-:W2:Y:S02]  /*9010*/  LDL.LU.64 R18, [R1+0x900] ;  /* 0x0009000001127983 */ /* 0x001ea40000300a00 */
[----:B--2---:R-:W-:Y:S02]  /*9020*/  HMMA.16816.F32.BF16 R16, R20, R18, R8 ;  /* 0x000000121410723c */ /* 0x004fe40000041808 */
[----:B------:R-:W2:Y:S04]  /*9030*/  LDL.LU.64 R10, [R1+0x8f8] ;  /* 0x0008f800010a7983 */ /* 0x000ea80000300a00 */
[----:B------:R-:W2:-:S13]  /*9040*/  LDL.LU.64 R8, [R1+0x8f0] ;  /* 0x0008f00001087983 */ /* 0x000e9a0000300a00 */
[----:B------:R-:W-:Y:S04]  /*9050*/  STL.64 [R1+0x290], R16 ;  /* 0x0002901001007387 */ /* 0x000fe80000100a00 */
[----:B------:R0:W-:Y:S04]  /*9060*/  STL.64 [R1+0x298], R18 ;  /* 0x0002981201007387 */ /* 0x0001e80000100a00 */
[----:B0-----:R-:W3:Y:S01]  /*9070*/  LDL.LU.64 R18, [R1+0x8e8] ;  /* 0x0008e80001127983 */ /* 0x001ee20000300a00 */
[----:B----4-:R-:W-:-:S15]  /*9080*/  HMMA.16816.F32.BF16 R12, R20, R14, R4 ;  /* 0x0000000e140c723c */ /* 0x010fde0000041804 */
[----:B------:R-:W-:-:S04]  /*9090*/  NOP ;  /* 0x0000000000007918 */ /* 0x000fc80000000000 */
[----:B------:R0:W-:Y:S04]  /*90a0*/  STL.64 [R1+0x280], R12 ;  /* 0x0002800c01007387 */ /* 0x0001e80000100a00 */
[----:B------:R1:W-:Y:S04]  /*90b0*/  STL.64 [R1+0x288], R14 ;  /* 0x0002880e01007387 */ /* 0x0003e80000100a00 */
[----:B0-----:R-:W4:Y:S01]  /*90c0*/  LDL.LU R12, [R1+0x190] ;  /* 0x00019000010c7983 */ /* 0x001f220000300800 */
[----:B---3--:R-:W-:-:S15]  /*90d0*/  HMMA.16816.F32.BF16 R4, R20, R18, R24 ;  /* 0x000000121404723c */ /* 0x008fde0000041818 */
[----:B------:R-:W-:-:S04]  /*90e0*/  NOP ;  /* 0x0000000000007918 */ /* 0x000fc80000000000 */
[----:B------:R-:W-:Y:S04]  /*90f0*/  STL.64 [R1+0x270], R4 ;  /* 0x0002700401007387 */ /* 0x000fe80000100a00 */
[----:B------:R-:W-:Y:S04]  /*9100*/  STL.64 [R1+0x278], R6 ;  /* 0x0002780601007387 */ /* 0x000fe80000100a00 */
[----:B------:R-:W4:Y:S04]  /*9110*/  LDL.LU R13, [R1+0x194] ;  /* 0x00019400010d7983 */ /* 0x000f280000300800 */
[----:B-1----:R-:W3:Y:S04]  /*9120*/  LDL.LU R14, [R1+0x198] ;  /* 0x00019800010e7983 */ /* 0x002ee80000300800 */
[----:B------:R-:W3:Y:S01]  /*9130*/  LDL.LU R15, [R1+0x19c] ;  /* 0x00019c00010f7983 */ /* 0x000ee20000300800 */
[----:B--2---:R-:W-:-:S02]  /*9140*/  IMAD.MOV.U32 R24, RZ, RZ, R11 ;  /* 0x000000ffff187224 */ /* 0x004fc400078e000b */
[----:B------:R-:W-:Y:S01]  /*9150*/  IMAD.MOV.U32 R25, RZ, RZ, R10 ;  /* 0x000000ffff197224 */ /* 0x000fe200078e000a */
[----:B---3--:R-:W-:Y:S04]  /*9160*/  STL.64 [R1+0x850], R14 ;  /* 0x0008500e01007387 */ /* 0x008fe80000100a00 */
[----:B----4-:R0:W-:Y:S04]  /*9170*/  STL.64 [R1+0x848], R12 ;  /* 0x0008480c01007387 */ /* 0x0101e80000100a00 */
[----:B------:R-:W-:Y:S04]  /*9180*/  STL.64 [R1+0x858], R24 ;  /* 0x0008581801007387 */ /* 0x000fe80000100a00 */
[----:B0-----:R-:W2:Y:S04]  /*9190*/  LDL.LU R12, [R1+0x1a0] ;  /* 0x0001a000010c7983 */ /* 0x001ea80000300800 */
[----:B------:R-:W2:Y:S01]  /*91a0*/  LDL.LU R13, [R1+0x1a4] ;  /* 0x0001a400010d7983 */ /* 0x000ea20000300800 */
[----:B------:R-:W-:-:S02]  /*91b0*/  IMAD.MOV.U32 R14, RZ, RZ, R0 ;  /* 0x000000ffff0e7224 */ /* 0x000fc400078e0000 */
[----:B------:R-:W-:Y:S01]  /*91c0*/  IMAD.MOV.U32 R15, RZ, RZ, R2 ;  /* 0x000000ffff0f7224 */ /* 0x000fe200078e0002 */
[----:B------:R-:W3:Y:S04]  /*91d0*/  LDL.LU R0, [R1+0x8e4] ;  /* 0x0008e40001007983 */ /* 0x000ee80000300800 */
[----:B------:R-:W4:Y:S04]  /*91e0*/  LDL.LU R2, [R1+0x8e0] ;  /* 0x0008e00001027983 */ /* 0x000f280000300800 */
[----:B------:R-:W-:Y:S01]  /*91f0*/  STL.64 [R1+0x868], R14 ;  /* 0x0008680e01007387 */ /* 0x000fe20000100a00 */
[----:B------:R-:W-:-:S02]  /*9200*/  IMAD.MOV.U32 R10, RZ, RZ, R3 ;  /* 0x000000ffff0a7224 */ /* 0x000fc400078e0003 */
[----:B------:R-:W-:Y:S01]  /*9210*/  IMAD.MOV.U32 R11, RZ, RZ, R29 ;  /* 0x000000ffff0b7224 */ /* 0x000fe200078e001d */
[----:B--2---:R0:W-:Y:S04]  /*9220*/  STL.64 [R1+0x860], R12 ;  /* 0x0008600c01007387 */ /* 0x0041e80000100a00 */
[----:B0-----:R-:W2:Y:S04]  /*9230*/  LDL.LU R12, [R1+0x210] ;  /* 0x00021000010c7983 */ /* 0x001ea80000300800 */
[----:B------:R-:W2:Y:S04]  /*9240*/  LDL.LU R13, [R1+0x214] ;  /* 0x00021400010d7983 */ /* 0x000ea80000300800 */
[----:B------:R-:W2:Y:S04]  /*9250*/  LDL.LU R14, [R1+0x218] ;  /* 0x00021800010e7983 */ /* 0x000ea80000300800 */
[----:B------:R-:W2:Y:S04]  /*9260*/  LDL.LU R15, [R1+0x21c] ;  /* 0x00021c00010f7983 */ /* 0x000ea80000300800 */
[----:B------:R-:W2:Y:S04]  /*9270*/  LDL.LU R3, [R1+0x8dc] ;  /* 0x0008dc0001037983 */ /* 0x000ea80000300800 */
[----:B------:R-:W2:Y:S04]  /*9280*/  LDL.LU R29, [R1+0x8d8] ;  /* 0x0008d800011d7983 */ /* 0x000ea80000300800 */
[----:B------:R-:W2:Y:S04]  /*9290*/  LDL.LU R16, [R1+0x250] ;  /* 0x0002500001107983 */ /* 0x000ea80000300800 */
[----:B------:R-:W2:Y:S04]  /*92a0*/  LDL.LU R17, [R1+0x254] ;  /* 0x0002540001117983 */ /* 0x000ea80000300800 */
[----:B------:R-:W2:Y:S04]  /*92b0*/  LDL.LU R18, [R1+0x258] ;  /* 0x0002580001127983 */ /* 0x000ea80000300800 */
[----:B------:R-:W2:Y:S01]  /*92c0*/  LDL.LU R19, [R1+0x25c] ;  /* 0x00025c0001137983 */ /* 0x000ea20000300800 */
[----:B------:R-:W-:-:S02]  /*92d0*/  IMAD.MOV.U32 R4, RZ, RZ, R9 ;  /* 0x000000ffff047224 */ /* 0x000fc400078e0009 */
[----:B------:R-:W-:Y:S01]  /*92e0*/  IMAD.MOV.U32 R5, RZ, RZ, R8 ;  /* 0x000000ffff057224 */ /* 0x000fe200078e0008 */
[----:B--2---:R-:W-:Y:S04]  /*92f0*/  STL.64 [R1+0x8b8], R18 ;  /* 0x0008b81201007387 */ /* 0x004fe80000100a00 */
[----:B------:R-:W-:Y:S04]  /*9300*/  STL.64 [R1+0x8b0], R16 ;  /* 0x0008b01001007387 */ /* 0x000fe80000100a00 */
[----:B------:R0:W-:Y:S04]  /*9310*/  STL.64 [R1+0x8d0], R4 ;  /* 0x0008d00401007387 */ /* 0x0001e80000100a00 */
        /* <DEDUP_REMOVED lines=8> */
[----:B------:R-:W-:Y:S04]  /*93a0*/  STL.64 [R1+0x878], R14 ;  /* 0x0008780e01007387 */ /* 0x000fe80000100a00 */
[----:B------:R0:W-:Y:S04]  /*93b0*/  STL.64 [R1+0x870], R12 ;  /* 0x0008700c01007387 */ /* 0x0001e80000100a00 */
[----:B0-----:R-:W2:Y:S04]  /*93c0*/  LDL.64 R12, [R1+0x20] ;  /* 0x00002000010c7983 */ /* 0x001ea80000100a00 */
[----:B--2---:R0:W-:Y:S04]  /*93d0*/  STL.64 [R1+0x888], R12 ;  /* 0x0008880c01007387 */ /* 0x0041e80000100a00 */
        /* <DEDUP_REMOVED lines=10> */
[----:B------:R-:W2:Y:S01]  /*9480*/  LDL.64 R24, [R1+0x10] ;  /* 0x0000100001187983 */ /* 0x000ea20000100a00 */
[----:B------:R-:W-:Y:S03]  /*9490*/  HMMA.16816.F32.BF16 R20, R20, R10, R4 ;  /* 0x0000000a1414723c */ /* 0x000fe60000041804 */
[----:B--2---:R0:W-:Y:S04]  /*94a0*/  STL.64 [R1+0x880], R24 ;  /* 0x0008801801007387 */ /* 0x0041e80000100a00 */
[----:B------:R-:W2:Y:S04]  /*94b0*/  LDL.LU.64 R4, [R1+0x8d0] ;  /* 0x0008d00001047983 */ /* 0x000ea80000300a00 */
[----:B------:R-:W2:Y:S04]  /*94c0*/  LDL.LU.64 R10, [R1+0x8c8] ;  /* 0x0008c800010a7983 */ /* 0x000ea80000300a00 */
[----:B------:R-:W2:Y:S01]  /*94d0*/  LDL.LU.64 R8, [R1+0x8c0] ;  /* 0x0008c00001087983 */ /* 0x000ea20000300a00 */
[----:B---3--:R-:W-:-:S02]  /*94e0*/  IMAD.MOV.U32 R27, RZ, RZ, R0 ;  /* 0x000000ffff1b7224 */ /* 0x008fc400078e0000 */
[----:B----4-:R-:W-:Y:S02]  /*94f0*/  IMAD.MOV.U32 R26, RZ, RZ, R2 ;  /* 0x000000ffff1a7224 */ /* 0x010fe400078e0002 */
[----:B------:R-:W-:Y:S02]  /*9500*/  IMAD.MOV.U32 R0, RZ, RZ, R23 ;  /* 0x000000ffff007224 */ /* 0x000fe400078e0017 */
[----:B0-----:R-:W-:Y:S02]  /*9510*/  IMAD.MOV.U32 R25, RZ, RZ, R3 ;  /* 0x000000ffff197224 */ /* 0x001fe400078e0003 */
[----:B------:R-:W-:Y:S02]  /*9520*/  IMAD.MOV.U32 R2, RZ, RZ, R22 ;  /* 0x000000ffff027224 */ /* 0x000fe400078e0016 */
[----:B------:R-:W-:Y:S02]  /*9530*/  IMAD.MOV.U32 R24, RZ, RZ, R29 ;  /* 0x000000ffff187224 */ /* 0x000fe400078e001d */
[----:B------:R-:W-:-:S02]  /*9540*/  IMAD.MOV.U32 R3, RZ, RZ, R21 ;  /* 0x000000ffff037224 */ /* 0x000fc400078e0015 */
[----:B------:R-:W-:Y:S02]  /*9550*/  IMAD.MOV.U32 R29, RZ, RZ, R20 ;  /* 0x000000ffff1d7224 */ /* 0x000fe400078e0014 */
[----:B------:R-:W3:Y:S04]  /*9560*/  LDL.LU.64 R20, [R1+0x30] ;  /* 0x0000300001147983 */ /* 0x000ee80000300a00 */
[----:B------:R-:W-:Y:S04]  /*9570*/  STL [R1+0x75c], R0 ;  /* 0x00075c0001007387 */ /* 0x000fe80000100800 */
[----:B------:R-:W-:Y:S04]  /*9580*/  STL [R1+0x758], R2 ;  /* 0x0007580201007387 */ /* 0x000fe80000100800 */
[----:B------:R-:W-:Y:S04]  /*9590*/  STL [R1+0x754], R3 ;  /* 0x0007540301007387 */ /* 0x000fe80000100800 */
[----:B------:R-:W-:Y:S01]  /*95a0*/  STL [R1+0x750], R29 ;  /* 0x0007501d01007387 */ /* 0x000fe20000100800 */
[----:B--2---:R-:W-:Y:S03]  /*95b0*/  HMMA.16816.F32.BF16 R4, R8, R4, R16 ;  /* 0x000000040804723c */ /* 0x004fe60000041810 */
[----:B------:R-:W2:Y:S04]  /*95c0*/  LDL.LU.64 R18, [R1+0x8b8] ;  /* 0x0008b80001127983 */ /* 0x000ea80000300a00 */
[----:B------:R-:W2:-:S12]  /*95d0*/  LDL.LU.64 R16, [R1+0x8b0] ;  /* 0x0008b00001107983 */ /* 0x000e980000300a00 */
[----:B------:R0:W-:Y:S04]  /*95e0*/  STL.64 [R1+0x260], R4 ;  /* 0x0002600401007387 */ /* 0x0001e80000100a00 */
[----:B------:R-:W-:Y:S04]  /*95f0*/  STL.64 [R1+0x268], R6 ;  /* 0x0002680601007387 */ /* 0x000fe80000100a00 */
[----:B0-----:R-:W2:Y:S02]  /*9600*/  LDL.LU.64 R4, [R1+0x8a8] ;  /* 0x0008a80001047983 */ /* 0x001ea40000300a00 */
[----:B--2---:R-:W-:-:S15]  /*9610*/  HMMA.16816.F32.BF16 R16, R8, R4, R16 ;  /* 0x000000040810723c */ /* 0x004fde0000041810 */
[----:B------:R-:W-:-:S04]  /*9620*/  NOP ;  /* 0x0000000000007918 */ /* 0x000fc80000000000 */
[----:B------:R0:W-:Y:S04]  /*9630*/  STL.64 [R1+0x250], R16 ;  /* 0x0002501001007387 */ /* 0x0001e80000100a00 */
[----:B------:R-:W-:Y:S04]  /*9640*/  STL.64 [R1+0x258], R18 ;  /* 0x0002581201007387 */ /* 0x000fe80000100a00 */
[----:B0-----:R-:W2:Y:S04]  /*9650*/  LDL.LU.64 R16, [R1+0x8a0] ;  /* 0x0008a00001107983 */ /* 0x001ea80000300a00 */
[----:B------:R0:W-:Y:S04]  /*9660*/  STL.64 [R1+0x828], R4 ;  /* 0x0008280401007387 */ /* 0x0001e80000100a00 */
[----:B0-----:R-:W4:Y:S01]  /*9670*/  LDL.64 R4, [R1+0x60] ;  /* 0x0000600001047983 */ /* 0x001f220000100a00 */
[----:B--2---:R-:W-:-:S15]  /*9680*/  HMMA.16816.F32.BF16 R12, R8, R16, R12 ;  /* 0x00000010080c723c */ /* 0x004fde000004180c */
[----:B------:R-:W-:-:S04]  /*9690*/  NOP ;  /* 0x0000000000007918 */ /* 0x000fc80000000000 */
[----:B------:R-:W-:Y:S04]  /*96a0*/  STL.64 [R1+0x240], R12 ;  /* 0x0002400c01007387 */ /* 0x000fe80000100a00 */
[----:B------:R0:W-:Y:S04]  /*96b0*/  STL.64 [R1+0x248], R14 ;  /* 0x0002480e01007387 */ /* 0x0001e80000100a00 */
[----:B0-----:R-:W3:Y:S04]  /*96c0*/  LDL.LU.64 R14, [R1+0x898] ;  /* 0x00089800010e7983 */ /* 0x001ee80000300a00 */
[----:B------:R-:W3:Y:S02]  /*96d0*/  LDL.LU.64 R12, [R1+0x890] ;  /* 0x00089000010c7983 */ /* 0x000ee40000300a00 */
[----:B---3--:R-:W-:-:S15]  /*96e0*/  HMMA.16816.F32.BF16 R12, R8, R20, R12 ;  /* 0x00000014080c723c */ /* 0x008fde000004180c */
[----:B------:R-:W-:-:S04]  /*96f0*/  NOP ;  /* 0x0000000000007918 */ /* 0x000fc80000000000 */
[----:B------:R0:W-:Y:S04]  /*9700*/  STL.64 [R1+0x230], R12 ;  /* 0x0002300c01007387 */ /* 0x0001e80000100a00 */
[----:B------:R-:W-:Y:S04]  /*9710*/  STL.64 [R1+0x238], R14 ;  /* 0x0002380e01007387 */ /* 0x000fe80000100a00 */
[----:B0-----:R-:W2:Y:S04]  /*9720*/  LDL.LU.64 R12, [R1+0x888] ;  /* 0x00088800010c7983 */ /* 0x001ea80000300a00 */
[----:B------:R0:W-:Y:S04]  /*9730*/  STL.64 [R1+0x810], R20 ;  /* 0x0008101401007387 */ /* 0x0001e80000100a00 */
[----:B0-----:R-:W3:Y:S04]  /*9740*/  LDL.LU R20, [R1+0x160] ;  /* 0x0001600001147983 */ /* 0x001ee80000300800 */
[----:B------:R-:W3:Y:S04]  /*9750*/  LDL.LU R21, [R1+0x164] ;  /* 0x0001640001157983 */ /* 0x000ee80000300800 */
[----:B------:R-:W3:Y:S04]  /*9760*/  LDL.LU R22, [R1+0x168] ;  /* 0x0001680001167983 */ /* 0x000ee80000300800 */
[----:B------:R-:W3:Y:S01]  /*9770*/  LDL.LU R23, [R1+0x16c] ;  /* 0x00016c0001177983 */ /* 0x000ee20000300800 */
[----:B--2---:R-:W-:Y:S01]  /*9780*/  HMMA.16816.F32.BF16 R24, R8, R12, R24 ;  /* 0x0000000c0818723c */ /* 0x004fe20000041818 */
[----:B------:R-:W-:-:S02]  /*9790*/  IMAD.MOV.U32 R2, RZ, RZ, R12 ;  /* 0x000000ffff027224 */ /* 0x000fc400078e000c */
[----:B------:R-:W-:Y:S01]  /*97a0*/  IMAD.MOV.U32 R0, RZ, RZ, R13 ;  /* 0x000000ffff007224 */ /* 0x000fe200078e000d */
[----:B---3--:R-:W-:Y:S04]  /*97b0*/  STL.64 [R1+0x820], R22 ;  /* 0x0008201601007387 */ /* 0x008fe80000100a00 */
[----:B------:R0:W-:Y:S04]  /*97c0*/  STL.64 [R1+0x818], R20 ;  /* 0x0008181401007387 */ /* 0x0001e80000100a00 */
[----:B0-----:R-:W2:Y:S04]  /*97d0*/  LDL.LU R20, [R1+0x170] ;  /* 0x0001700001147983 */ /* 0x001ea80000300800 */
[----:B------:R-:W2:Y:S04]  /*97e0*/  LDL.LU R21, [R1+0x174] ;  /* 0x0001740001157983 */ /* 0x000ea80000300800 */
[----:B------:R-:W2:Y:S04]  /*97f0*/  LDL.LU R22, [R1+0x178] ;  /* 0x0001780001167983 */ /* 0x000ea80000300800 */
[----:B------:R-:W2:Y:S04]  /*9800*/  LDL.LU R23, [R1+0x17c] ;  /* 0x00017c0001177983 */ /* 0x000ea80000300800 */
[----:B------:R0:W-:Y:S04]  /*9810*/  STL.64 [R1+0x220], R24 ;  /* 0x0002201801007387 */ /* 0x0001e80000100a00 */
[----:B------:R-:W-:Y:S04]  /*9820*/  STL.64 [R1+0x228], R26 ;  /* 0x0002281a01007387 */ /* 0x000fe80000100a00 */
[----:B0-----:R-:W3:Y:S04]  /*9830*/  LDL.LU.64 R24, [R1+0x880] ;  /* 0x0008800001187983 */ /* 0x001ee80000300a00 */
[----:B------:R-:W3:Y:S04]  /*9840*/  LDL.LU.64 R14, [R1+0x878] ;  /* 0x00087800010e7983 */ /* 0x000ee80000300a00 */
[----:B------:R-:W3:Y:S02]  /*9850*/  LDL.LU.64 R12, [R1+0x870] ;  /* 0x00087000010c7983 */ /* 0x000ee40000300a00 */
[----:B---3--:R-:W-:Y:S01]  /*9860*/  HMMA.16816.F32.BF16 R12, R8, R24, R12 ;  /* 0x00000018080c723c */ /* 0x008fe2000004180c */
[----:B------:R-:W-:-:S02]  /*9870*/  IMAD.MOV.U32 R18, RZ, RZ, R24 ;  /* 0x000000ffff127224 */ /* 0x000fc400078e0018 */
[----:B------:R-:W-:-:S15]  /*9880*/  IMAD.MOV.U32 R3, RZ, RZ, R25 ;  /* 0x000000ffff037224 */ /* 0x000fde00078e0019 */
[----:B------:R-:W-:Y:S01]  /*9890*/  NOP ;  /* 0x0000000000007918 */ /* 0x000fe20000000000 */
[----:B------:R-:W-:Y:S04]  /*98a0*/  STL.64 [R1+0x210], R12 ;  /* 0x0002100c01007387 */ /* 0x000fe80000100a00 */
[----:B------:R0:W-:Y:S04]  /*98b0*/  STL.64 [R1+0x218], R14 ;  /* 0x0002180e01007387 */ /* 0x0001e80000100a00 */
[----:B0-----:R-:W3:Y:S04]  /*98c0*/  LDL.LU.64 R14, [R1+0x868] ;  /* 0x00086800010e7983 */ /* 0x001ee80000300a00 */
[----:B------:R-:W3:Y:S04]  /*98d0*/  LDL.LU.64 R12, [R1+0x860] ;  /* 0x00086000010c7983 */ /* 0x000ee80000300a00 */
[----:B------:R-:W3:Y:S02]  /*98e0*/  LDL.LU.64 R24, [R1+0x858] ;  /* 0x0008580001187983 */ /* 0x000ee40000300a00 */
[----:B---3--:R-:W-:Y:S02]  /*98f0*/  HMMA.16816.F32.BF16 R24, R8, R24, R12 ;  /* 0x000000180818723c */ /* 0x008fe4000004180c */
[----:B------:R-:W3:Y:S04]  /*9900*/  LDL.LU.64 R14, [R1+0x850] ;  /* 0x00085000010e7983 */ /* 0x000ee80000300a00 */
[----:B------:R-:W3:-:S13]  /*9910*/  LDL.LU.64 R12, [R1+0x848] ;  /* 0x00084800010c7983 */ /* 0x000eda0000300a00 */
[----:B------:R0:W-:Y:S04]  /*9920*/  STL.64 [R1+0x200], R24 ;  /* 0x0002001801007387 */ /* 0x0001e80000100a00 */
[----:B------:R-:W-:Y:S04]  /*9930*/  STL.64 [R1+0x208], R26 ;  /* 0x0002081a01007387 */ /* 0x000fe80000100a00 */
[----:B0-----:R-:W3:Y:S02]  /*9940*/  LDL.LU.64 R24, [R1+0x840] ;  /* 0x0008400001187983 */ /* 0x001ee40000300a00 */
[----:B---3--:R-:W-:Y:S02]  /*9950*/  HMMA.16816.F32.BF16 R8, R8, R24, R12 ;  /* 0x000000180808723c */ /* 0x008fe4000004180c */
[----:B------:R-:W4:Y:S04]  /*9960*/  LDL.LU.64 R14, [R1+0x838] ;  /* 0x00083800010e7983 */ /* 0x000f280000300a00 */
[----:B------:R-:W4:-:S13]  /*9970*/  LDL.LU.64 R12, [R1+0x830] ;  /* 0x00083000010c7983 */ /* 0x000f1a0000300a00 */
[----:B------:R0:W-:Y:S04]  /*9980*/  STL.64 [R1+0x1e0], R8 ;  /* 0x0001e00801007387 */ /* 0x0001e80000100a00 */
[----:B------:R1:W-:Y:S04]  /*9990*/  STL.64 [R1+0x1e8], R10 ;  /* 0x0001e80a01007387 */ /* 0x0003e80000100a00 */
[----:B0-----:R-:W4:Y:S04]  /*99a0*/  LDL.LU R8, [R1+0x180] ;  /* 0x0001800001087983 */ /* 0x001f280000300800 */
[----:B------:R-:W4:Y:S04]  /*99b0*/  LDL.LU R9, [R1+0x184] ;  /* 0x0001840001097983 */ /* 0x000f280000300800 */
[----:B-1----:R-:W4:Y:S04]  /*99c0*/  LDL.LU R10, [R1+0x188] ;  /* 0x00018800010a7983 */ /* 0x002f280000300800 */
[----:B------:R-:W4:Y:S02]  /*99d0*/  LDL.LU R11, [R1+0x18c] ;  /* 0x00018c00010b7983 */ /* 0x000f240000300800 */
[----:B----4-:R-:W-:-:S15]  /*99e0*/  HMMA.16816.F32.BF16 R8, R12, R4, R8 ;  /* 0x000000040c08723c */ /* 0x010fde0000041808 */
[----:B------:R-:W-:-:S04]  /*99f0*/  NOP ;  /* 0x0000000000007918 */ /* 0x000fc80000000000 */
[----:B------:R0:W-:Y:S04]  /*9a00*/  STL.64 [R1+0x1d0], R8 ;  /* 0x0001d00801007387 */ /* 0x0001e80000100a00 */
[----:B------:R-:W-:Y:S01]  /*9a10*/  STL.64 [R1+0x1d8], R10 ;  /* 0x0001d80a01007387 */ /* 0x000fe20000100a00 */
[----:B0-----:R-:W-:Y:S02]  /*9a20*/  IMAD.MOV.U32 R9, RZ, RZ, R4 ;  /* 0x000000ffff097224 */ /* 0x001fe400078e0004 */
[----:B------:R-:W-:Y:S02]  /*9a30*/  IMAD.MOV.U32 R8, RZ, RZ, R5 ;  /* 0x000000ffff087224 */ /* 0x000fe400078e0005 */
[----:B------:R-:W2:Y:S02]  /*9a40*/  LDL.LU.64 R4, [R1+0x828] ;  /* 0x0008280001047983 */ /* 0x000ea40000300a00 */
[----:B--2---:R-:W-:Y:S02]  /*9a50*/  HMMA.16816.F32.BF16 R4, R12, R4, R20 ;  /* 0x000000040c04723c */ /* 0x004fe40000041814 */
[----:B------:R-:W2:Y:S04]  /*9a60*/  LDL.LU.64 R22, [R1+0x820] ;  /* 0x0008200001167983 */ /* 0x000ea80000300a00 */
[----:B------:R-:W2:-:S13]  /*9a70*/  LDL.LU.64 R20, [R1+0x818] ;  /* 0x0008180001147983 */ /* 0x000e9a0000300a00 */
        /* <DEDUP_REMOVED lines=8> */
[----:B------:R0:W-:Y:S04]  /*9b00*/  STL.64 [R1+0x1b0], R20 ;  /* 0x0001b01401007387 */ /* 0x0001e80000100a00 */
[----:B------:R-:W-:Y:S04]  /*9b10*/  STL.64 [R1+0x1b8], R22 ;  /* 0x0001b81601007387 */ /* 0x000fe80000100a00 */
[----:B0-----:R-:W3:Y:S04]  /*9b20*/  LDL.LU.64 R20, [R1+0x810] ;  /* 0x0008100001147983 */ /* 0x001ee80000300a00 */
[----:B------:R0:W-:Y:S04]  /*9b30*/  STL.64 [R1+0x798], R16 ;  /* 0x0007981001007387 */ /* 0x0001e80000100a00 */
[----:B0-----:R-:W2:Y:S04]  /*9b40*/  LDL.LU.64 R16, [R1+0x50] ;  /* 0x0000500001107983 */ /* 0x001ea80000300a00 */
[----:B--2---:R0:W-:Y:S02]  /*9b50*/  STL.64 [R1+0x7b0], R16 ;  /* 0x0007b01001007387 */ /* 0x0041e40000100a00 */
[----:B0-----:R-:W-:-:S02]  /*9b60*/  IMAD.MOV.U32 R17, RZ, RZ, R8 ;  /* 0x000000ffff117224 */ /* 0x001fc400078e0008 */
[----:B------:R-:W-:Y:S01]  /*9b70*/  IMAD.MOV.U32 R16, RZ, RZ, R9 ;  /* 0x000000ffff107224 */ /* 0x000fe200078e0009 */
[----:B------:R-:W2:Y:S04]  /*9b80*/  LDL.LU R8, [R1+0x110] ;  /* 0x0001100001087983 */ /* 0x000ea80000300800 */
[----:B------:R-:W2:Y:S04]  /*9b90*/  LDL.LU R9, [R1+0x114] ;  /* 0x0001140001097983 */ /* 0x000ea80000300800 */
[----:B------:R-:W4:Y:S04]  /*9ba0*/  LDL.LU R10, [R1+0x118] ;  /* 0x00011800010a7983 */ /* 0x000f280000300800 */
[----:B------:R-:W4:Y:S04]  /*9bb0*/  LDL.LU R11, [R1+0x11c] ;  /* 0x00011c00010b7983 */ /* 0x000f280000300800 */
[----:B----4-:R-:W-:Y:S04]  /*9bc0*/  STL.64 [R1+0x7e8], R10 ;  /* 0x0007e80a01007387 */ /* 0x010fe80000100a00 */
[----:B--2---:R0:W-:Y:S02]  /*9bd0*/  STL.64 [R1+0x7e0], R8 ;  /* 0x0007e00801007387 */ /* 0x0041e40000100a00 */
[----:B0-----:R-:W-:-:S02]  /*9be0*/  IMAD.MOV.U32 R8, RZ, RZ, R18 ;  /* 0x000000ffff087224 */ /* 0x001fc400078e0012 */
[----:B------:R-:W-:-:S05]  /*9bf0*/  IMAD.MOV.U32 R9, RZ, RZ, R3 ;  /* 0x000000ffff097224 */ /* 0x000fca00078e0003 */
[----:B------:R-:W-:Y:S04]  /*9c00*/  STL.64 [R1+0x7f8], R8 ;  /* 0x0007f80801007387 */ /* 0x000fe80000100a00 */
[----:B------:R0:W-:Y:S04]  /*9c10*/  STL.64 [R1+0x7d8], R16 ;  /* 0x0007d81001007387 */ /* 0x0001e80000100a00 */
[----:B0-----:R-:W2:Y:S01]  /*9c20*/  LDL.LU.64 R16, [R1] ;  /* 0x0000000001107983 */ /* 0x001ea20000300a00 */
[----:B---3--:R-:W-:Y:S03]  /*9c30*/  HMMA.16816.F32.BF16 R4, R12, R20, R4 ;  /* 0x000000140c04723c */ /* 0x008fe60000041804 */
[----:B--2---:R0:W-:Y:S04]  /*9c40*/  STL.64 [R1+0x7f0], R16 ;  /* 0x0007f01001007387 */ /* 0x0041e80000100a00 */
[----:B0-----:R-:W2:Y:S04]  /*9c50*/  LDL.LU R16, [R1+0x130] ;  /* 0x0001300001107983 */ /* 0x001ea80000300800 */
[----:B------:R-:W2:Y:S04]  /*9c60*/  LDL.LU R17, [R1+0x134] ;  /* 0x0001340001117983 */ /* 0x000ea80000300800 */
[----:B------:R-:W3:Y:S04]  /*9c70*/  LDL.LU R18, [R1+0x138] ;  /* 0x0001380001127983 */ /* 0x000ee80000300800 */
[----:B------:R-:W3:Y:S01]  /*9c80*/  LDL.LU R19, [R1+0x13c] ;  /* 0x00013c0001137983 */ /* 0x000ee20000300800 */
[----:B------:R-:W-:-:S02]  /*9c90*/  IMAD.MOV.U32 R26, RZ, RZ, R6 ;  /* 0x000000ffff1a7224 */ /* 0x000fc400078e0006 */
[----:B------:R-:W-:Y:S01]  /*9ca0*/  IMAD.MOV.U32 R27, RZ, RZ, R7 ;  /* 0x000000ffff1b7224 */ /* 0x000fe200078e0007 */
[----:B---3--:R-:W-:Y:S04]  /*9cb0*/  STL.64 [R1+0x808], R18 ;  /* 0x0008081201007387 */ /* 0x008fe80000100a00 */
[----:B--2---:R0:W-:Y:S04]  /*9cc0*/  STL.64 [R1+0x800], R16 ;  /* 0x0008001001007387 */ /* 0x0041e80000100a00 */
[----:B0-----:R-:W2:Y:S04]  /*9cd0*/  LDL.LU R16, [R1+0x140] ;  /* 0x0001400001107983 */ /* 0x001ea80000300800 */
[----:B------:R-:W2:Y:S04]  /*9ce0*/  LDL.LU R17, [R1+0x144] ;  /* 0x0001440001117983 */ /* 0x000ea80000300800 */
[----:B------:R-:W2:Y:S04]  /*9cf0*/  LDL.LU R18, [R1+0x148] ;  /* 0x0001480001127983 */ /* 0x000ea80000300800 */
[----:B------:R-:W2:Y:S04]  /*9d00*/  LDL.LU R19, [R1+0x14c] ;  /* 0x00014c0001137983 */ /* 0x000ea80000300800 */
[----:B------:R0:W-:Y:S04]  /*9d10*/  STL.64 [R1+0x1a0], R4 ;  /* 0x0001a00401007387 */ /* 0x0001e80000100a00 */
[----:B0-----:R-:W3:Y:S04]  /*9d20*/  LDL.LU R4, [R1+0xf0] ;  /* 0x0000f00001047983 */ /* 0x001ee80000300800 */
[----:B------:R-:W3:Y:S04]  /*9d30*/  LDL.LU R5, [R1+0xf4] ;  /* 0x0000f40001057983 */ /* 0x000ee80000300800 */
[----:B------:R-:W3:Y:S04]  /*9d40*/  LDL.LU R6, [R1+0xf8] ;  /* 0x0000f80001067983 */ /* 0x000ee80000300800 */
[----:B------:R-:W3:Y:S04]  /*9d50*/  LDL.LU R7, [R1+0xfc] ;  /* 0x0000fc0001077983 */ /* 0x000ee80000300800 */
[----:B------:R0:W-:Y:S04]  /*9d60*/  STL.64 [R1+0x790], R20 ;  /* 0x0007901401007387 */ /* 0x0001e80000100a00 */
[----:B0-----:R-:W4:Y:S04]  /*9d70*/  LDL.LU R20, [R1+0xc0] ;  /* 0x0000c00001147983 */ /* 0x001f280000300800 */
[----:B------:R-:W4:Y:S04]  /*9d80*/  LDL.LU R21, [R1+0xc4] ;  /* 0x0000c40001157983 */ /* 0x000f280000300800 */
[----:B------:R-:W2:Y:S04]  /*9d90*/  LDL.LU R22, [R1+0xc8] ;  /* 0x0000c80001167983 */ /* 0x000ea80000300800 */
[----:B------:R-:W2:Y:S01]  /*9da0*/  LDL.LU R23, [R1+0xcc] ;  /* 0x0000cc0001177983 */ /* 0x000ea20000300800 */
[----:B------:R-:W-:-:S02]  /*9db0*/  IMAD.MOV.U32 R8, RZ, RZ, R2 ;  /* 0x000000ffff087224 */ /* 0x000fc400078e0002 */
[----:B------:R-:W-:Y:S01]  /*9dc0*/  IMAD.MOV.U32 R9, RZ, RZ, R0 ;  /* 0x000000ffff097224 */ /* 0x000fe200078e0000 */
[----:B--2---:R-:W-:Y:S04]  /*9dd0*/  STL.64 [R1+0x7a8], R22 ;  /* 0x0007a81601007387 */ /* 0x004fe80000100a00 */
[----:B----4-:R0:W-:Y:S04]  /*9de0*/  STL.64 [R1+0x7a0], R20 ;  /* 0x0007a01401007387 */ /* 0x0101e80000100a00 */
[----:B0-----:R-:W2:Y:S04]  /*9df0*/  LDL.LU R20, [R1+0xd0] ;  /* 0x0000d00001147983 */ /* 0x001ea80000300800 */
[----:B------:R-:W2:Y:S04]  /*9e00*/  LDL.LU R21, [R1+0xd4] ;  /* 0x0000d40001157983 */ /* 0x000ea80000300800 */
[----:B------:R-:W4:Y:S04]  /*9e10*/  LDL.LU R22, [R1+0xd8] ;  /* 0x0000d80001167983 */ /* 0x000f280000300800 */
[----:B------:R-:W4:Y:S01]  /*9e20*/  LDL.LU R23, [R1+0xdc] ;  /* 0x0000dc0001177983 */ /* 0x000f220000300800 */
[C---:B------:R-:W-:Y:S03]  /*9e30*/  HMMA.16816.F32.BF16 R8, R12.reuse, R8, R16 ;  /* 0x000000080c08723c */ /* 0x040fe60000041810 */
[----:B----4-:R-:W-:Y:S04]  /*9e40*/  STL.64 [R1+0x7c0], R22 ;  /* 0x0007c01601007387 */ /* 0x010fe80000100a00 */
[----:B--2---:R0:W-:Y:S04]  /*9e50*/  STL.64 [R1+0x7b8], R20 ;  /* 0x0007b81401007387 */ /* 0x0041e80000100a00 */
[----:B0-----:R-:W2:Y:S04]  /*9e60*/  LDL.LU R20, [R1+0xe0] ;  /* 0x0000e00001147983 */ /* 0x001ea80000300800 */
[----:B------:R-:W2:Y:S04]  /*9e70*/  LDL.LU R21, [R1+0xe4] ;  /* 0x0000e40001157983 */ /* 0x000ea80000300800 */
[----:B------:R-:W2:Y:S04]  /*9e80*/  LDL.LU R22, [R1+0xe8] ;  /* 0x0000e80001167983 */ /* 0x000ea80000300800 */
[----:B------:R-:W2:Y:S04]  /*9e90*/  LDL.LU R23, [R1+0xec] ;  /* 0x0000ec0001177983 */ /* 0x000ea80000300800 */
[----:B------:R-:W-:Y:S04]  /*9ea0*/  STL [R1+0x634], R27 ;  /* 0x0006341b01007387 */ /* 0x000fe80000100800 */
[----:B------:R-:W-:Y:S04]  /*9eb0*/  STL [R1+0x630], R26 ;  /* 0x0006301a01007387 */ /* 0x000fe80000100800 */
[----:B------:R-:W4:Y:S04]  /*9ec0*/  LDL.LU.64 R18, [R1+0x808] ;  /* 0x0008080001127983 */ /* 0x000f280000300a00 */
[----:B------:R-:W4:Y:S04]  /*9ed0*/  LDL.LU.64 R16, [R1+0x800] ;  /* 0x0008000001107983 */ /* 0x000f280000300a00 */
[----:B------:R0:W-:Y:S04]  /*9ee0*/  STL.64 [R1+0x190], R8 ;  /* 0x0001900801007387 */ /* 0x0001e80000100a00 */
[----:B------:R4:W-:Y:S04]  /*9ef0*/  STL.64 [R1+0x198], R10 ;  /* 0x0001980a01007387 */ /* 0x0009e80000100a00 */
[----:B0-----:R-:W4:Y:S02]  /*9f00*/  LDL.LU.64 R8, [R1+0x7f8] ;  /* 0x0007f80001087983 */ /* 0x001f240000300a00 */
[----:B----4-:R-:W-:Y:S02]  /*9f10*/  HMMA.16816.F32.BF16 R8, R12, R8, R16 ;  /* 0x000000080c08723c */ /* 0x010fe40000041810 */
[----:B------:R-:W4:-:S15]  /*9f20*/  LDL.LU.64 R16, [R1+0x7f0] ;  /* 0x0007f00001107983 */ /* 0x000f1e0000300a00 */
[----:B------:R-:W-:Y:S02]  /*9f30*/  NOP ;  /* 0x0000000000007918 */ /* 0x000fe40000000000 */
[----:B------:R-:W-:Y:S01]  /*9f40*/  IMAD.MOV.U32 R27, RZ, RZ, R10 ;  /* 0x000000ffff1b7224 */ /* 0x000fe200078e000a */
[----:B------:R0:W-:Y:S01]  /*9f50*/  STL.64 [R1+0x180], R8 ;  /* 0x0001800801007387 */ /* 0x0001e20000100a00 */
[----:B------:R-:W-:-:S03]  /*9f60*/  IMAD.MOV.U32 R26, RZ, RZ, R11 ;  /* 0x000000ffff1a7224 */ /* 0x000fc600078e000b */
[----:B------:R-:W4:Y:S04]  /*9f70*/  LDL.LU.64 R10, [R1+0x7e8] ;  /* 0x0007e800010a7983 */ /* 0x000f280000300a00 */
[----:B0-----:R-:W4:Y:S04]  /*9f80*/  LDL.LU.64 R8, [R1+0x7e0] ;  /* 0x0007e00001087983 */ /* 0x001f280000300a00 */
[----:B------:R-:W-:Y:S04]  /*9f90*/  STL [R1+0x764], R26 ;  /* 0x0007641a01007387 */ /* 0x000fe80000100800 */
[----:B------:R-:W-:Y:S01]  /*9fa0*/  STL [R1+0x760], R27 ;  /* 0x0007601b01007387 */ /* 0x000fe20000100800 */
[C---:B----4-:R-:W-:Y:S08]  /*9fb0*/  HMMA.16816.F32.BF16 R8, R12.reuse, R16, R8 ;  /* 0x000000100c08723c */ /* 0x050ff00000041808 */
[----:B---3--:R-:W-:Y:S11]  /*9fc0*/  HMMA.16816.F32.BF16 R12, R12, R24, R4 ;  /* 0x000000180c0c723c */ /* 0x008ff60000041804 */
[----:B------:R-:W-:Y:S04]  /*9fd0*/  STL.64 [R1+0x170], R8 ;  /* 0x0001700801007387 */ /* 0x000fe80000100a00 */
[----:B------:R0:W-:Y:S02]  /*9fe0*/  STL.64 [R1+0x178], R10 ;  /* 0x0001780a01007387 */ /* 0x0001e40000100a00 */
[----:B0-----:R-:W-:-:S02]  /*9ff0*/  IMAD.MOV.U32 R11, RZ, RZ, R16 ;  /* 0x000000ffff0b7224 */ /* 0x001fc400078e0010 */
[----:B------:R-:W-:Y:S02]  /*a000*/  IMAD.MOV.U32 R10, RZ, RZ, R17 ;  /* 0x000000ffff0a7224 */ /* 0x000fe400078e0011 */
[----:B------:R-:W2:Y:S04]  /*a010*/  LDL.LU.64 R16, [R1+0x7d8] ;  /* 0x0007d80001107983 */ /* 0x000ea80000300a00 */
[----:B------:R0:W-:Y:S04]  /*a020*/  STL.64 [R1+0x778], R10 ;  /* 0x0007780a01007387 */ /* 0x0001e80000100a00 */
[----:B------:R-:W3:Y:S04]  /*a030*/  LDL.LU R8, [R1+0x100] ;  /* 0x0001000001087983 */ /* 0x000ee80000300800 */
[----:B------:R-:W3:Y:S04]  /*a040*/  LDL.LU R9, [R1+0x104] ;  /* 0x0001040001097983 */ /* 0x000ee80000300800 */
[----:B0-----:R-:W3:Y:S04]  /*a050*/  LDL.LU R10, [R1+0x108] ;  /* 0x00010800010a7983 */ /* 0x001ee80000300800 */
[----:B------:R-:W3:Y:S04]  /*a060*/  LDL.LU R11, [R1+0x10c] ;  /* 0x00010c00010b7983 */ /* 0x000ee80000300800 */
[----:B------:R-:W2:Y:S04]  /*a070*/  LDL.LU.64 R6, [R1+0x7d0] ;  /* 0x0007d00001067983 */ /* 0x000ea80000300a00 */
[----:B------:R-:W2:Y:S04]  /*a080*/  LDL.LU.64 R4, [R1+0x7c8] ;  /* 0x0007c80001047983 */ /* 0x000ea80000300a00 */
[----:B------:R0:W-:Y:S04]  /*a090*/  STL.64 [R1+0x160], R12 ;  /* 0x0001600c01007387 */ /* 0x0001e80000100a00 */
[----:B------:R-:W-:Y:S04]  /*a0a0*/  STL.64 [R1+0x168], R14 ;  /* 0x0001680e01007387 */ /* 0x000fe80000100a00 */
[----:B0-----:R-:W4:Y:S01]  /*a0b0*/  LDL.LU.64 R12, [R1+0x10] ;  /* 0x00001000010c7983 */ /* 0x001f220000300a00 */
[----:B--2---:R-:W-:Y:S03]  /*a0c0*/  HMMA.16816.F32.BF16 R16, R4, R16, R20 ;  /* 0x000000100410723c */ /* 0x004fe60000041814 */
[----:B------:R-:W2:Y:S04]  /*a0d0*/  LDL.LU.64 R22, [R1+0x7c0] ;  /* 0x0007c00001167983 */ /* 0x000ea80000300a00 */
[----:B------:R-:W2:-:S12]  /*a0e0*/  LDL.LU.64 R20, [R1+0x7b8] ;  /* 0x0007b80001147983 */ /* 0x000e980000300a00 */
[----:B------:R0:W-:Y:S04]  /*a0f0*/  STL.64 [R1+0x150], R16 ;  /* 0x0001501001007387 */ /* 0x0001e80000100a00 */
[----:B------:R-:W-:Y:S04]  /*a100*/  STL.64 [R1+0x158], R18 ;  /* 0x0001581201007387 */ /* 0x000fe80000100a00 */
[----:B0-----:R-:W2:Y:S02]  /*a110*/  LDL.LU.64 R16, [R1+0x7b0] ;  /* 0x0007b00001107983 */ /* 0x001ea40000300a00 */
[----:B--2---:R-:W-:Y:S01]  /*a120*/  HMMA.16816.F32.BF16 R20, R4, R16, R20 ;  /* 0x000000100414723c */ /* 0x004fe20000041814 */
[----:B------:R-:W-:Y:S01]  /*a130*/  IMAD.MOV.U32 R3, RZ, RZ, R16 ;  /* 0x000000ffff037224 */ /* 0x000fe200078e0010 */
[----:B------:R-:W-:-:S15]  /*a140*/  MOV R29, R17 ;  /* 0x00000011001d7202 */ /* 0x000fde0000000f00 */
[----:B------:R-:W-:Y:S02]  /*a150*/  NOP ;  /* 0x0000000000007918 */ /* 0x000fe40000000000 */
[----:B------:R-:W-:Y:S04]  /*a160*/  STL.64 [R1+0x140], R20 ;  /* 0x0001401401007387 */ /* 0x000fe80000100a00 */
[----:B------:R0:W-:Y:S04]  /*a170*/  STL.64 [R1+0x148], R22 ;  /* 0x0001481601007387 */ /* 0x0001e80000100a00 */
[----:B0-----:R-:W2:Y:S04]  /*a180*/  LDL.LU.64 R22, [R1+0x7a8] ;  /* 0x0007a80001167983 */ /* 0x001ea80000300a00 */
[----:B------:R-:W2:Y:S04]  /*a190*/  LDL.LU.64 R20, [R1+0x7a0] ;  /* 0x0007a00001147983 */ /* 0x000ea80000300a00 */
[----:B------:R-:W2:Y:S02]  /*a1a0*/  LDL.LU.64 R16, [R1+0x798] ;  /* 0x0007980001107983 */ /* 0x000ea40000300a00 */
[----:B--2---:R-:W-:Y:S01]  /*a1b0*/  HMMA.16816.F32.BF16 R20, R4, R16, R20 ;  /* 0x000000100414723c */ /* 0x004fe20000041814 */
[----:B------:R-:W-:-:S02]  /*a1c0*/  IMAD.MOV.U32 R0, RZ, RZ, R16 ;  /* 0x000000ffff007224 */ /* 0x000fc400078e0010 */
[----:B------:R-:W-:-:S15]  /*a1d0*/  IMAD.MOV.U32 R2, RZ, RZ, R17 ;  /* 0x000000ffff027224 */ /* 0x000fde00078e0011 */
[----:B------:R-:W-:Y:S01]  /*a1e0*/  NOP ;  /* 0x0000000000007918 */ /* 0x000fe20000000000 */
[----:B------:R0:W-:Y:S04]  /*a1f0*/  STL.64 [R1+0x130], R20 ;  /* 0x0001301401007387 */ /* 0x0001e80000100a00 */
[----:B------:R-:W-:Y:S04]  /*a200*/  STL.64 [R1+0x138], R22 ;  /* 0x0001381601007387 */ /* 0x000fe80000100a00 */
[----:B0-----:R-:W2:Y:S04]  /*a210*/  LDL.LU.64 R20, [R1+0x790] ;  /* 0x0007900001147983 */ /* 0x001ea80000300a00 */
[----:B------:R-:W2:Y:S04]  /*a220*/  LDL.LU.64 R18, [R1+0x788] ;  /* 0x0007880001127983 */ /* 0x000ea80000300a00 */
[----:B------:R-:W2:Y:S02]  /*a230*/  LDL.LU.64 R16, [R1+0x780] ;  /* 0x0007800001107983 */ /* 0x000ea40000300a00 */
[----:B--2---:R-:W-:-:S15]  /*a240*/  HMMA.16816.F32.BF16 R16, R4, R20, R16 ;  /* 0x000000140410723c */ /* 0x004fde0000041810 */
[----:B------:R-:W-:-:S04]  /*a250*/  NOP ;  /* 0x0000000000007918 */ /* 0x000fc80000000000 */
[----:B------:R0:W-:Y:S04]  /*a260*/  STL.64 [R1+0x120], R16 ;  /* 0x0001201001007387 */ /* 0x0001e80000100a00 */
[----:B------:R-:W-:Y:S04]  /*a270*/  STL.64 [R1+0x128], R18 ;  /* 0x0001281201007387 */ /* 0x000fe80000100a00 */
[----:B0-----:R-:W3:Y:S01]  /*a280*/  LDL.LU.64 R16, [R1+0x20] ;  /* 0x0000200001107983 */ /* 0x001ee20000300a00 */
[----:B------:R-:W-:Y:S02]  /*a290*/  IMAD.MOV.U32 R26, RZ, RZ, R20 ;  /* 0x000000ffff1a7224 */ /* 0x000fe400078e0014 */
[----:B------:R-:W-:-:S02]  /*a2a0*/  IMAD.MOV.U32 R27, RZ, RZ, R21 ;  /* 0x000000ffff1b7224 */ /* 0x000fc400078e0015 */
[----:B------:R-:W0:Y:S04]  /*a2b0*/  LDSM.16.MT88.4 R20, [R28+0x8300] ;  /* 0x008300001c14783b */ /* 0x000e280000004200 */
[----:B------:R-:W-:Y:S04]  /*a2c0*/  STL.64 [R1+0x770], R26 ;  /* 0x0007701a01007387 */ /* 0x000fe80000100a00 */
[----:B------:R1:W-:Y:S04]  /*a2d0*/  STL.64 [R1+0x768], R24 ;  /* 0x0007681801007387 */ /* 0x0003e80000100a00 */
[----:B-1----:R-:W4:Y:S04]  /*a2e0*/  LDL.LU R24, [R1+0x2d0] ;  /* 0x0002d00001187983 */ /* 0x002f280000300800 */
[----:B------:R-:W4:Y:S04]  /*a2f0*/  LDL.LU R25, [R1+0x2d4] ;  /* 0x0002d40001197983 */ /* 0x000f280000300800 */
[----:B------:R-:W4:Y:S04]  /*a300*/  LDL.LU R26, [R1+0x2d8] ;  /* 0x0002d800011a7983 */ /* 0x000f280000300800 */
[----:B------:R-:W4:Y:S04]  /*a310*/  LDL.LU R27, [R1+0x2dc] ;  /* 0x0002dc00011b7983 */ /* 0x000f280000300800 */
[----:B0-----:R-:W-:Y:S04]  /*a320*/  STL.64 [R1+0x748], R22 ;  /* 0x0007481601007387 */ /* 0x001fe80000100a00 */
[----:B------:R0:W-:Y:S04]  /*a330*/  STL.64 [R1+0x740], R20 ;  /* 0x0007401401007387 */ /* 0x0001e80000100a00 */
[----:B0-----:R-:W2:Y:S04]  /*a340*/  LDL.LU R20, [R1+0x340] ;  /* 0x0003400001147983 */ /* 0x001ea80000300800 */
[----:B------:R-:W2:Y:S04]  /*a350*/  LDL.LU R21, [R1+0x344] ;  /* 0x0003440001157983 */ /* 0x000ea80000300800 */
[----:B------:R-:W2:Y:S04]  /*a360*/  LDL.LU R22, [R1+0x348] ;  /* 0x0003480001167983 */ /* 0x000ea80000300800 */
[----:B------:R-:W2:Y:S01]  /*a370*/  LDL.LU R23, [R1+0x34c] ;  /* 0x00034c0001177983 */ /* 0x000ea20000300800 */
[----:B---3--:R-:W-:-:S15]  /*a380*/  HMMA.16816.F32.BF16 R8, R4, R16, R8 ;  /* 0x000000100408723c */ /* 0x008fde0000041808 */
[----:B------:R-:W-:-:S04]  /*a390*/  NOP ;  /* 0x0000000000007918 */ /* 0x000fc80000000000 */
[----:B------:R-:W-:Y:S04]  /*a3a0*/  STL.64 [R1+0x110], R8 ;  /* 0x0001100801007387 */ /* 0x000fe80000100a00 */
[----:B------:R0:W-:Y:S04]  /*a3b0*/  STL.64 [R1+0x118], R10 ;  /* 0x0001180a01007387 */ /* 0x0001e80000100a00 */
[----:B0-----:R-:W3:Y:S01]  /*a3c0*/  LDL.LU.64 R10, [R1+0x778] ;  /* 0x00077800010a7983 */ /* 0x001ee20000300a00 */
[----:B------:R-:W-:Y:S02]  /*a3d0*/  IMAD.MOV.U32 R9, RZ, RZ, R16 ;  /* 0x000000ffff097224 */ /* 0x000fe400078e0010 */
[----:B------:R-:W-:-:S02]  /*a3e0*/  IMAD.MOV.U32 R8, RZ, RZ, R17 ;  /* 0x000000ffff087224 */ /* 0x000fc400078e0011 */
[----:B------:R-:W0:Y:S01]  /*a3f0*/  LDSM.16.MT88.4 R16, [R28+0xc000] ;  /* 0x00c000001c10783b */ /* 0x000e220000004200 */
[----:B----4-:R-:W-:Y:S03]  /*a400*/  HMMA.16816.F32.BF16 R24, R4, R12, R24 ;  /* 0x0000000c0418723c */ /* 0x010fe60000041818 */
[----:B0-----:R-:W-:Y:S04]  /*a410*/  STL.64 [R1+0x6a8], R18 ;  /* 0x0006a81201007387 */ /* 0x001fe80000100a00 */
[----:B------:R-:W-:-:S12]  /*a420*/  STL.64 [R1+0x6a0], R16 ;  /* 0x0006a01001007387 */ /* 0x000fd80000100a00 */
[----:B------:R-:W-:Y:S04]  /*a430*/  STL.64 [R1+0x100], R24 ;  /* 0x0001001801007387 */ /* 0x000fe80000100a00 */
[----:B------:R0:W-:Y:S04]  /*a440*/  STL.64 [R1+0x108], R26 ;  /* 0x0001081a01007387 */ /* 0x0001e80000100a00 */
[----:B0-----:R-:W4:Y:S04]  /*a450*/  LDL.LU.64 R26, [R1+0x770] ;  /* 0x00077000011a7983 */ /* 0x001f280000300a00 */
[----:B------:R-:W4:Y:S01]  /*a460*/  LDL.LU.64 R24, [R1+0x768] ;  /* 0x0007680001187983 */ /* 0x000f220000300a00 */
[----:B---3--:R-:W-:-:S02]  /*a470*/  IMAD.MOV.U32 R16, RZ, RZ, R11 ;  /* 0x000000ffff107224 */ /* 0x008fc400078e000b */
[----:B------:R-:W-:Y:S02]  /*a480*/  IMAD.MOV.U32 R17, RZ, RZ, R10 ;  /* 0x000000ffff117224 */ /* 0x000fe400078e000a */
[----:B------:R-:W-:Y:S02]  /*a490*/  IMAD.MOV.U32 R11, RZ, RZ, R12 ;  /* 0x000000ffff0b7224 */ /* 0x000fe400078e000c */
[----:B------:R-:W-:Y:S02]  /*a4a0*/  IMAD.MOV.U32 R10, RZ, RZ, R13 ;  /* 0x000000ffff0a7224 */ /* 0x000fe400078e000d */
[----:B------:R-:W0:Y:S01]  /*a4b0*/  LDSM.16.MT88.4 R12, [R28+0xc100] ;  /* 0x00c100001c0c783b */ /* 0x000e220000004200 */
[----:B--2---:R-:W-:Y:S03]  /*a4c0*/  HMMA.16816.F32.BF16 R20, R4, R16, R20 ;  /* 0x000000100414723c */ /* 0x004fe60000041814 */
[----:B0-----:R-:W-:Y:S04]  /*a4d0*/  STL.64 [R1+0x620], R14 ;  /* 0x0006200e01007387 */ /* 0x001fe80000100a00 */
[----:B------:R0:W-:Y:S04]  /*a4e0*/  STL.64 [R1+0x618], R12 ;  /* 0x0006180c01007387 */ /* 0x0001e80000100a00 */
[----:B0-----:R-:W2:Y:S04]  /*a4f0*/  LDL.LU R12, [R1+0x60] ;  /* 0x00006000010c7983 */ /* 0x001ea80000300800 */
[----:B------:R-:W2:Y:S04]  /*a500*/  LDL.LU R13, [R1+0x64] ;  /* 0x00006400010d7983 */ /* 0x000ea80000300800 */
[----:B------:R-:W3:Y:S04]  /*a510*/  LDL R14, [R1+0x68] ;  /* 0x00006800010e7983 */ /* 0x000ee80000100800 */
[----:B------:R-:W3:Y:S04]  /*a520*/  LDL R15, [R1+0x6c] ;  /* 0x00006c00010f7983 */ /* 0x000ee80000100800 */
[----:B------:R0:W-:Y:S04]  /*a530*/  STL.64 [R1+0x6c0], R16 ;  /* 0x0006c01001007387 */ /* 0x0001e80000100a00 */
[----:B------:R-:W-:Y:S04]  /*a540*/  STL.64 [R1+0xf0], R20 ;  /* 0x0000f01401007387 */ /* 0x000fe80000100a00 */
[----:B------:R-:W-:Y:S01]  /*a550*/  STL.64 [R1+0xf8], R22 ;  /* 0x0000f81601007387 */ /* 0x000fe20000100a00 */
[----:B0-----:R-:W-:-:S02]  /*a560*/  IMAD.MOV.U32 R16, RZ, RZ, R11 ;  /* 0x000000ffff107224 */ /* 0x001fc400078e000b */
[----:B------:R-:W-:-:S05]  /*a570*/  IMAD.MOV.U32 R17, RZ, RZ, R10 ;  /* 0x000000ffff117224 */ /* 0x000fca00078e000a */
[----:B------:R0:W-:Y:S02]  /*a580*/  STL.64 [R1+0x6d8], R16 ;  /* 0x0006d81001007387 */ /* 0x0001e40000100a00 */
[----:B0-----:R-:W-:Y:S02]  /*a590*/  IMAD.MOV.U32 R16, RZ, RZ, R9 ;  /* 0x000000ffff107224 */ /* 0x001fe400078e0009 */
[----:B------:R-:W-:Y:S02]  /*a5a0*/  IMAD.MOV.U32 R17, RZ, RZ, R8 ;  /* 0x000000ffff117224 */ /* 0x000fe400078e0008 */
[----:B------:R-:W0:Y:S04]  /*a5b0*/  LDSM.16.MT88.4 R8, [R28+0xc200] ;  /* 0x00c200001c08783b */ /* 0x000e280000004200 */
[----:B------:R-:W-:Y:S04]  /*a5c0*/  STL.64 [R1+0x6f0], R16 ;  /* 0x0006f01001007387 */ /* 0x000fe80000100a00 */
[----:B0-----:R-:W-:Y:S04]  /*a5d0*/  STL.64 [R1+0x588], R10 ;  /* 0x0005880a01007387 */ /* 0x001fe80000100a00 */
[----:B------:R0:W-:Y:S04]  /*a5e0*/  STL.64 [R1+0x580], R8 ;  /* 0x0005800801007387 */ /* 0x0001e80000100a00 */
[----:B0-----:R-:W2:Y:S04]  /*a5f0*/  LDL.LU R8, [R1+0x260] ;  /* 0x0002600001087983 */ /* 0x001ea80000300800 */
[----:B------:R-:W2:Y:S04]  /*a600*/  LDL.LU R9, [R1+0x264] ;  /* 0x0002640001097983 */ /* 0x000ea80000300800 */
[----:B------:R-:W2:Y:S04]  /*a610*/  LDL.LU R10, [R1+0x268] ;  /* 0x00026800010a7983 */ /* 0x000ea80000300800 */
[----:B------:R-:W2:Y:S01]  /*a620*/  LDL.LU R11, [R1+0x26c] ;  /* 0x00026c00010b7983 */ /* 0x000ea20000300800 */
[----:B----4-:R-:W-:-:S02]  /*a630*/  IMAD.MOV.U32 R16, RZ, RZ, R26 ;  /* 0x000000ffff107224 */ /* 0x010fc400078e001a */
[----:B------:R-:W-:Y:S01]  /*a640*/  IMAD.MOV.U32 R17, RZ, RZ, R27 ;  /* 0x000000ffff117224 */ /* 0x000fe200078e001b */
[----:B------:R-:W4:Y:S04]  /*a650*/  LDL.LU R26, [R1+0x764] ;  /* 0x00076400011a7983 */ /* 0x000f280000300800 */
[----:B------:R-:W4:Y:S04]  /*a660*/  LDL.LU R27, [R1+0x760] ;  /* 0x00076000011b7983 */ /* 0x000f280000300800 */
[----:B------:R0:W-:Y:S02]  /*a670*/  STL.64 [R1+0x708], R16 ;  /* 0x0007081001007387 */ /* 0x0001e40000100a00 */
[----:B0-----:R-:W-:-:S02]  /*a680*/  IMAD.MOV.U32 R16, RZ, RZ, R0 ;  /* 0x000000ffff107224 */ /* 0x001fc400078e0000 */
[----:B------:R-:W-:Y:S01]  /*a690*/  IMAD.MOV.U32 R17, RZ, RZ, R2 ;  /* 0x000000ffff117224 */ /* 0x000fe200078e0002 */
[----:B------:R-:W3:Y:S04]  /*a6a0*/  LDL.LU R0, [R1+0x75c] ;  /* 0x00075c0001007983 */ /* 0x000ee80000300800 */
[----:B------:R-:W3:Y:S04]  /*a6b0*/  LDL.LU R2, [R1+0x758] ;  /* 0x0007580001027983 */ /* 0x000ee80000300800 */
[----:B------:R-:W-:Y:S04]  /*a6c0*/  STL.64 [R1+0x720], R16 ;  /* 0x0007201001007387 */ /* 0x000fe80000100a00 */
[----:B--2---:R-:W-:Y:S04]  /*a6d0*/  STL.64 [R1+0x6b8], R10 ;  /* 0x0006b80a01007387 */ /* 0x004fe80000100a00 */
[----:B------:R0:W-:Y:S04]  /*a6e0*/  STL.64 [R1+0x6b0], R8 ;  /* 0x0006b00801007387 */ /* 0x0001e80000100a00 */
[----:B0-----:R-:W2:Y:S04]  /*a6f0*/  LDL.LU R8, [R1+0x270] ;  /* 0x0002700001087983 */ /* 0x001ea80000300800 */
[----:B------:R-:W2:Y:S04]  /*a700*/  LDL.LU R9, [R1+0x274] ;  /* 0x0002740001097983 */ /* 0x000ea80000300800 */
[----:B------:R-:W2:Y:S04]  /*a710*/  LDL.LU R10, [R1+0x278] ;  /* 0x00027800010a7983 */ /* 0x000ea80000300800 */
[----:B------:R-:W2:Y:S01]  /*a720*/  LDL.LU R11, [R1+0x27c] ;  /* 0x00027c00010b7983 */ /* 0x000ea20000300800 */
[----:B------:R-:W-:-:S02]  /*a730*/  IMAD.MOV.U32 R16, RZ, RZ, R3 ;  /* 0x000000ffff107224 */ /* 0x000fc400078e0003 */
[----:B------:R-:W-:Y:S01]  /*a740*/  IMAD.MOV.U32 R17, RZ, RZ, R29 ;  /* 0x000000ffff117224 */ /* 0x000fe200078e001d */
[----:B------:R-:W3:Y:S04]  /*a750*/  LDL.LU R3, [R1+0x754] ;  /* 0x0007540001037983 */ /* 0x000ee80000300800 */
[----:B------:R-:W3:Y:S04]  /*a760*/  LDL.LU R29, [R1+0x750] ;  /* 0x00075000011d7983 */ /* 0x000ee80000300800 */
[----:B------:R-:W3:Y:S04]  /*a770*/  LDL.LU R20, [R1+0x330] ;  /* 0x0003300001147983 */ /* 0x000ee80000300800 */
[----:B------:R-:W3:Y:S04]  /*a780*/  LDL.LU R21, [R1+0x334] ;  /* 0x0003340001157983 */ /* 0x000ee80000300800 */
        /* <DEDUP_REMOVED lines=8> */
[----:B------:R-:W2:Y:S04]  /*a810*/  LDL.LU R11, [R1+0x28c] ;  /* 0x00028c00010b7983 */ /* 0x000ea80000300800 */
[----:B------:R-:W3:Y:S04]  /*a820*/  LDL.LU R16, [R1+0x320] ;  /* 0x0003200001107983 */ /* 0x000ee80000300800 */
[----:B------:R-:W3:Y:S04]  /*a830*/  LDL.LU R17, [R1+0x324] ;  /* 0x0003240001117983 */ /* 0x000ee80000300800 */
[----:B------:R-:W3:Y:S04]  /*a840*/  LDL.LU R18, [R1+0x328] ;  /* 0x0003280001127983 */ /* 0x000ee80000300800 */
[----:B------:R-:W3:Y:S04]  /*a850*/  LDL.LU R19, [R1+0x32c] ;  /* 0x00032c0001137983 */ /* 0x000ee80000300800 */
[----:B--2---:R-:W-:Y:S04]  /*a860*/  STL.64 [R1+0x6e8], R10 ;  /* 0x0006e80a01007387 */ /* 0x004fe80000100a00 */
        /* <DEDUP_REMOVED lines=16> */
[----:B------:R-:W2:Y:S01]  /*a970*/  LDL.LU R11, [R1+0x2bc] ;  /* 0x0002bc00010b7983 */ /* 0x000ea20000300800 */
[----:B---3--:R-:W-:Y:S03]  /*a980*/  HMMA.16816.F32.BF16 R4, R4, R24, R20 ;  /* 0x000000180404723c */ /* 0x008fe60000041814 */
[----:B--2---:R-:W-:Y:S04]  /*a990*/  STL.64 [R1+0x730], R10 ;  /* 0x0007300a01007387 */ /* 0x004fe80000100a00 */
[----:B------:R0:W-:Y:S04]  /*a9a0*/  STL.64 [R1+0x728], R8 ;  /* 0x0007280801007387 */ /* 0x0001e80000100a00 */
[----:B0-----:R-:W2:Y:S04]  /*a9b0*/  LDL.LU R8, [R1+0x2c0] ;  /* 0x0002c00001087983 */ /* 0x001ea80000300800 */
[----:B------:R-:W2:Y:S04]  /*a9c0*/  LDL.LU R9, [R1+0x2c4] ;  /* 0x0002c40001097983 */ /* 0x000ea80000300800 */
[----:B------:R-:W2:Y:S04]  /*a9d0*/  LDL.LU R10, [R1+0x2c8] ;  /* 0x0002c800010a7983 */ /* 0x000ea80000300800 */
[----:B------:R-:W2:Y:S04]  /*a9e0*/  LDL.LU R11, [R1+0x2cc] ;  /* 0x0002cc00010b7983 */ /* 0x000ea80000300800 */
[----:B------:R-:W3:Y:S04]  /*a9f0*/  LDL.LU.64 R22, [R1+0x748] ;  /* 0x0007480001167983 */ /* 0x000ee80000300a00 */
[----:B------:R-:W3:Y:S04]  /*aa00*/  LDL.LU.64 R20, [R1+0x740] ;  /* 0x0007400001147983 */ /* 0x000ee80000300a00 */
[----:B------:R-:W-:Y:S04]  /*aa10*/  STL.64 [R1+0xe0], R4 ;  /* 0x0000e00401007387 */ /* 0x000fe80000100a00 */
[----:B------:R-:W-:Y:S04]  /*aa20*/  STL.64 [R1+0xe8], R6 ;  /* 0x0000e80601007387 */ /* 0x000fe80000100a00 */
[----:B------:R-:W0:Y:S04]  /*aa30*/  LDSM.16.MT88.4 R4, [R28+0xc300] ;  /* 0x00c300001c04783b */ /* 0x000e280000004200 */
[----:B0-----:R-:W-:Y:S04]  /*aa40*/  STL.64 [R1+0x510], R6 ;  /* 0x0005100601007387 */ /* 0x001fe80000100a00 */
[----:B------:R-:W-:Y:S04]  /*aa50*/  STL.64 [R1+0x508], R4 ;  /* 0x0005080401007387 */ /* 0x000fe80000100a00 */
[----:B------:R-:W-:Y:S01]  /*aa60*/  STL [R1+0x498], R28 ;  /* 0x0004981c01007387 */ /* 0x000fe20000100800 */
[----:B---3--:R-:W-:-:S15]  /*aa70*/  HMMA.16816.F32.BF16 R16, R20, R12, R16 ;  /* 0x0000000c1410723c */ /* 0x008fde0000041810 */
        /* <DEDUP_REMOVED lines=26> */
[----:B------:R2:W-:Y:S04]  /*ac20*/  STL [R1+0x98], R18 ;  /* 0x0000981201007387 */ /* 0x0005e80000100800 */
[----:B0-----:R-:W2:Y:S01]  /*ac30*/  LDL.LU.64 R16, [R1+0x6d8] ;  /* 0x0006d80001107983 */ /* 0x001ea20000300a00 */
[----:B------:R-:W-:-:S05]  /*ac40*/  IMAD.MOV.U32 R28, RZ, RZ, R19 ;  /* 0x000000ffff1c7224 */ /* 0x000fca00078e0013 */
[----:B------:R-:W-:Y:S01]  /*ac50*/  STL [R1+0x530], R28 ;  /* 0x0005301c01007387 */ /* 0x000fe20000100800 */
[----:B--2---:R-:W-:Y:S03]  /*ac60*/  HMMA.16816.F32.BF16 R16, R20, R16, R8 ;  /* 0x000000101410723c */ /* 0x004fe60000041808 */
[----:B------:R-:W2:Y:S04]  /*ac70*/  LDL.LU.64 R10, [R1+0x6d0] ;  /* 0x0006d000010a7983 */ /* 0x000ea80000300a00 */
[----:B------:R-:W2:-:S12]  /*ac80*/  LDL.LU.64 R8, [R1+0x6c8] ;  /* 0x0006c80001087983 */ /* 0x000e980000300a00 */
[----:B------:R0:W-:Y:S04]  /*ac90*/  STL.64 [R1+0x80], R16 ;  /* 0x0000801001007387 */ /* 0x0001e80000100a00 */
[----:B------:R2:W-:Y:S04]  /*aca0*/  STL.64 [R1+0x88], R18 ;  /* 0x0000881201007387 */ /* 0x0005e80000100a00 */
[----:B0-----:R-:W2:Y:S01]  /*acb0*/  LDL.LU.64 R16, [R1+0x6c0] ;  /* 0x0006c00001107983 */ /* 0x001ea20000300a00 */
[----:B------:R-:W-:Y:S02]  /*acc0*/  IMAD.MOV.U32 R4, RZ, RZ, R29 ;  /* 0x000000ffff047224 */ /* 0x000fe400078e001d */
[----:B------:R-:W-:-:S02]  /*acd0*/  IMAD.MOV.U32 R5, RZ, RZ, R3 ;  /* 0x000000ffff057224 */ /* 0x000fc400078e0003 */
[----:B------:R-:W-:Y:S02]  /*ace0*/  IMAD.MOV.U32 R6, RZ, RZ, R2 ;  /* 0x000000ffff067224 */ /* 0x000fe400078e0002 */
[----:B------:R-:W-:Y:S01]  /*acf0*/  IMAD.MOV.U32 R7, RZ, RZ, R0 ;  /* 0x000000ffff077224 */ /* 0x000fe200078e0000 */
[C---:B--2---:R-:W-:Y:S01]  /*ad00*/  HMMA.16816.F32.BF16 R16, R20.reuse, R16, R8 ;  /* 0x000000101410723c */ /* 0x044fe20000041808 */
[----:B------:R-:W2:Y:S04]  /*ad10*/  LDL.LU.64 R10, [R1+0x6b8] ;  /* 0x0006b800010a7983 */ /* 0x000ea80000300a00 */
[----:B------:R-:W2:Y:S03]  /*ad20*/  LDL.LU.64 R8, [R1+0x6b0] ;  /* 0x0006b00001087983 */ /* 0x000ea60000300a00 */
[----:B------:R-:W-:Y:S11]  /*ad30*/  HMMA.16816.F32.BF16 R20, R20, R24, R4 ;  /* 0x000000181414723c */ /* 0x000ff60000041804 */
[----:B------:R-:W-:-:S02]  /*ad40*/  IMAD.MOV.U32 R3, RZ, RZ, R18 ;  /* 0x000000ffff037224 */ /* 0x000fc400078e0012 */
[----:B------:R-:W-:Y:S02]  /*ad50*/  IMAD.MOV.U32 R0, RZ, RZ, R19 ;  /* 0x000000ffff007224 */ /* 0x000fe400078e0013 */
[----:B------:R-:W-:Y:S01]  /*ad60*/  IMAD.MOV.U32 R29, RZ, RZ, R16 ;  /* 0x000000ffff1d7224 */ /* 0x000fe200078e0010 */
[----:B------:R-:W2:Y:S01]  /*ad70*/  LDL.LU.64 R18, [R1+0x6a8] ;  /* 0x0006a80001127983 */ /* 0x000ea20000300a00 */
[----:B------:R-:W-:-:S03]  /*ad80*/  IMAD.MOV.U32 R2, RZ, RZ, R17 ;  /* 0x000000ffff027224 */ /* 0x000fc600078e0011 */
[----:B------:R-:W2:Y:S04]  /*ad90*/  LDL.LU.64 R16, [R1+0x6a0] ;  /* 0x0006a00001107983 */ /* 0x000ea80000300a00 */
[----:B------:R-:W-:Y:S04]  /*ada0*/  STL [R1+0x548], R0 ;  /* 0x0005480001007387 */ /* 0x000fe80000100800 */
[----:B------:R-:W-:Y:S04]  /*adb0*/  STL [R1+0x53c], R3 ;  /* 0x00053c0301007387 */ /* 0x000fe80000100800 */
[----:B------:R-:W-:Y:S04]  /*adc0*/  STL [R1+0x538], R2 ;  /* 0x0005380201007387 */ /* 0x000fe80000100800 */
[----:B------:R-:W-:Y:S04]  /*add0*/  STL [R1+0x534], R29 ;  /* 0x0005341d01007387 */ /* 0x000fe80000100800 */
[----:B----4-:R-:W-:Y:S04]  /*ade0*/  STL.64 [R1+0x638], R26 ;  /* 0x0006381a01007387 */ /* 0x010fe80000100a00 */
[----:B------:R0:W-:Y:S04]  /*adf0*/  STL.64 [R1+0x408], R22 ;  /* 0x0004081601007387 */ /* 0x0001e80000100a00 */
[----:B------:R-:W-:Y:S04]  /*ae00*/  STL.64 [R1+0x400], R20 ;  /* 0x0004001401007387 */ /* 0x000fe80000100a00 */
[----:B0-----:R-:W3:Y:S04]  /*ae10*/  LDL.LU R22, [R1+0x8] ;  /* 0x0000080001167983 */ /* 0x001ee80000300800 */
[----:B------:R-:W3:Y:S01]  /*ae20*/  LDL.LU R23, [R1+0xc] ;  /* 0x00000c0001177983 */ /* 0x000ee20000300800 */
[----:B--2---:R-:W-:Y:S03]  /*ae30*/  HMMA.16816.F32.BF16 R8, R16, R14, R8 ;  /* 0x0000000e1008723c */ /* 0x004fe60000041808 */
[----:B---3--:R-:W-:Y:S04]  /*ae40*/  STL.64 [R1+0x640], R22 ;  /* 0x0006401601007387 */ /* 0x008fe80000100a00 */
[----:B------:R-:W2:-:S12]  /*ae50*/  LDL.LU R4, [R1+0x130] ;  /* 0x0001300001047983 */ /* 0x000e980000300800 */
[----:B------:R0:W-:Y:S04]  /*ae60*/  STL.64 [R1+0x350], R8 ;  /* 0x0003500801007387 */ /* 0x0001e80000100a00 */
[----:B------:R1:W-:Y:S04]  /*ae70*/  STL.64 [R1+0x358], R10 ;  /* 0x0003580a01007387 */ /* 0x0003e80000100a00 */
[----:B------:R-:W2:Y:S04]  /*ae80*/  LDL.LU R5, [R1+0x134] ;  /* 0x0001340001057983 */ /* 0x000ea80000300800 */
[----:B------:R-:W3:Y:S04]  /*ae90*/  LDL.LU R6, [R1+0x138] ;  /* 0x0001380001067983 */ /* 0x000ee80000300800 */
[----:B------:R-:W3:Y:S04]  /*aea0*/  LDL.LU R7, [R1+0x13c] ;  /* 0x00013c0001077983 */ /* 0x000ee80000300800 */
[----:B0-----:R-:W4:Y:S04]  /*aeb0*/  LDL.LU R8, [R1+0x160] ;  /* 0x0001600001087983 */ /* 0x001f280000300800 */
[----:B------:R-:W4:Y:S04]  /*aec0*/  LDL.LU R9, [R1+0x164] ;  /* 0x0001640001097983 */ /* 0x000f280000300800 */
[----:B-1----:R-:W2:Y:S04]  /*aed0*/  LDL.LU R10, [R1+0x168] ;  /* 0x00016800010a7983 */ /* 0x002ea80000300800 */
[----:B------:R-:W2:Y:S04]  /*aee0*/  LDL.LU R11, [R1+0x16c] ;  /* 0x00016c00010b7983 */ /* 0x000ea80000300800 */
[----:B------:R-:W2:Y:S04]  /*aef0*/  LDL.64 R22, [R1+0x28] ;  /* 0x0000280001167983 */ /* 0x000ea80000100a00 */
[----:B--2---:R0:W-:Y:S04]  /*af00*/  STL.64 [R1+0x658], R22 ;  /* 0x0006581601007387 */ /* 0x0041e80000100a00 */
[----:B------:R-:W2:Y:S04]  /*af10*/  LDL.LU R12, [R1+0x210] ;  /* 0x00021000010c7983 */ /* 0x000ea80000300800 */
[----:B------:R-:W2:Y:S04]  /*af20*/  LDL.LU R13, [R1+0x214] ;  /* 0x00021400010d7983 */ /* 0x000ea80000300800 */
[----:B------:R-:W2:Y:S04]  /*af30*/  LDL.LU R14, [R1+0x218] ;  /* 0x00021800010e7983 */ /* 0x000ea80000300800 */
[----:B------:R-:W2:Y:S04]  /*af40*/  LDL.LU R15, [R1+0x21c] ;  /* 0x00021c00010f7983 */ /* 0x000ea80000300800 */
[----:B0-----:R-:W2:Y:S04]  /*af50*/  LDL.64 R22, [R1+0x38] ;  /* 0x0000380001167983 */ /* 0x001ea80000100a00 */
[----:B--2---:R0:W-:Y:S04]  /*af60*/  STL.64 [R1+0x670], R22 ;  /* 0x0006701601007387 */ /* 0x0041e80000100a00 */
[----:B0-----:R-:W2:Y:S04]  /*af70*/  LDL.64 R22, [R1+0x48] ;  /* 0x0000480001167983 */ /* 0x001ea80000100a00 */
[----:B--2---:R-:W-:Y:S04]  /*af80*/  STL.64 [R1+0x688], R22 ;  /* 0x0006881601007387 */ /* 0x004fe80000100a00 */
[----:B------:R-:W-:Y:S04]  /*af90*/  STL.64 [R1+0x650], R14 ;  /* 0x0006500e01007387 */ /* 0x000fe80000100a00 */
[----:B------:R0:W-:Y:S04]  /*afa0*/  STL.64 [R1+0x648], R12 ;  /* 0x0006480c01007387 */ /* 0x0001e80000100a00 */
[----:B0-----:R-:W2:Y:S04]  /*afb0*/  LDL.LU R12, [R1+0x220] ;  /* 0x00022000010c7983 */ /* 0x001ea80000300800 */
[----:B------:R-:W2:Y:S04]  /*afc0*/  LDL.LU R13, [R1+0x224] ;  /* 0x00022400010d7983 */ /* 0x000ea80000300800 */
[----:B------:R-:W2:Y:S04]  /*afd0*/  LDL.LU R14, [R1+0x228] ;  /* 0x00022800010e7983 */ /* 0x000ea80000300800 */
[----:B------:R-:W2:Y:S04]  /*afe0*/  LDL.LU R15, [R1+0x22c] ;  /* 0x00022c00010f7983 */ /* 0x000ea80000300800 */
[----:B------:R-:W3:Y:S04]  /*aff0*/  LDL R22, [R1+0x58] ;  /* 0x0000580001167983 */ /* 0x000ee80000100800 */
[----:B------:R-:W3:Y:S04]  /*b000*/  LDL R23, [R1+0x5c] ;  /* 0x00005c0001177983 */ /* 0x000ee80000100800 */
        /* <DEDUP_REMOVED lines=18> */
[----:B------:R-:W-:Y:S04]  /*b130*/  STL.64 [R1+0x598], R10 ;  /* 0x0005980a01007387 */ /* 0x000fe80000100a00 */
[----:B----4-:R0:W-:Y:S04]  /*b140*/  STL.64 [R1+0x590], R8 ;  /* 0x0005900801007387 */ /* 0x0101e80000100a00 */
[----:B0-----:R-:W4:Y:S04]  /*b150*/  LDL.LU R8, [R1+0x170] ;  /* 0x0001700001087983 */ /* 0x001f280000300800 */
[----:B------:R-:W4:Y:S04]  /*b160*/  LDL.LU R9, [R1+0x174] ;  /* 0x0001740001097983 */ /* 0x000f280000300800 */
[----:B------:R-:W2:Y:S04]  /*b170*/  LDL.LU R10, [R1+0x178] ;  /* 0x00017800010a7983 */ /* 0x000ea80000300800 */
[----:B------:R-:W2:Y:S04]  /*b180*/  LDL.LU R11, [R1+0x17c] ;  /* 0x00017c00010b7983 */ /* 0x000ea80000300800 */
[----:B--2---:R0:W-:Y:S04]  /*b190*/  STL.64 [R1+0x5a8], R10 ;  /* 0x0005a80a01007387 */ /* 0x0041e80000100a00 */
[----:B----4-:R-:W-:Y:S04]  /*b1a0*/  STL.64 [R1+0x5a0], R8 ;  /* 0x0005a00801007387 */ /* 0x010fe80000100a00 */
[----:B0-----:R-:W2:Y:S04]  /*b1b0*/  LDL.64 R10, [R1+0x18] ;  /* 0x00001800010a7983 */ /* 0x001ea80000100a00 */
[----:B---3--:R-:W-:Y:S04]  /*b1c0*/  STL.64 [R1+0x560], R6 ;  /* 0x0005600601007387 */ /* 0x008fe80000100a00 */
[----:B------:R0:W-:Y:S04]  /*b1d0*/  STL.64 [R1+0x558], R4 ;  /* 0x0005580401007387 */ /* 0x0001e80000100a00 */
[----:B0-----:R-:W3:Y:S04]  /*b1e0*/  LDL.LU R4, [R1+0x140] ;  /* 0x0001400001047983 */ /* 0x001ee80000300800 */
[----:B------:R-:W3:Y:S04]  /*b1f0*/  LDL.LU R5, [R1+0x144] ;  /* 0x0001440001057983 */ /* 0x000ee80000300800 */
[----:B------:R-:W4:Y:S04]  /*b200*/  LDL.LU R6, [R1+0x148] ;  /* 0x0001480001067983 */ /* 0x000f280000300800 */
[----:B------:R-:W4:Y:S01]  /*b210*/  LDL.LU R7, [R1+0x14c] ;  /* 0x00014c0001077983 */ /* 0x000f220000300800 */
[C---:B------:R-:W-:Y:S03]  /*b220*/  HMMA.16816.F32.BF16 R20, R16.reuse, R22, R12 ;  /* 0x000000161014723c */ /* 0x040fe6000004180c */
[----:B------:R-:W2:Y:S04]  /*b230*/  LDL.LU R24, [R1+0x200] ;  /* 0x0002000001187983 */ /* 0x000ea80000300800 */
[----:B------:R-:W2:Y:S04]  /*b240*/  LDL.LU R25, [R1+0x204] ;  /* 0x0002040001197983 */ /* 0x000ea80000300800 */
[----:B------:R-:W2:Y:S04]  /*b250*/  LDL.LU R26, [R1+0x208] ;  /* 0x00020800011a7983 */ /* 0x000ea80000300800 */
[----:B------:R-:W2:Y:S04]  /*b260*/  LDL.LU R27, [R1+0x20c] ;  /* 0x00020c00011b7983 */ /* 0x000ea80000300800 */
[----:B----4-:R0:W-:Y:S04]  /*b270*/  STL.64 [R1+0x570], R6 ;  /* 0x0005700601007387 */ /* 0x0101e80000100a00 */
[----:B---3--:R-:W-:Y:S04]  /*b280*/  STL.64 [R1+0x568], R4 ;  /* 0x0005680401007387 */ /* 0x008fe80000100a00 */
[----:B0-----:R-:W3:Y:S04]  /*b290*/  LDL.LU.64 R6, [R1+0x68] ;  /* 0x0000680001067983 */ /* 0x001ee80000300a00 */
[----:B------:R-:W4:Y:S04]  /*b2a0*/  LDL.LU.64 R14, [R1+0x698] ;  /* 0x00069800010e7983 */ /* 0x000f280000300a00 */
[----:B------:R-:W4:Y:S04]  /*b2b0*/  LDL.LU.64 R12, [R1+0x690] ;  /* 0x00069000010c7983 */ /* 0x000f280000300a00 */
[----:B------:R-:W-:Y:S04]  /*b2c0*/  STL.64 [R1+0x320], R20 ;  /* 0x0003201401007387 */ /* 0x000fe80000100a00 */
[----:B------:R0:W-:Y:S04]  /*b2d0*/  STL.64 [R1+0x328], R22 ;  /* 0x0003281601007387 */ /* 0x0001e80000100a00 */
[----:B0-----:R-:W4:Y:S02]  /*b2e0*/  LDL.LU.64 R22, [R1+0x688] ;  /* 0x0006880001167983 */ /* 0x001f240000300a00 */
[----:B----4-:R-:W-:Y:S01]  /*b2f0*/  HMMA.16816.F32.BF16 R12, R16, R22, R12 ;  /* 0x00000016100c723c */ /* 0x010fe2000004180c */
[----:B------:R-:W-:-:S02]  /*b300*/  IMAD.MOV.U32 R2, RZ, RZ, R22 ;  /* 0x000000ffff027224 */ /* 0x000fc400078e0016 */
[----:B------:R-:W-:-:S15]  /*b310*/  IMAD.MOV.U32 R0, RZ, RZ, R23 ;  /* 0x000000ffff007224 */ /* 0x000fde00078e0017 */
[----:B------:R-:W-:Y:S01]  /*b320*/  NOP ;  /* 0x0000000000007918 */ /* 0x000fe20000000000 */
[----:B------:R-:W-:Y:S04]  /*b330*/  STL.64 [R1+0x310], R12 ;  /* 0x0003100c01007387 */ /* 0x000fe80000100a00 */
[----:B------:R0:W-:Y:S04]  /*b340*/  STL.64 [R1+0x318], R14 ;  /* 0x0003180e01007387 */ /* 0x0001e80000100a00 */
[----:B0-----:R-:W4:Y:S04]  /*b350*/  LDL.LU.64 R14, [R1+0x680] ;  /* 0x00068000010e7983 */ /* 0x001f280000300a00 */
[----:B------:R-:W4:Y:S04]  /*b360*/  LDL.LU.64 R12, [R1+0x678] ;  /* 0x00067800010c7983 */ /* 0x000f280000300a00 */
[----:B------:R-:W4:Y:S02]  /*b370*/  LDL.LU.64 R22, [R1+0x670] ;  /* 0x0006700001167983 */ /* 0x000f240000300a00 */
        /* <DEDUP_REMOVED lines=9> */
[----:B----4-:R-:W-:-:S15]  /*b410*/  HMMA.16816.F32.BF16 R12, R16, R22, R12 ;  /* 0x00000016100c723c */ /* 0x010fde000004180c */
[----:B------:R-:W-:-:S04]  /*b420*/  NOP ;  /* 0x0000000000007918 */ /* 0x000fc80000000000 */
[----:B------:R-:W-:Y:S04]  /*b430*/  STL.64 [R1+0x2f0], R12 ;  /* 0x0002f00c01007387 */ /* 0x000fe80000100a00 */
[----:B------:R0:W-:Y:S04]  /*b440*/  STL.64 [R1+0x2f8], R14 ;  /* 0x0002f80e01007387 */ /* 0x0001e80000100a00 */
[----:B0-----:R-:W4:Y:S04]  /*b450*/  LDL.LU.64 R14, [R1+0x650] ;  /* 0x00065000010e7983 */ /* 0x001f280000300a00 */
[----:B------:R-:W4:Y:S01]  /*b460*/  LDL.LU.64 R12, [R1+0x648] ;  /* 0x00064800010c7983 */ /* 0x000f220000300a00 */
[----:B------:R-:W-:-:S02]  /*b470*/  IMAD.MOV.U32 R8, RZ, RZ, R22 ;  /* 0x000000ffff087224 */ /* 0x000fc400078e0016 */
[----:B------:R-:W-:Y:S02]  /*b480*/  IMAD.MOV.U32 R5, RZ, RZ, R23 ;  /* 0x000000ffff057224 */ /* 0x000fe400078e0017 */
[----:B------:R-:W3:Y:S04]  /*b490*/  LDL.LU.64 R22, [R1+0x640] ;  /* 0x0006400001167983 */ /* 0x000ee80000300a00 */
[----:B--2---:R0:W-:Y:S01]  /*b4a0*/  STL.64 [R1+0x5b8], R10 ;  /* 0x0005b80a01007387 */ /* 0x0041e20000100a00 */
[----:B----4-:R-:W-:Y:S01]  /*b4b0*/  HMMA.16816.F32.BF16 R12, R16, R10, R12 ;  /* 0x0000000a100c723c */ /* 0x010fe2000004180c */
[----:B0-----:R-:W-:Y:S01]  /*b4c0*/  MOV R10, R8 ;  /* 0x00000008000a7202 */ /* 0x001fe20000000f00 */
[----:B------:R-:W-:-:S15]  /*b4d0*/  IMAD.MOV.U32 R11, RZ, RZ, R5 ;  /* 0x000000ffff0b7224 */ /* 0x000fde00078e0005 */
[----:B------:R-:W-:Y:S02]  /*b4e0*/  NOP ;  /* 0x0000000000007918 */ /* 0x000fe40000000000 */
[----:B------:R-:W-:Y:S04]  /*b4f0*/  STL.64 [R1+0x2e0], R12 ;  /* 0x0002e00c01007387 */ /* 0x000fe80000100a00 */
[----:B------:R-:W-:Y:S04]  /*b500*/  STL.64 [R1+0x2e8], R14 ;  /* 0x0002e80e01007387 */ /* 0x000fe80000100a00 */
[----:B------:R0:W-:Y:S02]  /*b510*/  STL.64 [R1+0x5d0], R10 ;  /* 0x0005d00a01007387 */ /* 0x0001e40000100a00 */
[----:B0-----:R-:W-:-:S02]  /*b520*/  IMAD.MOV.U32 R10, RZ, RZ, R4 ;  /* 0x000000ffff0a7224 */ /* 0x001fc400078e0004 */
[----:B------:R-:W-:-:S05]  /*b530*/  IMAD.MOV.U32 R11, RZ, RZ, R3 ;  /* 0x000000ffff0b7224 */ /* 0x000fca00078e0003 */
[----:B------:R0:W-:Y:S02]  /*b540*/  STL.64 [R1+0x5e8], R10 ;  /* 0x0005e80a01007387 */ /* 0x0001e40000100a00 */
[----:B0-----:R-:W-:Y:S02]  /*b550*/  IMAD.MOV.U32 R10, RZ, RZ, R2 ;  /* 0x000000ffff0a7224 */ /* 0x001fe400078e0002 */
[----:B------:R-:W-:-:S05]  /*b560*/  IMAD.MOV.U32 R11, RZ, RZ, R0 ;  /* 0x000000ffff0b7224 */ /* 0x000fca00078e0000 */
[----:B------:R0:W-:Y:S04]  /*b570*/  STL.64 [R1+0x600], R10 ;  /* 0x0006000a01007387 */ /* 0x0001e80000100a00 */
[----:B------:R-:W2:Y:S04]  /*b580*/  LDL.LU R8, [R1+0x1c0] ;  /* 0x0001c00001087983 */ /* 0x000ea80000300800 */
[----:B------:R-:W2:Y:S04]  /*b590*/  LDL.LU R9, [R1+0x1c4] ;  /* 0x0001c40001097983 */ /* 0x000ea80000300800 */
[----:B0-----:R-:W4:Y:S04]  /*b5a0*/  LDL.LU R10, [R1+0x1c8] ;  /* 0x0001c800010a7983 */ /* 0x001f280000300800 */
[----:B------:R-:W4:Y:S01]  /*b5b0*/  LDL.LU R11, [R1+0x1cc] ;  /* 0x0001cc00010b7983 */ /* 0x000f220000300800 */
[----:B---3--:R-:W-:Y:S03]  /*b5c0*/  HMMA.16816.F32.BF16 R24, R16, R22, R24 ;  /* 0x000000161018723c */ /* 0x008fe60000041818 */
[----:B------:R-:W3:Y:S04]  /*b5d0*/  LDL.LU R12, [R1+0x1e0] ;  /* 0x0001e000010c7983 */ /* 0x000ee80000300800 */
[----:B------:R-:W3:Y:S04]  /*b5e0*/  LDL.LU R13, [R1+0x1e4] ;  /* 0x0001e400010d7983 */ /* 0x000ee80000300800 */
[----:B------:R-:W3:Y:S04]  /*b5f0*/  LDL.LU R14, [R1+0x1e8] ;  /* 0x0001e800010e7983 */ /* 0x000ee80000300800 */
[----:B------:R-:W3:Y:S04]  /*b600*/  LDL.LU R15, [R1+0x1ec] ;  /* 0x0001ec00010f7983 */ /* 0x000ee80000300800 */
        /* <DEDUP_REMOVED lines=9> */
[----:B------:R4:W-:Y:S04]  /*b6a0*/  STL.64 [R1+0x5b0], R22 ;  /* 0x0005b01601007387 */ /* 0x0009e80000100a00 */
[----:B------:R-:W2:Y:S04]  /*b6b0*/  LDL.LU R20, [R1+0x180] ;  /* 0x0001800001147983 */ /* 0x000ea80000300800 */
[----:B------:R-:W2:Y:S01]  /*b6c0*/  LDL.LU R21, [R1+0x184] ;  /* 0x0001840001157983 */ /* 0x000ea20000300800 */
[----:B----4-:R-:W-:-:S02]  /*b6d0*/  IMAD.MOV.U32 R22, RZ, RZ, R27 ;  /* 0x000000ffff167224 */ /* 0x010fc400078e001b */
[----:B------:R-:W-:Y:S01]  /*b6e0*/  IMAD.MOV.U32 R23, RZ, RZ, R26 ;  /* 0x000000ffff177224 */ /* 0x000fe200078e001a */
[----:B------:R-:W4:Y:S04]  /*b6f0*/  LDL.LU R27, [R1+0x634] ;  /* 0x00063400011b7983 */ /* 0x000f280000300800 */
[----:B------:R-:W3:Y:S04]  /*b700*/  LDL.LU R26, [R1+0x630] ;  /* 0x00063000011a7983 */ /* 0x000ee80000300800 */
[----:B------:R-:W-:Y:S04]  /*b710*/  STL.64 [R1+0x5c8], R22 ;  /* 0x0005c81601007387 */ /* 0x000fe80000100a00 */
[----:B--2---:R0:W-:Y:S04]  /*b720*/  STL.64 [R1+0x5c0], R20 ;  /* 0x0005c01401007387 */ /* 0x0041e80000100a00 */
[----:B0-----:R-:W2:Y:S04]  /*b730*/  LDL.LU R20, [R1+0x190] ;  /* 0x0001900001147983 */ /* 0x001ea80000300800 */
[----:B------:R-:W2:Y:S04]  /*b740*/  LDL.LU R21, [R1+0x194] ;  /* 0x0001940001157983 */ /* 0x000ea80000300800 */
[----:B------:R-:W2:Y:S04]  /*b750*/  LDL.LU R22, [R1+0x198] ;  /* 0x0001980001167983 */ /* 0x000ea80000300800 */
[----:B------:R-:W2:Y:S04]  /*b760*/  LDL.LU R23, [R1+0x19c] ;  /* 0x00019c0001177983 */ /* 0x000ea80000300800 */
[----:B--2---:R3:W-:Y:S04]  /*b770*/  STL.64 [R1+0x5e0], R22 ;  /* 0x0005e01601007387 */ /* 0x0047e80000100a00 */
[----:B------:R0:W-:Y:S01]  /*b780*/  STL.64 [R1+0x5d8], R20 ;  /* 0x0005d81401007387 */ /* 0x0001e20000100a00 */
[----:B---3--:R-:W-:-:S03]  /*b790*/  IMAD.MOV.U32 R22, RZ, RZ, R26 ;  /* 0x000000ffff167224 */ /* 0x008fc600078e001a */
[----:B0-----:R-:W2:Y:S01]  /*b7a0*/  LDL.LU R20, [R1+0x1a0] ;  /* 0x0001a00001147983 */ /* 0x001ea20000300800 */
[----:B----4-:R-:W-:-:S03]  /*b7b0*/  IMAD.MOV.U32 R23, RZ, RZ, R27 ;  /* 0x000000ffff177224 */ /* 0x010fc600078e001b */
[----:B------:R-:W2:Y:S04]  /*b7c0*/  LDL.LU R21, [R1+0x1a4] ;  /* 0x0001a40001157983 */ /* 0x000ea80000300800 */
[----:B------:R-:W3:Y:S04]  /*b7d0*/  LDL.LU R26, [R1+0x62c] ;  /* 0x00062c00011a7983 */ /* 0x000ee80000300800 */
[----:B------:R-:W3:Y:S04]  /*b7e0*/  LDL.LU R27, [R1+0x628] ;  /* 0x00062800011b7983 */ /* 0x000ee80000300800 */
[----:B------:R-:W-:Y:S04]  /*b7f0*/  STL.64 [R1+0x5f8], R22 ;  /* 0x0005f81601007387 */ /* 0x000fe80000100a00 */
[----:B--2---:R0:W-:Y:S01]  /*b800*/  STL.64 [R1+0x5f0], R20 ;  /* 0x0005f01401007387 */ /* 0x0041e20000100a00 */
[----:B---3--:R-:W-:Y:S03]  /*b810*/  HMMA.16816.F32.BF16 R16, R16, R26, R12 ;  /* 0x0000001a1010723c */ /* 0x008fe6000004180c */
[----:B0-----:R-:W2:Y:S04]  /*b820*/  LDL.LU R20, [R1+0x1b0] ;  /* 0x0001b00001147983 */ /* 0x001ea80000300800 */
[----:B------:R-:W2:Y:S04]  /*b830*/  LDL.LU R21, [R1+0x1b4] ;  /* 0x0001b40001157983 */ /* 0x000ea80000300800 */
[----:B------:R-:W2:Y:S04]  /*b840*/  LDL.LU R22, [R1+0x1b8] ;  /* 0x0001b80001167983 */ /* 0x000ea80000300800 */
[----:B------:R-:W2:Y:S04]  /*b850*/  LDL.LU R23, [R1+0x1bc] ;  /* 0x0001bc0001177983 */ /* 0x000ea80000300800 */
[----:B------:R-:W3:Y:S04]  /*b860*/  LDL.LU.64 R14, [R1+0x620] ;  /* 0x00062000010e7983 */ /* 0x000ee80000300a00 */
[----:B------:R-:W3:Y:S04]  /*b870*/  LDL.LU.64 R12, [R1+0x618] ;  /* 0x00061800010c7983 */ /* 0x000ee80000300a00 */
[----:B------:R-:W-:Y:S04]  /*b880*/  STL.64 [R1+0x2a0], R16 ;  /* 0x0002a01001007387 */ /* 0x000fe80000100a00 */
[----:B------:R0:W-:Y:S04]  /*b890*/  STL.64 [R1+0x2a8], R18 ;  /* 0x0002a81201007387 */ /* 0x0001e80000100a00 */
[----:B0-----:R-:W4:Y:S01]  /*b8a0*/  LDL.LU.64 R18, [R1+0x58] ;  /* 0x0000580001127983 */ /* 0x001f220000300a00 */
[----:B---3--:R-:W-:-:S15]  /*b8b0*/  HMMA.16816.F32.BF16 R8, R12, R6, R8 ;  /* 0x000000060c08723c */ /* 0x008fde0000041808 */
[----:B------:R-:W-:-:S04]  /*b8c0*/  NOP ;  /* 0x0000000000007918 */ /* 0x000fc80000000000 */
[----:B------:R-:W-:Y:S04]  /*b8d0*/  STL.64 [R1+0x290], R8 ;  /* 0x0002900801007387 */ /* 0x000fe80000100a00 */
[----:B------:R0:W-:Y:S04]  /*b8e0*/  STL.64 [R1+0x298], R10 ;  /* 0x0002980a01007387 */ /* 0x0001e80000100a00 */
[----:B0-----:R-:W4:Y:S04]  /*b8f0*/  LDL.LU.64 R10, [R1+0x610] ;  /* 0x00061000010a7983 */ /* 0x001f280000300a00 */
[----:B------:R-:W4:Y:S02]  /*b900*/  LDL.LU.64 R8, [R1+0x608] ;  /* 0x0006080001087983 */ /* 0x000f240000300a00 */
[----:B----4-:R-:W-:-:S15]  /*b910*/  HMMA.16816.F32.BF16 R8, R12, R18, R8 ;  /* 0x000000120c08723c */ /* 0x010fde0000041808 */
[----:B------:R-:W-:-:S04]  /*b920*/  NOP ;  /* 0x0000000000007918 */ /* 0x000fc80000000000 */
[----:B------:R-:W-:Y:S04]  /*b930*/  STL.64 [R1+0x280], R8 ;  /* 0x0002800801007387 */ /* 0x000fe80000100a00 */
[----:B------:R0:W-:Y:S04]  /*b940*/  STL.64 [R1+0x288], R10 ;  /* 0x0002880a01007387 */ /* 0x0001e80000100a00 */
[----:B0-----:R-:W2:Y:S04]  /*b950*/  LDL.LU.64 R10, [R1+0x600] ;  /* 0x00060000010a7983 */ /* 0x001ea80000300a00 */
[----:B------:R0:W-:Y:S04]  /*b960*/  STL.64 [R1+0x578], R18 ;  /* 0x0005781201007387 */ /* 0x0001e80000100a00 */
[----:B------:R-:W3:Y:S04]  /*b970*/  LDL.LU R16, [R1+0x150] ;  /* 0x0001500001107983 */ /* 0x000ee80000300800 */
[----:B------:R-:W3:Y:S04]  /*b980*/  LDL.LU R17, [R1+0x154] ;  /* 0x0001540001117983 */ /* 0x000ee80000300800 */
[----:B0-----:R-:W3:Y:S04]  /*b990*/  LDL.LU R18, [R1+0x158] ;  /* 0x0001580001127983 */ /* 0x001ee80000300800 */
[----:B------:R-:W3:Y:S01]  /*b9a0*/  LDL.LU R19, [R1+0x15c] ;  /* 0x00015c0001137983 */ /* 0x000ee20000300800 */
        /* <DEDUP_REMOVED lines=33> */
[----:B0-----:R-:W4:Y:S01]  /*bbc0*/  LDL.LU.64 R22, [R1+0x38] ;  /* 0x0000380001167983 */ /* 0x001f220000300a00 */
[----:B--2---:R-:W-:Y:S03]  /*bbd0*/  HMMA.16816.F32.BF16 R12, R12, R26, R8 ;  /* 0x0000001a0c0c723c */ /* 0x004fe60000041808 */
[----:B----4-:R0:W-:Y:S04]  /*bbe0*/  STL.64 [R1+0x550], R22 ;  /* 0x0005501601007387 */ /* 0x0101e80000100a00 */
[----:B0-----:R-:W2:Y:S04]  /*bbf0*/  LDL.LU.64 R22, [R1+0x48] ;  /* 0x0000480001167983 */ /* 0x001ea80000300a00 */
[----:B------:R-:W3:Y:S04]  /*bc00*/  LDL.LU.64 R10, [R1+0x588] ;  /* 0x00058800010a7983 */ /* 0x000ee80000300a00 */
[----:B------:R-:W3:Y:S04]  /*bc10*/  LDL.LU.64 R8, [R1+0x580] ;  /* 0x0005800001087983 */ /* 0x000ee80000300a00 */
[----:B------:R0:W-:Y:S04]  /*bc20*/  STL.64 [R1+0x1d0], R12 ;  /* 0x0001d00c01007387 */ /* 0x0001e80000100a00 */
[----:B------:R1:W-:Y:S01]  /*bc30*/  STL.64 [R1+0x1d8], R14 ;  /* 0x0001d80e01007387 */ /* 0x0003e20000100a00 */
[----:B------:R-:W-:-:S03]  /*bc40*/  IMAD.MOV.U32 R29, RZ, RZ, R6 ;  /* 0x000000ffff1d7224 */ /* 0x000fc600078e0006 */
[----:B0-----:R-:W4:Y:S04]  /*bc50*/  LDL.LU R12, [R1+0x120] ;  /* 0x00012000010c7983 */ /* 0x001f280000300800 */
[----:B------:R-:W4:Y:S04]  /*bc60*/  LDL.LU R13, [R1+0x124] ;  /* 0x00012400010d7983 */ /* 0x000f280000300800 */
[----:B-1----:R-:W4:Y:S01]  /*bc70*/  LDL.LU R14, [R1+0x128] ;  /* 0x00012800010e7983 */ /* 0x002f220000300800 */
[----:B------:R-:W-:-:S03]  /*bc80*/  IMAD.MOV.U32 R28, RZ, RZ, R7 ;  /* 0x000000ffff1c7224 */ /* 0x000fc600078e0007 */
[----:B------:R-:W4:Y:S01]  /*bc90*/  LDL.LU R15, [R1+0x12c] ;  /* 0x00012c00010f7983 */ /* 0x000f220000300800 */
[----:B---3--:R-:W-:-:S15]  /*bca0*/  HMMA.16816.F32.BF16 R16, R8, R6, R16 ;  /* 0x000000060810723c */ /* 0x008fde0000041810 */
[----:B------:R-:W-:-:S04]  /*bcb0*/  NOP ;  /* 0x0000000000007918 */ /* 0x000fc80000000000 */
[----:B------:R-:W-:Y:S04]  /*bcc0*/  STL.64 [R1+0x1c0], R16 ;  /* 0x0001c01001007387 */ /* 0x000fe80000100a00 */
[----:B------:R0:W-:Y:S04]  /*bcd0*/  STL.64 [R1+0x1c8], R18 ;  /* 0x0001c81201007387 */ /* 0x0001e80000100a00 */
[----:B0-----:R-:W3:Y:S04]  /*bce0*/  LDL.LU.64 R18, [R1+0x578] ;  /* 0x0005780001127983 */ /* 0x001ee80000300a00 */
[----:B------:R-:W3:Y:S04]  /*bcf0*/  LDL.LU.64 R6, [R1+0x570] ;  /* 0x0005700001067983 */ /* 0x000ee80000300a00 */
[----:B------:R-:W3:Y:S02]  /*bd00*/  LDL.LU.64 R4, [R1+0x568] ;  /* 0x0005680001047983 */ /* 0x000ee40000300a00 */
[----:B---3--:R-:W-:-:S15]  /*bd10*/  HMMA.16816.F32.BF16 R4, R8, R18, R4 ;  /* 0x000000120804723c */ /* 0x008fde0000041804 */
[----:B------:R-:W-:-:S04]  /*bd20*/  NOP ;  /* 0x0000000000007918 */ /* 0x000fc80000000000 */
[----:B------:R-:W-:Y:S04]  /*bd30*/  STL.64 [R1+0x1b0], R4 ;  /* 0x0001b00401007387 */ /* 0x000fe80000100a00 */
[----:B------:R0:W-:Y:S04]  /*bd40*/  STL.64 [R1+0x1b8], R6 ;  /* 0x0001b80601007387 */ /* 0x0001e80000100a00 */
[----:B0-----:R-:W2:Y:S04]  /*bd50*/  LDL.LU.64 R6, [R1+0x560] ;  /* 0x0005600001067983 */ /* 0x001ea80000300a00 */
[----:B------:R-:W2:Y:S01]  /*bd60*/  LDL.LU.64 R4, [R1+0x558] ;  /* 0x0005580001047983 */ /* 0x000ea20000300a00 */
[----:B------:R-:W-:-:S02]  /*bd70*/  IMAD.MOV.U32 R3, RZ, RZ, R18 ;  /* 0x000000ffff037224 */ /* 0x000fc400078e0012 */
[----:B------:R-:W-:Y:S02]  /*bd80*/  IMAD.MOV.U32 R2, RZ, RZ, R19 ;  /* 0x000000ffff027224 */ /* 0x000fe400078e0013 */
[C---:B--2---:R-:W-:Y:S01]  /*bd90*/  HMMA.16816.F32.BF16 R16, R8.reuse, R22, R4 ;  /* 0x000000160810723c */ /* 0x044fe20000041804 */
[----:B------:R-:W-:Y:S02]  /*bda0*/  IMAD.MOV.U32 R5, RZ, RZ, R22 ;  /* 0x000000ffff057224 */ /* 0x000fe400078e0016 */
[----:B------:R-:W-:Y:S02]  /*bdb0*/  IMAD.MOV.U32 R4, RZ, RZ, R23 ;  /* 0x000000ffff047224 */ /* 0x000fe400078e0017 */
[----:B------:R-:W4:Y:S04]  /*bdc0*/  LDL.LU.64 R22, [R1+0x550] ;  /* 0x0005500001167983 */ /* 0x000f280000300a00 */
[----:B------:R-:W2:Y:S04]  /*bdd0*/  LDL.LU.64 R24, [R1+0x380] ;  /* 0x0003800001187983 */ /* 0x000ea80000300a00 */
[----:B------:R0:W-:Y:S04]  /*bde0*/  STL.64 [R1+0x520], R26 ;  /* 0x0005201a01007387 */ /* 0x0001e80000100a00 */
[----:B--2---:R-:W-:Y:S04]  /*bdf0*/  STL.64 [R1+0x518], R24 ;  /* 0x0005181801007387 */ /* 0x004fe80000100a00 */
[----:B0-----:R-:W2:Y:S04]  /*be00*/  LDL.LU.64 R26, [R1+0x28] ;  /* 0x00002800011a7983 */ /* 0x001ea80000300a00 */
[----:B------:R0:W-:Y:S04]  /*be10*/  STL.64 [R1+0x418], R18 ;  /* 0x0004181201007387 */ /* 0x0001e80000100a00 */
[----:B0-----:R-:W3:Y:S04]  /*be20*/  LDL.LU.64 R18, [R1+0x390] ;  /* 0x0003900001127983 */ /* 0x001ee80000300a00 */
[----:B------:R0:W-:Y:S04]  /*be30*/  STL.64 [R1+0x410], R16 ;  /* 0x0004101001007387 */ /* 0x0001e80000100a00 */
[----:B---3--:R1:W-:Y:S04]  /*be40*/  STL.64 [R1+0x540], R18 ;  /* 0x0005401201007387 */ /* 0x0083e80000100a00 */
[----:B0-----:R-:W2:Y:S04]  /*be50*/  LDL.LU R16, [R1+0x110] ;  /* 0x0001100001107983 */ /* 0x001ea80000300800 */
[----:B------:R-:W2:Y:S04]  /*be60*/  LDL.LU R17, [R1+0x114] ;  /* 0x0001140001117983 */ /* 0x000ea80000300800 */
[----:B-1----:R-:W2:Y:S04]  /*be70*/  LDL.LU R18, [R1+0x118] ;  /* 0x0001180001127983 */ /* 0x002ea80000300800 */
[----:B------:R-:W2:Y:S01]  /*be80*/  LDL.LU R19, [R1+0x11c] ;  /* 0x00011c0001137983 */ /* 0x000ea20000300800 */
[----:B----4-:R-:W-:Y:S01]  /*be90*/  HMMA.16816.F32.BF16 R12, R8, R22, R12 ;  /* 0x00000016080c723c */ /* 0x010fe2000004180c */
[----:B------:R-:W-:-:S02]  /*bea0*/  IMAD.MOV.U32 R7, RZ, RZ, R22 ;  /* 0x000000ffff077224 */ /* 0x000fc400078e0016 */
[----:B------:R-:W3:Y:S01]  /*beb0*/  LDL.LU R20, [R1+0x100] ;  /* 0x0001000001147983 */ /* 0x000ee20000300800 */
[----:B------:R-:W-:-:S03]  /*bec0*/  IMAD.MOV.U32 R6, RZ, RZ, R23 ;  /* 0x000000ffff067224 */ /* 0x000fc600078e0017 */
[----:B------:R-:W3:Y:S04]  /*bed0*/  LDL.LU R21, [R1+0x104] ;  /* 0x0001040001157983 */ /* 0x000ee80000300800 */
[----:B------:R-:W3:Y:S04]  /*bee0*/  LDL.LU R22, [R1+0x108] ;  /* 0x0001080001167983 */ /* 0x000ee80000300800 */
[----:B------:R-:W3:Y:S04]  /*bef0*/  LDL.LU R23, [R1+0x10c] ;  /* 0x00010c0001177983 */ /* 0x000ee80000300800 */
[----:B------:R0:W-:Y:S04]  /*bf00*/  STL.64 [R1+0x438], R14 ;  /* 0x0004380e01007387 */ /* 0x0001e80000100a00 */
[----:B------:R-:W-:Y:S04]  /*bf10*/  STL.64 [R1+0x430], R12 ;  /* 0x0004300c01007387 */ /* 0x000fe80000100a00 */
[----:B0-----:R-:W3:Y:S01]  /*bf20*/  LDL.LU R14, [R1+0x18] ;  /* 0x00001800010e7983 */ /* 0x001ee20000300800 */
[----:B------:R-:W-:-:S03]  /*bf30*/  IMAD.MOV.U32 R15, RZ, RZ, R0 ;  /* 0x000000ffff0f7224 */ /* 0x000fc600078e0000 */
[----:B------:R-:W4:Y:S01]  /*bf40*/  LDL.LU R0, [R1+0x548] ;  /* 0x0005480001007983 */ /* 0x000f220000300800 */
[----:B--2---:R-:W-:-:S15]  /*bf50*/  HMMA.16816.F32.BF16 R16, R8, R26, R16 ;  /* 0x0000001a0810723c */ /* 0x004fde0000041810 */
[----:B------:R-:W-:-:S04]  /*bf60*/  NOP ;  /* 0x0000000000007918 */ /* 0x000fc80000000000 */
[----:B------:R-:W-:Y:S04]  /*bf70*/  STL.64 [R1+0x1e0], R16 ;  /* 0x0001e01001007387 */ /* 0x000fe80000100a00 */
[----:B------:R0:W-:Y:S04]  /*bf80*/  STL.64 [R1+0x1e8], R18 ;  /* 0x0001e81201007387 */ /* 0x0001e80000100a00 */
[----:B0-----:R-:W2:Y:S01]  /*bf90*/  LDL.LU.64 R18, [R1+0x540] ;  /* 0x0005400001127983 */ /* 0x001ea20000300a00 */
[----:B------:R-:W-:Y:S02]  /*bfa0*/  IMAD.MOV.U32 R17, RZ, RZ, R26 ;  /* 0x000000ffff117224 */ /* 0x000fe400078e001a */
[----:B------:R-:W-:Y:S01]  /*bfb0*/  IMAD.MOV.U32 R16, RZ, RZ, R27 ;  /* 0x000000ffff107224 */ /* 0x000fe200078e001b */
[----:B--2---:R-:W-:Y:S04]  /*bfc0*/  STL.64 [R1+0x4a8], R18 ;  /* 0x0004a81201007387 */ /* 0x004fe80000100a00 */
[----:B------:R0:W-:Y:S04]  /*bfd0*/  STL.64 [R1+0x4a0], R16 ;  /* 0x0004a01001007387 */ /* 0x0001e80000100a00 */
[----:B0-----:R-:W2:Y:S01]  /*bfe0*/  LDL.LU.64 R16, [R1+0x388] ;  /* 0x0003880001107983 */ /* 0x001ea20000300a00 */
[----:B------:R-:W-:-:S02]  /*bff0*/  IMAD.MOV.U32 R18, RZ, RZ, R7 ;  /* 0x000000ffff127224 */ /* 0x000fc400078e0007 */
[----:B------:R-:W-:Y:S01]  /*c000*/  IMAD.MOV.U32 R19, RZ, RZ, R6 ;  /* 0x000000ffff137224 */ /* 0x000fe200078e0006 */
[----:B---3--:R-:W-:Y:S04]  /*c010*/  HMMA.16816.F32.BF16 R20, R8, R14, R20 ;  /* 0x0000000e0814723c */ /* 0x008fe80000041814 */
[----:B------:R0:W-:Y:S02]  /*c020*/  STL.64 [R1+0x4c0], R18 ;  /* 0x0004c01201007387 */ /* 0x0001e40000100a00 */
[----:B0-----:R-:W-:Y:S02]  /*c030*/  IMAD.MOV.U32 R19, RZ, RZ, R4 ;  /* 0x000000ffff137224 */ /* 0x001fe400078e0004 */
[----:B------:R-:W-:Y:S01]  /*c040*/  IMAD.MOV.U32 R18, RZ, RZ, R5 ;  /* 0x000000ffff127224 */ /* 0x000fe200078e0005 */
[----:B--2---:R-:W-:Y:S04]  /*c050*/  STL.64 [R1+0x4b8], R16 ;  /* 0x0004b81001007387 */ /* 0x004fe80000100a00 */
[----:B------:R-:W2:Y:S04]  /*c060*/  LDL.LU R4, [R1+0xe0] ;  /* 0x0000e00001047983 */ /* 0x000ea80000300800 */
[----:B------:R-:W2:Y:S04]  /*c070*/  LDL.LU R5, [R1+0xe4] ;  /* 0x0000e40001057983 */ /* 0x000ea80000300800 */
[----:B------:R-:W2:Y:S04]  /*c080*/  LDL.LU R6, [R1+0xe8] ;  /* 0x0000e80001067983 */ /* 0x000ea80000300800 */
[----:B------:R-:W2:Y:S04]  /*c090*/  LDL.LU R7, [R1+0xec] ;  /* 0x0000ec0001077983 */ /* 0x000ea80000300800 */
[----:B------:R-:W3:Y:S04]  /*c0a0*/  LDL.LU R24, [R1+0xf0] ;  /* 0x0000f00001187983 */ /* 0x000ee80000300800 */
[----:B------:R-:W3:Y:S04]  /*c0b0*/  LDL.LU R25, [R1+0xf4] ;  /* 0x0000f40001197983 */ /* 0x000ee80000300800 */
[----:B------:R-:W3:Y:S04]  /*c0c0*/  LDL.LU R26, [R1+0xf8] ;  /* 0x0000f800011a7983 */ /* 0x000ee80000300800 */
[----:B------:R-:W3:Y:S04]  /*c0d0*/  LDL.LU R27, [R1+0xfc] ;  /* 0x0000fc00011b7983 */ /* 0x000ee80000300800 */
[----:B------:R0:W-:Y:S02]  /*c0e0*/  STL.64 [R1+0x4d8], R18 ;  /* 0x0004d81201007387 */ /* 0x0001e40000100a00 */
[----:B0-----:R-:W-:-:S02]  /*c0f0*/  IMAD.MOV.U32 R18, RZ, RZ, R3 ;  /* 0x000000ffff127224 */ /* 0x001fc400078e0003 */
[----:B------:R-:W-:Y:S01]  /*c100*/  IMAD.MOV.U32 R19, RZ, RZ, R2 ;  /* 0x000000ffff137224 */ /* 0x000fe200078e0002 */
[----:B------:R-:W2:Y:S04]  /*c110*/  LDL.LU R3, [R1+0x53c] ;  /* 0x00053c0001037983 */ /* 0x000ea80000300800 */
[----:B------:R-:W2:Y:S04]  /*c120*/  LDL.LU R2, [R1+0x538] ;  /* 0x0005380001027983 */ /* 0x000ea80000300800 */
[----:B------:R0:W-:Y:S02]  /*c130*/  STL.64 [R1+0x4f0], R18 ;  /* 0x0004f01201007387 */ /* 0x0001e40000100a00 */
[----:B0-----:R-:W-:-:S02]  /*c140*/  IMAD.MOV.U32 R18, RZ, RZ, R29 ;  /* 0x000000ffff127224 */ /* 0x001fc400078e001d */
[----:B------:R-:W2:Y:S01]  /*c150*/  LDL.LU R29, [R1+0x534] ;  /* 0x00053400011d7983 */ /* 0x000ea20000300800 */
[----:B------:R-:W-:-:S03]  /*c160*/  IMAD.MOV.U32 R19, RZ, RZ, R28 ;  /* 0x000000ffff137224 */ /* 0x000fc600078e001c */
[----:B------:R-:W2:Y:S04]  /*c170*/  LDL.LU R28, [R1+0x530] ;  /* 0x00053000011c7983 */ /* 0x000ea80000300800 */
[----:B------:R0:W-:Y:S04]  /*c180*/  STL.64 [R1+0x2c0], R20 ;  /* 0x0002c01401007387 */ /* 0x0001e80000100a00 */
[----:B------:R1:W-:Y:S01]  /*c190*/  STL.64 [R1+0x2c8], R22 ;  /* 0x0002c81601007387 */ /* 0x0003e20000100a00 */
[----:B0-----:R-:W0:Y:S03]  /*c1a0*/  LDC R20, c[0x0][0x3ac] ;  /* 0x0000eb00ff147b82 */ /* 0x001e260000000800 */
[----:B-1----:R-:W3:Y:S04]  /*c1b0*/  LDL.LU.64 R22, [R1+0x528] ;  /* 0x0005280001167983 */ /* 0x002ee80000300a00 */
[----:B------:R1:W-:Y:S04]  /*c1c0*/  STL.64 [R1+0x4b0], R14 ;  /* 0x0004b00e01007387 */ /* 0x0003e80000100a00 */
[----:B------:R-:W2:Y:S04]  /*c1d0*/  LDL.LU R12, [R1+0xa0] ;  /* 0x0000a000010c7983 */ /* 0x000ea80000300800 */
[----:B------:R-:W2:Y:S04]  /*c1e0*/  LDL.LU R13, [R1+0xa4] ;  /* 0x0000a400010d7983 */ /* 0x000ea80000300800 */
[----:B-1----:R-:W2:Y:S04]  /*c1f0*/  LDL.LU R14, [R1+0xa8] ;  /* 0x0000a800010e7983 */ /* 0x002ea80000300800 */
[----:B------:R-:W2:Y:S04]  /*c200*/  LDL.LU R15, [R1+0xac] ;  /* 0x0000ac00010f7983 */ /* 0x000ea80000300800 */
[----:B--2---:R-:W-:Y:S04]  /*c210*/  STL.64 [R1+0x4d0], R14 ;  /* 0x0004d00e01007387 */ /* 0x004fe80000100a00 */
[----:B------:R1:W-:Y:S04]  /*c220*/  STL.64 [R1+0x4c8], R12 ;  /* 0x0004c80c01007387 */ /* 0x0003e80000100a00 */
[----:B-1----:R-:W2:Y:S04]  /*c230*/  LDL.LU R12, [R1+0xb0] ;  /* 0x0000b000010c7983 */ /* 0x002ea80000300800 */
[----:B------:R-:W2:Y:S04]  /*c240*/  LDL.LU R13, [R1+0xb4] ;  /* 0x0000b400010d7983 */ /* 0x000ea80000300800 */
[----:B------:R-:W2:Y:S04]  /*c250*/  LDL.LU R14, [R1+0xb8] ;  /* 0x0000b800010e7983 */ /* 0x000ea80000300800 */
[----:B------:R-:W2:Y:S01]  /*c260*/  LDL.LU R15, [R1+0xbc] ;  /* 0x0000bc00010f7983 */ /* 0x000ea20000300800 */
[C---:B---3--:R-:W-:Y:S03]  /*c270*/  HMMA.16816.F32.BF16 R24, R8.reuse, R22, R24 ;  /* 0x000000160818723c */ /* 0x048fe60000041818 */
[----:B--2---:R-:W-:Y:S04]  /*c280*/  STL.64 [R1+0x4e8], R14 ;  /* 0x0004e80e01007387 */ /* 0x004fe80000100a00 */
[----:B------:R1:W-:Y:S04]  /*c290*/  STL.64 [R1+0x4e0], R12 ;  /* 0x0004e00c01007387 */ /* 0x0003e80000100a00 */
[----:B-1----:R-:W2:Y:S04]  /*c2a0*/  LDL.LU R12, [R1+0xc0] ;  /* 0x0000c000010c7983 */ /* 0x002ea80000300800 */
[----:B------:R-:W2:Y:S04]  /*c2b0*/  LDL.LU R13, [R1+0xc4] ;  /* 0x0000c400010d7983 */ /* 0x000ea80000300800 */
[----:B------:R-:W3:Y:S04]  /*c2c0*/  LDL.LU R14, [R1+0xc8] ;  /* 0x0000c800010e7983 */ /* 0x000ee80000300800 */
[----:B------:R-:W3:Y:S04]  /*c2d0*/  LDL.LU R15, [R1+0xcc] ;  /* 0x0000cc00010f7983 */ /* 0x000ee80000300800 */
[----:B---3--:R-:W-:Y:S04]  /*c2e0*/  STL.64 [R1+0x500], R14 ;  /* 0x0005000e01007387 */ /* 0x008fe80000100a00 */
[----:B--2---:R1:W-:Y:S04]  /*c2f0*/  STL.64 [R1+0x4f8], R12 ;  /* 0x0004f80c01007387 */ /* 0x0043e80000100a00 */
[----:B-1----:R-:W2:Y:S04]  /*c300*/  LDL.LU R12, [R1+0xd0] ;  /* 0x0000d000010c7983 */ /* 0x002ea80000300800 */
[----:B------:R-:W2:Y:S04]  /*c310*/  LDL.LU R13, [R1+0xd4] ;  /* 0x0000d400010d7983 */ /* 0x000ea80000300800 */
[----:B------:R-:W2:Y:S04]  /*c320*/  LDL.LU R14, [R1+0xd8] ;  /* 0x0000d800010e7983 */ /* 0x000ea80000300800 */
[----:B------:R-:W2:Y:S04]  /*c330*/  LDL.LU R15, [R1+0xdc] ;  /* 0x0000dc00010f7983 */ /* 0x000ea80000300800 */
[----:B------:R-:W-:Y:S04]  /*c340*/  STL.64 [R1+0x340], R24 ;  /* 0x0003401801007387 */ /* 0x000fe80000100a00 */
[----:B------:R1:W-:Y:S04]  /*c350*/  STL.64 [R1+0x348], R26 ;  /* 0x0003481a01007387 */ /* 0x0003e80000100a00 */
[----:B-1----:R-:W3:Y:S04]  /*c360*/  LDL.LU.64 R26, [R1+0x520] ;  /* 0x00052000011a7983 */ /* 0x002ee80000300a00 */
[----:B------:R-:W2:Y:S01]  /*c370*/  LDL.LU.64 R24, [R1+0x518] ;  /* 0x0005180001187983 */ /* 0x000ea20000300a00 */
[----:B---3--:R-:W-:Y:S03]  /*c380*/  HMMA.16816.F32.BF16 R8, R8, R26, R4 ;  /* 0x0000001a0808723c */ /* 0x008fe60000041804 */
[----:B------:R-:W2:Y:S04]  /*c390*/  LDL.LU.64 R6, [R1+0x510] ;  /* 0x0005100001067983 */ /* 0x000ea80000300a00 */
[----:B------:R-:W2:-:S12]  /*c3a0*/  LDL.LU.64 R4, [R1+0x508] ;  /* 0x0005080001047983 */ /* 0x000e980000300a00 */
[----:B------:R-:W-:Y:S04]  /*c3b0*/  STL.64 [R1+0x330], R8 ;  /* 0x0003300801007387 */ /* 0x000fe80000100a00 */
[----:B------:R1:W-:Y:S04]  /*c3c0*/  STL.64 [R1+0x338], R10 ;  /* 0x0003380a01007387 */ /* 0x0003e80000100a00 */
[----:B-1----:R-:W3:Y:S01]  /*c3d0*/  LDL.LU.64 R10, [R1+0x378] ;  /* 0x00037800010a7983 */ /* 0x002ee20000300a00 */
[----:B--2---:R-:W-:Y:S03]  /*c3e0*/  HMMA.16816.F32.BF16 R16, R4, R18, R12 ;  /* 0x000000120410723c */ /* 0x004fe6000004180c */
[----:B------:R-:W2:Y:S04]  /*c3f0*/  LDL.LU.64 R14, [R1+0x500] ;  /* 0x00050000010e7983 */ /* 0x000ea80000300a00 */
[----:B------:R-:W2:-:S12]  /*c400*/  LDL.LU.64 R12, [R1+0x4f8] ;  /* 0x0004f800010c7983 */ /* 0x000e980000300a00 */
[----:B------:R-:W-:Y:S04]  /*c410*/  STL.64 [R1+0x360], R16 ;  /* 0x0003601001007387 */ /* 0x000fe80000100a00 */
[----:B------:R1:W-:Y:S04]  /*c420*/  STL.64 [R1+0x368], R18 ;  /* 0x0003681201007387 */ /* 0x0003e80000100a00 */
[----:B-1----:R-:W2:Y:S02]  /*c430*/  LDL.LU.64 R18, [R1+0x4f0] ;  /* 0x0004f00001127983 */ /* 0x002ea40000300a00 */
[----:B--2---:R-:W-:Y:S02]  /*c440*/  HMMA.16816.F32.BF16 R16, R4, R18, R12 ;  /* 0x000000120410723c */ /* 0x004fe4000004180c */
[----:B------:R-:W2:Y:S04]  /*c450*/  LDL.LU.64 R14, [R1+0x4e8] ;  /* 0x0004e800010e7983 */ /* 0x000ea80000300a00 */
[----:B------:R-:W2:-:S13]  /*c460*/  LDL.LU.64 R12, [R1+0x4e0] ;  /* 0x0004e000010c7983 */ /* 0x000e9a0000300a00 */
        /* <DEDUP_REMOVED lines=8> */
[----:B-1----:R-:W2:Y:S04]  /*c4f0*/  LDL.LU.64 R18, [R1+0x4c0] ;  /* 0x0004c00001127983 */ /* 0x002ea80000300a00 */
[----:B------:R-:W2:Y:S01]  /*c500*/  LDL.LU.64 R16, [R1+0x4b8] ;  /* 0x0004b80001107983 */ /* 0x000ea20000300a00 */
[----:B0-----:R-:W-:-:S04]  /*c510*/  IMAD.SHL.U32 R20, R20, 0x40, RZ ;  /* 0x0000004014147824 */ /* 0x001fc800078e00ff */
[----:B---3--:R-:W-:-:S05]  /*c520*/  IMAD.WIDE R8, R20, 0x2, R10 ;  /* 0x0000000214087825 */ /* 0x008fca00078e020a */
[----:B------:R-:W-:Y:S04]  /*c530*/  STL [R1+0x17c], R8 ;  /* 0x00017c0801007387 */ /* 0x000fe80000100800 */
[----:B------:R-:W-:Y:S01]  /*c540*/  STL [R1+0x178], R9 ;  /* 0x0001780901007387 */ /* 0x000fe20000100800 */
[----:B--2---:R-:W-:Y:S02]  /*c550*/  IMAD.WIDE R10, R20, 0x2, R16 ;  /* 0x00000002140a7825 */ /* 0x004fe400078e0210 */
[----:B------:R-:W-:Y:S01]  /*c560*/  HMMA.16816.F32.BF16 R16, R4, R18, R12 ;  /* 0x000000120410723c */ /* 0x000fe2000004180c */
[----:B------:R-:W2:-:S15]  /*c570*/  LDL.LU.64 R14, [R1+0x4b0] ;  /* 0x0004b000010e7983 */ /* 0x000e9e0000300a00 */
[----:B------:R-:W-:-:S03]  /*c580*/  NOP ;  /* 0x0000000000007918 */ /* 0x000fc60000000000 */
[----:B------:R-:W-:Y:S04]  /*c590*/  STL.64 [R1+0x260], R16 ;  /* 0x0002601001007387 */ /* 0x000fe80000100a00 */
[----:B------:R0:W-:Y:S04]  /*c5a0*/  STL.64 [R1+0x268], R18 ;  /* 0x0002681201007387 */ /* 0x0001e80000100a00 */
[----:B0-----:R-:W3:Y:S04]  /*c5b0*/  LDL.LU.64 R18, [R1+0x4a8] ;  /* 0x0004a80001127983 */ /* 0x001ee80000300a00 */
[----:B------:R-:W4:Y:S04]  /*c5c0*/  LDL.LU.64 R16, [R1+0x4a0] ;  /* 0x0004a00001107983 */ /* 0x000f280000300a00 */
[----:B------:R-:W4:Y:S01]  /*c5d0*/  LDL.LU.64 R12, [R1+0x3a0] ;  /* 0x0003a000010c7983 */ /* 0x000f220000300a00 */
[----:B------:R-:W-:-:S03]  /*c5e0*/  IMAD.WIDE R24, R20, 0x2, R24 ;  /* 0x0000000214187825 */ /* 0x000fc600078e0218 */
[----:B--2---:R-:W-:Y:S01]  /*c5f0*/  STL.64 [R1+0x468], R14 ;  /* 0x0004680e01007387 */ /* 0x004fe20000100a00 */
[----:B---3--:R-:W-:-:S03]  /*c600*/  IMAD.WIDE R8, R20, 0x2, R18 ;  /* 0x0000000214087825 */ /* 0x008fc600078e0212 */
[----:B----4-:R0:W-:Y:S04]  /*c610*/  STL.64 [R1+0x460], R12 ;  /* 0x0004600c01007387 */ /* 0x0101e80000100a00 */
[----:B0-----:R-:W2:Y:S04]  /*c620*/  LDL.LU.64 R12, [R1+0x398] ;  /* 0x00039800010c7983 */ /* 0x001ea80000300a00 */
[----:B------:R-:W3:Y:S04]  /*c630*/  LDL.LU.64 R20, [R1+0x3a8] ;  /* 0x0003a80001147983 */ /* 0x000ee80000300a00 */
[----:B------:R-:W-:Y:S04]  /*c640*/  STL.64 [R1+0x448], R22 ;  /* 0x0004481601007387 */ /* 0x000fe80000100a00 */
[----:B---3--:R0:W-:Y:S04]  /*c650*/  STL.64 [R1+0x440], R20 ;  /* 0x0004401401007387 */ /* 0x0081e80000100a00 */
[----:B0-----:R-:W3:Y:S04]  /*c660*/  LDL.LU R20, [R1+0x80] ;  /* 0x0000800001147983 */ /* 0x001ee80000300800 */
[----:B------:R-:W3:Y:S04]  /*c670*/  LDL.LU R21, [R1+0x84] ;  /* 0x0000840001157983 */ /* 0x000ee80000300800 */
[----:B------:R-:W4:Y:S04]  /*c680*/  LDL.LU R22, [R1+0x88] ;  /* 0x0000880001167983 */ /* 0x000f280000300800 */
[----:B------:R-:W4:Y:S01]  /*c690*/  LDL.LU R23, [R1+0x8c] ;  /* 0x00008c0001177983 */ /* 0x000f220000300800 */
[----:B------:R-:W-:-:S02]  /*c6a0*/  IMAD.MOV.U32 R15, RZ, RZ, R16 ;  /* 0x000000ffff0f7224 */ /* 0x000fc400078e0010 */
[----:B------:R-:W-:Y:S02]  /*c6b0*/  IMAD.MOV.U32 R14, RZ, RZ, R17 ;  /* 0x000000ffff0e7224 */ /* 0x000fe400078e0011 */
[----:B------:R-:W-:Y:S01]  /*c6c0*/  IMAD.MOV.U32 R16, RZ, RZ, R29 ;  /* 0x000000ffff107224 */ /* 0x000fe200078e001d */
[----:B------:R-:W-:Y:S01]  /*c6d0*/  MOV R18, R3 ;  /* 0x0000000300127202 */ /* 0x000fe20000000f00 */
[----:B------:R-:W-:Y:S02]  /*c6e0*/  IMAD.MOV.U32 R17, RZ, RZ, R2 ;  /* 0x000000ffff117224 */ /* 0x000fe400078e0002 */
[----:B------:R-:W-:Y:S01]  /*c6f0*/  IMAD.MOV.U32 R19, RZ, RZ, R0 ;  /* 0x000000ffff137224 */ /* 0x000fe200078e0000 */
[----:B----4-:R0:W-:Y:S04]  /*c700*/  STL.64 [R1+0x478], R22 ;  /* 0x0004781601007387 */ /* 0x0101e80000100a00 */
[----:B---3--:R1:W-:Y:S01]  /*c710*/  STL.64 [R1+0x470], R20 ;  /* 0x0004701401007387 */ /* 0x0083e20000100a00 */
[----:B0-----:R-:W-:-:S03]  /*c720*/  IMAD.MOV.U32 R23, RZ, RZ, R28 ;  /* 0x000000ffff177224 */ /* 0x001fc600078e001c */
[----:B-1----:R-:W3:Y:S04]  /*c730*/  LDL.LU R20, [R1+0x90] ;  /* 0x0000900001147983 */ /* 0x002ee80000300800 */
[----:B------:R-:W3:Y:S04]  /*c740*/  LDL.LU R21, [R1+0x94] ;  /* 0x0000940001157983 */ /* 0x000ee80000300800 */
[----:B------:R-:W3:Y:S04]  /*c750*/  LDL.LU R22, [R1+0x98] ;  /* 0x0000980001167983 */ /* 0x000ee80000300800 */
[----:B------:R0:W5:Y:S04]  /*c760*/  LDL.LU R28, [R1+0x498] ;  /* 0x00049800011c7983 */ /* 0x0001680000300800 */
[----:B------:R0:W5:Y:S04]  /*c770*/  LDL.LU R29, [R1+0x494] ;  /* 0x00049400011d7983 */ /* 0x0001680000300800 */
[----:B------:R-:W4:Y:S04]  /*c780*/  LDL.LU R2, [R1+0x490] ;  /* 0x0004900001027983 */ /* 0x000f280000300800 */
[----:B------:R-:W4:Y:S04]  /*c790*/  LDL.LU R3, [R1+0x48c] ;  /* 0x00048c0001037983 */ /* 0x000f280000300800 */
[----:B------:R-:W2:Y:S04]  /*c7a0*/  LDL.LU R0, [R1+0x488] ;  /* 0x0004880001007983 */ /* 0x000ea80000300800 */
[----:B------:R-:W-:Y:S04]  /*c7b0*/  STL [R1+0x174], R24 ;  /* 0x0001741801007387 */ /* 0x000fe80000100800 */
[----:B------:R1:W-:Y:S02]  /*c7c0*/  STL [R1+0x170], R25 ;  /* 0x0001701901007387 */ /* 0x0003e40000100800 */
[----:B-1----:R-:W1:Y:S02]  /*c7d0*/  LDC R25, c[0x0][0x3ac] ;  /* 0x0000eb00ff197b82 */ /* 0x002e640000000800 */
[----:B------:R-:W-:Y:S04]  /*c7e0*/  STL [R1+0x16c], R10 ;  /* 0x00016c0a01007387 */ /* 0x000fe80000100800 */
[----:B------:R-:W-:Y:S01]  /*c7f0*/  STL [R1+0x168], R11 ;  /* 0x0001680b01007387 */ /* 0x000fe20000100800 */
[----:B-1----:R-:W-:-:S04]  /*c800*/  IMAD.SHL.U32 R25, R25, 0x40, RZ ;  /* 0x0000004019197824 */ /* 0x002fc800078e00ff */
[----:B----4-:R-:W-:Y:S02]  /*c810*/  IMAD.WIDE R24, R25, 0x2, R2 ;  /* 0x0000000219187825 */ /* 0x010fe400078e0202 */
[----:B------:R-:W4:Y:S04]  /*c820*/  LDL.LU.64 R2, [R1+0x480] ;  /* 0x0004800001027983 */ /* 0x000f280000300a00 */
[----:B------:R-:W-:Y:S04]  /*c830*/  STL [R1+0x164], R8 ;  /* 0x0001640801007387 */ /* 0x000fe80000100800 */
[----:B------:R1:W-:Y:S02]  /*c840*/  STL [R1+0x160], R9 ;  /* 0x0001600901007387 */ /* 0x0003e40000100800 */
[----:B-1----:R-:W1:Y:S02]  /*c850*/  LDC R9, c[0x0][0x3ac] ;  /* 0x0000eb00ff097b82 */ /* 0x002e640000000800 */
[----:B-1----:R-:W-:-:S04]  /*c860*/  IMAD.SHL.U32 R9, R9, 0x40, RZ ;  /* 0x0000004009097824 */ /* 0x002fc800078e00ff */
[----:B--2---:R-:W-:Y:S02]  /*c870*/  IMAD.WIDE R10, R9, 0x2, R12 ;  /* 0x00000002090a7825 */ /* 0x004fe400078e020c */
[----:B---3--:R-:W-:Y:S01]  /*c880*/  HMMA.16816.F32.BF16 R12, R4, R14, R20 ;  /* 0x0000000e040c723c */ /* 0x008fe20000041814 */
[----:B------:R-:W2:Y:S04]  /*c890*/  LDL.LU.64 R22, [R1+0x478] ;  /* 0x0004780001167983 */ /* 0x000ea80000300a00 */
[----:B------:R-:W2:-:S14]  /*c8a0*/  LDL.LU.64 R20, [R1+0x470] ;  /* 0x0004700001147983 */ /* 0x000e9c0000300a00 */
[----:B------:R-:W-:Y:S04]  /*c8b0*/  STL.64 [R1+0x250], R12 ;  /* 0x0002500c01007387 */ /* 0x000fe80000100a00 */
[----:B------:R1:W-:Y:S04]  /*c8c0*/  STL.64 [R1+0x258], R14 ;  /* 0x0002580e01007387 */ /* 0x0003e80000100a00 */
[----:B-1----:R-:W2:Y:S04]  /*c8d0*/  LDL.LU.64 R14, [R1+0x468] ;  /* 0x00046800010e7983 */ /* 0x002ea80000300a00 */
[----:B------:R-:W3:Y:S01]  /*c8e0*/  LDL.LU.64 R12, [R1+0x460] ;  /* 0x00046000010c7983 */ /* 0x000ee20000300a00 */
[----:B----4-:R-:W-:-:S03]  /*c8f0*/  IMAD.WIDE R8, R9, 0x2, R2 ;  /* 0x0000000209087825 */ /* 0x010fc600078e0202 */
[----:B------:R-:W4:Y:S04]  /*c900*/  LDL.LU.64 R2, [R1+0x458] ;  /* 0x0004580001027983 */ /* 0x000f280000300a00 */
        /* <DEDUP_REMOVED lines=12> */
[----:B---3--:R-:W-:Y:S02]  /*c9d0*/  IMAD.WIDE R10, R9, 0x2, R12 ;  /* 0x00000002090a7825 */ /* 0x008fe400078e020c */
[----:B--2---:R-:W-:Y:S01]  /*c9e0*/  HMMA.16816.F32.BF16 R12, R4, R14, R20 ;  /* 0x0000000e040c723c */ /* 0x004fe20000041814 */
[----:B------:R-:W2:Y:S04]  /*c9f0*/  LDL.LU.64 R22, [R1+0x448] ;  /* 0x0004480001167983 */ /* 0x000ea80000300a00 */
[----:B------:R-:W3:-:S14]  /*ca00*/  LDL.LU.64 R20, [R1+0x440] ;  /* 0x0004400001147983 */ /* 0x000edc0000300a00 */
[----:B------:R-:W-:Y:S04]  /*ca10*/  STL.64 [R1+0x210], R12 ;  /* 0x0002100c01007387 */ /* 0x000fe80000100a00 */
[----:B------:R1:W-:Y:S04]  /*ca20*/  STL.64 [R1+0x218], R14 ;  /* 0x0002180e01007387 */ /* 0x0003e80000100a00 */
[----:B-1----:R0:W5:Y:S04]  /*ca30*/  LDL.LU.64 R14, [R1+0x438] ;  /* 0x00043800010e7983 */ /* 0x0021680000300a00 */
[----:B------:R0:W5:Y:S01]  /*ca40*/  LDL.LU.64 R12, [R1+0x430] ;  /* 0x00043000010c7983 */ /* 0x0001620000300a00 */
        /* <DEDUP_REMOVED lines=16> */
[----:B------:R0:W5:Y:S04]  /*cb50*/  LDL.LU.64 R18, [R1+0x418] ;  /* 0x0004180001127983 */ /* 0x0001680000300a00 */
[----:B------:R0:W5:-:S14]  /*cb60*/  LDL.LU.64 R16, [R1+0x410] ;  /* 0x0004100001107983 */ /* 0x00015c0000300a00 */
[----:B------:R-:W-:Y:S04]  /*cb70*/  STL.64 [R1+0x190], R20 ;  /* 0x0001901401007387 */ /* 0x000fe80000100a00 */
[----:B------:R1:W-:Y:S04]  /*cb80*/  STL.64 [R1+0x198], R22 ;  /* 0x0001981601007387 */ /* 0x0003e80000100a00 */
[----:B-1----:R-:W2:Y:S04]  /*cb90*/  LDL.LU.64 R22, [R1+0x408] ;  /* 0x0004080001167983 */ /* 0x002ea80000300a00 */
[----:B------:R-:W2:Y:S01]  /*cba0*/  LDL.LU.64 R20, [R1+0x400] ;  /* 0x0004000001147983 */ /* 0x000ea20000300a00 */
[----:B----4-:R-:W-:-:S03]  /*cbb0*/  IMAD.WIDE R8, R9, 0x2, R2 ;  /* 0x0000000209087825 */ /* 0x010fc600078e0202 */
[----:B------:R-:W3:Y:S04]  /*cbc0*/  LDL.LU.64 R2, [R1+0x3f8] ;  /* 0x0003f80001027983 */ /* 0x000ee80000300a00 */
[----:B------:R1:W-:Y:S02]  /*cbd0*/  STL [R1+0x12c], R24 ;  /* 0x00012c1801007387 */ /* 0x0003e40000100800 */
[----:B-1----:R-:W1:Y:S02]  /*cbe0*/  LDC R24, c[0x0][0x3ac] ;  /* 0x0000eb00ff187b82 */ /* 0x002e640000000800 */
[----:B------:R4:W-:Y:S04]  /*cbf0*/  STL [R1+0x128], R25 ;  /* 0x0001281901007387 */ /* 0x0009e80000100800 */
[----:B------:R-:W-:Y:S04]  /*cc00*/  STL [R1+0x124], R10 ;  /* 0x0001240a01007387 */ /* 0x000fe80000100800 */
[----:B------:R3:W-:Y:S01]  /*cc10*/  STL [R1+0x120], R11 ;  /* 0x0001200b01007387 */ /* 0x0007e20000100800 */
[----:B----4-:R-:W4:Y:S01]  /*cc20*/  LDC R25, c[0x0][0x3a8] ;  /* 0x0000ea00ff197b82 */ /* 0x010f220000000800 */
[----:B-1----:R-:W-:Y:S01]  /*cc30*/  IMAD.SHL.U32 R24, R24, 0x40, RZ ;  /* 0x0000004018187824 */ /* 0x002fe200078e00ff */
[----:B--2---:R-:W-:Y:S03]  /*cc40*/  HMMA.16816.F32.BF16 R4, R4, R26, R20 ;  /* 0x0000001a0404723c */ /* 0x004fe60000041814 */
[----:B---3--:R-:W-:-:S02]  /*cc50*/  IMAD.WIDE R10, R24, 0x2, R2 ;  /* 0x00000002180a7825 */ /* 0x008fc400078e0202 */
[----:B------:R-:W2:Y:S04]  /*cc60*/  LDL.LU.64 R2, [R1+0x3f0] ;  /* 0x0003f00001027983 */ /* 0x000ea80000300a00 */
[----:B------:R-:W-:Y:S04]  /*cc70*/  STL [R1+0x11c], R8 ;  /* 0x00011c0801007387 */ /* 0x000fe80000100800 */
[----:B------:R1:W-:Y:S06]  /*cc80*/  STL [R1+0x118], R9 ;  /* 0x0001180901007387 */ /* 0x0003ec0000100800 */
[----:B------:R-:W-:Y:S04]  /*cc90*/  STL.64 [R1+0x100], R4 ;  /* 0x0001000401007387 */ /* 0x000fe80000100a00 */
[----:B------:R3:W-:Y:S04]  /*cca0*/  STL.64 [R1+0x108], R6 ;  /* 0x0001080601007387 */ /* 0x0007e80000100a00 */
[----:B------:R-:W3:Y:S04]  /*ccb0*/  LDL.LU.64 R20, [R1+0x3b0] ;  /* 0x0003b00001147983 */ /* 0x000ee80000300a00 */
[----:B------:R-:W3:Y:S04]  /*ccc0*/  LDL.LU.64 R22, [R1+0x3b8] ;  /* 0x0003b80001167983 */ /* 0x000ee80000300a00 */
[----:B------:R0:W-:Y:S04]  /*ccd0*/  STL [R1+0x114], R10 ;  /* 0x0001140a01007387 */ /* 0x0001e80000100800 */
[----:B------:R0:W-:Y:S01]  /*cce0*/  STL [R1+0x110], R11 ;  /* 0x0001100b01007387 */ /* 0x0001e20000100800 */
[----:B------:R-:W-:Y:S01]  /*ccf0*/  UIADD3 UR6, UPT, UPT, UR6, -0x1, URZ ;  /* 0xffffffff06067890 */ /* 0x000fe2000fffe0ff */
[----:B----4-:R-:W-:-:S03]  /*cd00*/  IMAD.SHL.U32 R25, R25, 0x40, RZ ;  /* 0x0000004019197824 */ /* 0x010fc600078e00ff */
[----:B------:R-:W-:Y:S01]  /*cd10*/  UISETP.NE.U32.AND UP0, UPT, UR6, URZ, UPT ;  /* 0x000000ff0600728c */ /* 0x000fe2000bf05070 */
[----:B-1----:R-:W-:Y:S02]  /*cd20*/  IMAD.MOV.U32 R9, RZ, RZ, R6 ;  /* 0x000000ffff097224 */ /* 0x002fe400078e0006 */
[----:B------:R-:W-:Y:S02]  /*cd30*/  IMAD.MOV.U32 R8, RZ, RZ, R7 ;  /* 0x000000ffff087224 */ /* 0x000fe400078e0007 */
[----:B------:R-:W-:Y:S02]  /*cd40*/  VIADD R0, R0, 0xffffffc0 ;  /* 0xffffffc000007836 */ /* 0x000fe40000000000 */
[----:B--2---:R-:W-:-:S04]  /*cd50*/  IMAD.WIDE R2, R25, 0x2, R2 ;  /* 0x0000000219027825 */ /* 0x004fc800078e0202 */
[----:B---3--:R-:W-:-:S04]  /*cd60*/  IMAD.WIDE R6, R24, 0x2, R20 ;  /* 0x0000000218067825 */ /* 0x008fc800078e0214 */
[----:B------:R-:W-:-:S04]  /*cd70*/  IMAD.WIDE R4, R24, 0x2, R22 ;  /* 0x0000000218047825 */ /* 0x000fc800078e0216 */
[----:B------:R-:W-:Y:S02]  /*cd80*/  IMAD.MOV.U32 R23, RZ, RZ, R4 ;  /* 0x000000ffff177224 */ /* 0x000fe400078e0004 */
[----:B------:R-:W-:Y:S02]  /*cd90*/  IMAD.MOV.U32 R4, RZ, RZ, R2 ;  /* 0x000000ffff047224 */ /* 0x000fe400078e0002 */
[----:B------:R-:W-:Y:S02]  /*cda0*/  IMAD.MOV.U32 R25, RZ, RZ, R6 ;  /* 0x000000ffff197224 */ /* 0x000fe400078e0006 */
[----:B------:R-:W-:Y:S02]  /*cdb0*/  IMAD.MOV.U32 R24, RZ, RZ, R7 ;  /* 0x000000ffff187224 */ /* 0x000fe400078e0007 */
[----:B------:R-:W-:Y:S02]  /*cdc0*/  IMAD.MOV.U32 R22, RZ, RZ, R5 ;  /* 0x000000ffff167224 */ /* 0x000fe400078e0005 */
[----:B------:R-:W-:Y:S01]  /*cdd0*/  IMAD.MOV.U32 R2, RZ, RZ, R3 ;  /* 0x000000ffff027224 */ /* 0x000fe200078e0003 */
[----:B0-----:R-:W-:Y:S06]  /*cde0*/  BRA.U UP0, `(.L_x_1) ;  /* 0xffffff5900287547 */ /* 0x001fec000b83ffff */
[----:B-----5:R-:W2:Y:S04]  /*cdf0*/  LDL.LU R28, [R1+0x200] ;  /* 0x00020000011c7983 */ /* 0x020ea80000300800 */
[----:B--2---:R0:W-:Y:S04]  /*ce00*/  STL [R1+0x458], R28 ;  /* 0x0004581c01007387 */ /* 0x0041e80000100800 */
[----:B0-----:R-:W2:Y:S04]  /*ce10*/  LDL.LU R28, [R1+0x214] ;  /* 0x00021400011c7983 */ /* 0x001ea80000300800 */
        /* <DEDUP_REMOVED lines=33> */
[----:B------:R-:W2:Y:S01]  /*d030*/  LDL.LU R4, [R1+0x2ec] ;  /* 0x0002ec0001047983 */ /* 0x000ea20000300800 */
[----:B0-----:R-:W-:-:S03]  /*d040*/  IMAD.MOV.U32 R28, RZ, RZ, R9 ;  /* 0x000000ffff1c7224 */ /* 0x001fc600078e0009 */
        /* <DEDUP_REMOVED lines=33> */
[----:B------:R-:W2:Y:S04]  /*d260*/  LDL.LU R25, [R1+0x2e8] ;  /* 0x0002e80001197983 */ /* 0x000ea80000300800 */
[----:B------:R-:W3:Y:S04]  /*d270*/  LDL.LU R23, [R1+0x2e4] ;  /* 0x0002e40001177983 */ /* 0x000ee80000300800 */
[----:B------:R-:W3:Y:S04]  /*d280*/  LDL.LU R24, [R1+0x2e0] ;  /* 0x0002e00001187983 */ /* 0x000ee80000300800 */
[----:B------:R-:W4:Y:S04]  /*d290*/  LDL.LU R22, [R1+0x25c] ;  /* 0x00025c0001167983 */ /* 0x000f280000300800 */
[----:B------:R-:W4:Y:S04]  /*d2a0*/  LDL.LU R2, [R1+0x258] ;  /* 0x0002580001027983 */ /* 0x000f280000300800 */
        /* <DEDUP_REMOVED lines=8> */
[----:B0-----:R-:W-:-:S03]  /*d330*/  IMAD.MOV.U32 R4, RZ, RZ, R8 ;  /* 0x000000ffff047224 */ /* 0x001fc600078e0008 */
[----:B------:R-:W2:Y:S04]  /*d340*/  LDL.LU R26, [R1+0x224] ;  /* 0x00022400011a7983 */ /* 0x000ea80000300800 */
[----:B------:R-:W2:Y:S04]  /*d350*/  LDL.LU R27, [R1+0x220] ;  /* 0x00022000011b7983 */ /* 0x000ea80000300800 */
[----:B------:R-:W2:Y:S04]  /*d360*/  LDL.LU R20, [R1+0x2fc] ;  /* 0x0002fc0001147983 */ /* 0x000ea80000300800 */
[----:B------:R-:W2:Y:S04]  /*d370*/  LDL.LU R21, [R1+0x2f8] ;  /* 0x0002f80001157983 */ /* 0x000ea80000300800 */
[----:B------:R-:W2:Y:S04]  /*d380*/  LDL.LU R8, [R1+0x2f4] ;  /* 0x0002f40001087983 */ /* 0x000ea80000300800 */
[----:B------:R-:W2:Y:S04]  /*d390*/  LDL.LU R9, [R1+0x2f0] ;  /* 0x0002f00001097983 */ /* 0x000ea80000300800 */
[----:B------:R0:W-:Y:S04]  /*d3a0*/  STL [R1+0x454], R14 ;  /* 0x0004540e01007387 */ /* 0x0001e80000100800 */
[----:B0-----:R-:W2:Y:S04]  /*d3b0*/  LDL.LU R14, [R1+0x204] ;  /* 0x00020400010e7983 */ /* 0x001ea80000300800 */
[----:B------:R0:W-:Y:S01]  /*d3c0*/  STL [R1+0x450], R15 ;  /* 0x0004500f01007387 */ /* 0x0001e20000100800 */
[----:B------:R-:W-:-:S03]  /*d3d0*/  F2FP.BF16.F32.PACK_AB R28, R4, R28 ;  /* 0x0000001c041c723e */ /* 0x000fc600000010ff */
[----:B0-----:R-:W2:Y:S04]  /*d3e0*/  LDL.LU R15, [R1+0x208] ;  /* 0x00020800010f7983 */ /* 0x001ea80000300800 */
[----:B------:R0:W-:Y:S04]  /*d3f0*/  STL [R1+0x44c], R12 ;  /* 0x00044c0c01007387 */ /* 0x0001e80000100800 */
        /* <DEDUP_REMOVED lines=11> */
[----:B------:R-:W2:Y:S04]  /*d4b0*/  LDL.LU R4, [R1+0x4e0] ;  /* 0x0004e00001047983 */ /* 0x000ea80000300800 */
[----:B------:R0:W-:Y:S04]  /*d4c0*/  STL [R1+0x9c], R28 ;  /* 0x00009c1c01007387 */ /* 0x0001e80000100800 */
[----:B0-----:R-:W2:Y:S02]  /*d4d0*/  LDL.LU R28, [R1+0x4dc] ;  /* 0x0004dc00011c7983 */ /* 0x001ea40000300800 */
[----:B--2---:R-:W-:-:S02]  /*d4e0*/  F2FP.BF16.F32.PACK_AB R28, R4, R28 ;  /* 0x0000001c041c723e */ /* 0x004fc400000010ff */
        /* <DEDUP_REMOVED lines=64> */
[----:B------:R-:W2:Y:S01]  /*d8f0*/  LDL.LU R28, [R1+0x458] ;  /* 0x00045800011c7983 */ /* 0x000ea20000300800 */
[----:B------:R-:W-:-:S03]  /*d900*/  F2FP.BF16.F32.PACK_AB R15, R12, R15 ;  /* 0x0000000f0c0f723e */ /* 0x000fc600000010ff */
[----:B------:R0:W-:Y:S01]  /*d910*/  STL [R1+0x58], R17 ;  /* 0x0000581101007387 */ /* 0x0001e20000100800 */
[----:B------:R-:W-:Y:S02]  /*d920*/  F2FP.BF16.F32.PACK_AB R12, R4, R25 ;  /* 0x00000019040c723e */ /* 0x000fe400000010ff */
[----:B---3--:R-:W-:Y:S02]  /*d930*/  F2FP.BF16.F32.PACK_AB R4, R23, R24 ;  /* 0x000000181704723e */ /* 0x008fe400000010ff */
[----:B0-----:R-:W-:Y:S02]  /*d940*/  F2FP.BF16.F32.PACK_AB R17, R16, R19 ;  /* 0x000000131011723e */ /* 0x001fe400000010ff */
[----:B------:R-:W-:Y:S02]  /*d950*/  F2FP.BF16.F32.PACK_AB R16, R18, R13 ;  /* 0x0000000d1210723e */ /* 0x000fe400000010ff */
[----:B----4-:R-:W-:Y:S01]  /*d960*/  F2FP.BF16.F32.PACK_AB R2, R22, R2 ;  /* 0x000000021602723e */ /* 0x010fe200000010ff */
[----:B------:R-:W-:Y:S01]  /*d970*/  STL [R1+0x54], R17 ;  /* 0x0000541101007387 */ /* 0x000fe20000100800 */
[----:B------:R-:W-:-:S03]  /*d980*/  F2FP.BF16.F32.PACK_AB R0, R29, R0 ;  /* 0x000000001d00723e */ /* 0x000fc600000010ff */
[----:B------:R-:W-:Y:S01]  /*d990*/  STL [R1+0x50], R16 ;  /* 0x0000501001007387 */ /* 0x000fe20000100800 */
[----:B------:R-:W-:-:S03]  /*d9a0*/  F2FP.BF16.F32.PACK_AB R3, R3, R5 ;  /* 0x000000050303723e */ /* 0x000fc600000010ff */
[----:B------:R-:W-:Y:S01]  /*d9b0*/  STL [R1+0x4c], R15 ;  /* 0x00004c0f01007387 */ /* 0x000fe20000100800 */
[----:B--2---:R-:W-:-:S05]  /*d9c0*/  F2FP.BF16.F32.PACK_AB R13, R14, R28 ;  /* 0x0000001c0e0d723e */ /* 0x004fca00000010ff */
[----:B------:R-:W-:Y:S04]  /*d9d0*/  STL [R1+0x48], R13 ;  /* 0x0000480d01007387 */ /* 0x000fe80000100800 */
[----:B------:R-:W-:Y:S04]  /*d9e0*/  STL [R1+0x44], R12 ;  /* 0x0000440c01007387 */ /* 0x000fe80000100800 */
[----:B------:R-:W-:Y:S04]  /*d9f0*/  STL [R1+0x40], R4 ;  /* 0x0000400401007387 */ /* 0x000fe80000100800 */
[----:B------:R0:W-:Y:S04]  /*da00*/  STL [R1+0x3c], R2 ;  /* 0x00003c0201007387 */ /* 0x0001e80000100800 */
[----:B------:R1:W-:Y:S01]  /*da10*/  STL [R1+0x38], R0 ;  /* 0x0000380001007387 */ /* 0x0003e20000100800 */
[----:B0-----:R-:W-:-:S03]  /*da20*/  F2FP.BF16.F32.PACK_AB R2, R6, R7 ;  /* 0x000000070602723e */ /* 0x001fc600000010ff */
[----:B------:R0:W-:Y:S01]  /*da30*/  STL [R1+0x34], R3 ;  /* 0x0000340301007387 */ /* 0x0001e20000100800 */
[----:B-1----:R-:W-:-:S03]  /*da40*/  F2FP.BF16.F32.PACK_AB R0, R10, R11 ;  /* 0x0000000b0a00723e */ /* 0x002fc600000010ff */
[----:B------:R1:W-:Y:S01]  /*da50*/  STL [R1+0x30], R2 ;  /* 0x0000300201007387 */ /* 0x0003e20000100800 */
[----:B0-----:R-:W-:-:S03]  /*da60*/  F2FP.BF16.F32.PACK_AB R3, R26, R27 ;  /* 0x0000001b1a03723e */ /* 0x001fc600000010ff */
[----:B------:R0:W-:Y:S01]  /*da70*/  STL [R1+0x2c], R0 ;  /* 0x00002c0001007387 */ /* 0x0001e20000100800 */
[----:B-1----:R-:W-:-:S03]  /*da80*/  F2FP.BF16.F32.PACK_AB R2, R20, R21 ;  /* 0x000000151402723e */ /* 0x002fc600000010ff */
[----:B------:R-:W-:Y:S04]  /*da90*/  STL [R1+0x28], R3 ;  /* 0x0000280301007387 */ /* 0x000fe80000100800 */
[----:B------:R-:W2:Y:S01]  /*daa0*/  LDL.LU R14, [R1+0x26c] ;  /* 0x00026c00010e7983 */ /* 0x000ea20000300800 */
[----:B0-----:R-:W-:-:S03]  /*dab0*/  F2FP.BF16.F32.PACK_AB R0, R8, R9 ;  /* 0x000000090800723e */ /* 0x001fc600000010ff */
[----:B------:R-:W-:Y:S04]  /*dac0*/  STL [R1+0x24], R2 ;  /* 0x0000240201007387 */ /* 0x000fe80000100800 */
[----:B------:R-:W2:Y:S04]  /*dad0*/  LDL.LU R15, [R1+0x268] ;  /* 0x00026800010f7983 */ /* 0x000ea80000300800 */
[----:B------:R-:W-:Y:S04]  /*dae0*/  STL [R1+0x20], R0 ;  /* 0x0000200001007387 */ /* 0x000fe80000100800 */
[----:B------:R-:W3:Y:S04]  /*daf0*/  LDL.LU R12, [R1+0x264] ;  /* 0x00026400010c7983 */ /* 0x000ee80000300800 */
[----:B------:R-:W3:Y:S04]  /*db00*/  LDL.LU R13, [R1+0x260] ;  /* 0x00026000010d7983 */ /* 0x000ee80000300800 */
[----:B------:R-:W4:Y:S04]  /*db10*/  LDL.LU R18, [R1+0x30c] ;  /* 0x00030c0001127983 */ /* 0x000f280000300800 */
[----:B----4-:R0:W-:Y:S04]  /*db20*/  STL [R1+0x438], R18 ;  /* 0x0004381201007387 */ /* 0x0101e80000100800 */
[----:B0-----:R-:W4:Y:S04]  /*db30*/  LDL.LU R18, [R1+0x230] ;  /* 0x0002300001127983 */ /* 0x001f280000300800 */
[----:B----4-:R0:W-:Y:S04]  /*db40*/  STL [R1+0x440], R18 ;  /* 0x0004401201007387 */ /* 0x0101e80000100800 */
[----:B0-----:R-:W4:Y:S04]  /*db50*/  LDL.LU R18, [R1+0x238] ;  /* 0x0002380001127983 */ /* 0x001f280000300800 */
[----:B------:R-:W2:Y:S04]  /*db60*/  LDL.LU R19, [R1+0x308] ;  /* 0x0003080001137983 */ /* 0x000ea80000300800 */
[----:B--2---:R0:W-:Y:S04]  /*db70*/  STL [R1+0x43c], R19 ;  /* 0x00043c1301007387 */ /* 0x0041e80000100800 */
[----:B0-----:R-:W2:Y:S04]  /*db80*/  LDL.LU R19, [R1+0x234] ;  /* 0x0002340001137983 */ /* 0x001ea80000300800 */
[----:B--2---:R0:W-:Y:S04]  /*db90*/  STL [R1+0x444], R19 ;  /* 0x0004441301007387 */ /* 0x0041e80000100800 */
[----:B0-----:R-:W4:Y:S04]  /*dba0*/  LDL.LU R19, [R1+0x23c] ;  /* 0x00023c0001137983 */ /* 0x001f280000300800 */
[----:B------:R-:W2:Y:S04]  /*dbb0*/  LDL.LU R16, [R1+0x304] ;  /* 0x0003040001107983 */ /* 0x000ea80000300800 */
[----:B------:R-:W2:Y:S04]  /*dbc0*/  LDL.LU R17, [R1+0x300] ;  /* 0x0003000001117983 */ /* 0x000ea80000300800 */
[----:B------:R-:W2:Y:S04]  /*dbd0*/  LDL.LU R25, [R1+0x27c] ;  /* 0x00027c0001197983 */ /* 0x000ea80000300800 */
[----:B------:R-:W2:Y:S04]  /*dbe0*/  LDL.LU R27, [R1+0x278] ;  /* 0x00027800011b7983 */ /* 0x000ea80000300800 */
[----:B------:R-:W2:Y:S04]  /*dbf0*/  LDL.LU R24, [R1+0x274] ;  /* 0x0002740001187983 */ /* 0x000ea80000300800 */
[----:B------:R-:W2:Y:S04]  /*dc00*/  LDL.LU R26, [R1+0x270] ;  /* 0x00027000011a7983 */ /* 0x000ea80000300800 */
[----:B------:R-:W2:Y:S04]  /*dc10*/  LDL.LU R7, [R1+0x2b8] ;  /* 0x0002b80001077983 */ /* 0x000ea80000300800 */
        /* <DEDUP_REMOVED lines=8> */
[----:B------:R-:W2:Y:S04]  /*dca0*/  LDL.LU R6, [R1+0x2b0] ;  /* 0x0002b00001067983 */ /* 0x000ea80000300800 */
        /* <DEDUP_REMOVED lines=23> */
[----:B--2---:R0:W-:Y:S04]  /*de20*/  STL [R1+0x3f0], R28 ;  /* 0x0003f01c01007387 */ /* 0x0041e80000100800 */
[----:B0-----:R-:W2:Y:S04]  /*de30*/  LDL.LU R28, [R1+0x364] ;  /* 0x00036400011c7983 */ /* 0x001ea80000300800 */
[----:B--2---:R0:W-:Y:S04]  /*de40*/  STL [R1+0x3f4], R28 ;  /* 0x0003f41c01007387 */ /* 0x0041e80000100800 */
[----:B0-----:R-:W2:Y:S01]  /*de50*/  LDL.LU R28, [R1+0x36c] ;  /* 0x00036c00011c7983 */ /* 0x001ea20000300800 */
[----:B------:R-:W-:-:S02]  /*de60*/  F2FP.BF16.F32.PACK_AB R15, R14, R15 ;  /* 0x0000000f0e0f723e */ /* 0x000fc400000010ff */
[----:B---3--:R-:W-:Y:S01]  /*de70*/  F2FP.BF16.F32.PACK_AB R13, R12, R13 ;  /* 0x0000000d0c0d723e */ /* 0x008fe200000010ff */
[----:B--2---:R0:W-:Y:S04]  /*de80*/  STL [R1+0x3f8], R28 ;  /* 0x0003f81c01007387 */ /* 0x0041e80000100800 */
[----:B0-----:R-:W2:Y:S04]  /*de90*/  LDL.LU R28, [R1+0x324] ;  /* 0x00032400011c7983 */ /* 0x001ea80000300800 */
[----:B------:R-:W3:Y:S04]  /*dea0*/  LDL.LU R23, [R1+0x29c] ;  /* 0x00029c0001177983 */ /* 0x000ee80000300800 */
[----:B------:R-:W3:Y:S04]  /*deb0*/  LDL.LU R22, [R1+0x298] ;  /* 0x0002980001167983 */ /* 0x000ee80000300800 */
[----:B------:R-:W2:Y:S04]  /*dec0*/  LDL.LU R2, [R1+0x294] ;  /* 0x0002940001027983 */ /* 0x000ea80000300800 */
        /* <DEDUP_REMOVED lines=8> */
[----:B------:R-:W3:Y:S04]  /*df50*/  LDL.LU R12, [R1+0x44c] ;  /* 0x00044c00010c7983 */ /* 0x000ee80000300800 */
[----:B------:R0:W-:Y:S04]  /*df60*/  STL [R1+0x18], R13 ;  /* 0x0000180d01007387 */ /* 0x0001e80000100800 */
[----:B0-----:R-:W3:Y:S01]  /*df70*/  LDL.LU R13, [R1+0x448] ;  /* 0x00044800010d7983 */ /* 0x001ee20000300800 */
[----:B----4-:R-:W-:-:S02]  /*df80*/  F2FP.BF16.F32.PACK_AB R18, R19, R18 ;  /* 0x000000121312723e */ /* 0x010fc400000010ff */
[----:B--2---:R-:W-:Y:S02]  /*df90*/  F2FP.BF16.F32.PACK_AB R14, R15, R14 ;  /* 0x0000000e0f0e723e */ /* 0x004fe400000010ff */
[----:B------:R-:W2:Y:S04]  /*dfa0*/  LDL.LU R15, [R1+0x368] ;  /* 0x00036800010f7983 */ /* 0x000ea80000300800 */
[----:B------:R0:W-:Y:S04]  /*dfb0*/  STL [R1+0x14], R14 ;  /* 0x0000140e01007387 */ /* 0x0001e80000100800 */
[----:B0-----:R-:W4:Y:S01]  /*dfc0*/  LDL.LU R14, [R1+0x360] ;  /* 0x00036000010e7983 */ /* 0x001f220000300800 */
[----:B---3--:R-:W-:-:S03]  /*dfd0*/  F2FP.BF16.F32.PACK_AB R12, R13, R12 ;  /* 0x0000000c0d0c723e */ /* 0x008fc600000010ff */
[----:B------:R-:W3:Y:S04]  /*dfe0*/  LDL.LU R13, [R1+0x1c8] ;  /* 0x0001c800010d7983 */ /* 0x000ee80000300800 */
        /* <DEDUP_REMOVED lines=8> */
[----:B0-----:R-:W2:Y:S01]  /*e070*/  LDL.LU R18, [R1+0x438] ;  /* 0x0004380001127983 */ /* 0x001ea20000300800 */
[----:B------:R-:W-:Y:S02]  /*e080*/  F2FP.BF16.F32.PACK_AB R17, R16, R17 ;  /* 0x000000111011723e */ /* 0x000fe400000010ff */
[----:B--2---:R-:W-:-:S02]  /*e090*/  F2FP.BF16.F32.PACK_AB R19, R18, R19 ;  /* 0x000000131213723e */ /* 0x004fc400000010ff */
[----:B------:R-:W2:Y:S04]  /*e0a0*/  LDL.LU R18, [R1+0x434] ;  /* 0x0004340001127983 */ /* 0x000ea80000300800 */
[----:B------:R0:W-:Y:S04]  /*e0b0*/  STL [R1+0x4], R19 ;  /* 0x0000041301007387 */ /* 0x0001e80000100800 */
[----:B0-----:R-:W2:Y:S01]  /*e0c0*/  LDL.LU R19, [R1+0x430] ;  /* 0x0004300001137983 */ /* 0x001ea20000300800 */
[----:B------:R-:W-:-:S03]  /*e0d0*/  F2FP.BF16.F32.PACK_AB R27, R25, R27 ;  /* 0x0000001b191b723e */ /* 0x000fc600000010ff */
[----:B------:R-:W3:Y:S04]  /*e0e0*/  LDL.LU R16, [R1+0x42c] ;  /* 0x00042c0001107983 */ /* 0x000ee80000300800 */
[----:B------:R0:W-:Y:S04]  /*e0f0*/  STL [R1], R17 ;  /* 0x0000001101007387 */ /* 0x0001e80000100800 */
[----:B0-----:R-:W3:Y:S01]  /*e100*/  LDL.LU R17, [R1+0x428] ;  /* 0x0004280001117983 */ /* 0x001ee20000300800 */
[----:B--2---:R-:W-:-:S03]  /*e110*/  F2FP.BF16.F32.PACK_AB R25, R19, R18 ;  /* 0x000000121319723e */ /* 0x004fc600000010ff */
[----:B------:R-:W2:Y:S01]  /*e120*/  LDL.LU R19, [R1+0x248] ;  /* 0x0002480001137983 */ /* 0x000ea20000300800 */
[----:B------:R-:W-:-:S03]  /*e130*/  F2FP.BF16.F32.PACK_AB R26, R24, R26 ;  /* 0x0000001a181a723e */ /* 0x000fc600000010ff */
[----:B------:R-:W4:Y:S01]  /*e140*/  LDL.LU R18, [R1+0x240] ;  /* 0x0002400001127983 */ /* 0x000f220000300800 */
[----:B---3--:R-:W-:-:S03]  /*e150*/  F2FP.BF16.F32.PACK_AB R24, R17, R16 ;  /* 0x000000101118723e */ /* 0x008fc600000010ff */
[----:B------:R-:W3:Y:S04]  /*e160*/  LDL.LU R17, [R1+0x318] ;  /* 0x0003180001117983 */ /* 0x000ee80000300800 */
[----:B------:R-:W3:Y:S01]  /*e170*/  LDL.LU R16, [R1+0x310] ;  /* 0x0003100001107983 */ /* 0x000ee20000300800 */
[----:B--2---:R-:W-:-:S03]  /*e180*/  F2FP.BF16.F32.PACK_AB R19, R7, R19 ;  /* 0x000000130713723e */ /* 0x004fc600000010ff */
[----:B------:R-:W4:Y:S02]  /*e190*/  LDL.LU R7, [R1+0x424] ;  /* 0x0004240001077983 */ /* 0x000f240000300800 */
[----:B----4-:R-:W-:Y:S02]  /*e1a0*/  F2FP.BF16.F32.PACK_AB R18, R7, R18 ;  /* 0x000000120712723e */ /* 0x010fe400000010ff */
[----:B------:R-:W3:Y:S02]  /*e1b0*/  LDL.LU R7, [R1+0x420] ;  /* 0x0004200001077983 */ /* 0x000ee40000300800 */
[----:B---3--:R-:W-:Y:S02]  /*e1c0*/  F2FP.BF16.F32.PACK_AB R17, R7, R17 ;  /* 0x000000110711723e */ /* 0x008fe400000010ff */
[----:B------:R-:W2:Y:S02]  /*e1d0*/  LDL.LU R7, [R1+0x41c] ;  /* 0x00041c0001077983 */ /* 0x000ea40000300800 */
[----:B--2---:R-:W-:-:S02]  /*e1e0*/  F2FP.BF16.F32.PACK_AB R16, R7, R16 ;  /* 0x000000100710723e */ /* 0x004fc400000010ff */
[----:B------:R-:W2:Y:S02]  /*e1f0*/  LDL.LU R7, [R1+0x418] ;  /* 0x0004180001077983 */ /* 0x000ea40000300800 */
[----:B--2---:R-:W-:Y:S02]  /*e200*/  F2FP.BF16.F32.PACK_AB R7, R6, R7 ;  /* 0x000000070607723e */ /* 0x004fe400000010ff */
[----:B------:R-:W2:Y:S02]  /*e210*/  LDL.LU R6, [R1+0x414] ;  /* 0x0004140001067983 */ /* 0x000ea40000300800 */
[----:B--2---:R-:W-:Y:S02]  /*e220*/  F2FP.BF16.F32.PACK_AB R6, R5, R6 ;  /* 0x000000060506723e */ /* 0x004fe400000010ff */
        /* <DEDUP_REMOVED lines=18> */
[----:B------:R-:W2:Y:S01]  /*e350*/  LDL.LU R28, [R1+0x3ec] ;  /* 0x0003ec00011c7983 */ /* 0x000ea20000300800 */
[----:B------:R-:W-:Y:S02]  /*e360*/  F2FP.BF16.F32.PACK_AB R23, R23, R22 ;  /* 0x000000161717723e */ /* 0x000fe400000010ff */
[----:B------:R-:W-:-:S02]  /*e370*/  F2FP.BF16.F32.PACK_AB R22, R2, R29 ;  /* 0x0000001d0216723e */ /* 0x000fc400000010ff */
[----:B------:R-:W-:Y:S02]  /*e380*/  F2FP.BF16.F32.PACK_AB R21, R0, R21 ;  /* 0x000000150015723e */ /* 0x000fe400000010ff */
[----:B------:R-:W-:Y:S02]  /*e390*/  F2FP.BF16.F32.PACK_AB R20, R3, R20 ;  /* 0x000000140314723e */ /* 0x000fe400000010ff */
[----:B--2---:R-:W-:-:S07]  /*e3a0*/  F2FP.BF16.F32.PACK_AB R12, R12, R28 ;  /* 0x0000001c0c0c723e */ /* 0x004fce00000010ff */
.L_x_0:
[----:B------:R0:W-:Y:S01]  /*e3b0*/  STL [R1+0x440], R27 ;  /* 0x0004401b01007387 */ /* 0x0001e20000100800 */
[----:B-1----:R-:W1:Y:S01]  /*e3c0*/  S2R R28, SR_TID.X ;  /* 0x00000000001c7919 */ /* 0x002e620000002100 */
[----:B------:R-:W2:Y:S01]  /*e3d0*/  S2UR UR5, SR_CgaCtaId ;  /* 0x00000000000579c3 */ /* 0x000ea20000008800 */
[----:B------:R-:W3:Y:S01]  /*e3e0*/  LDCU.64 UR10, c[0x0][0x398] ;  /* 0x00007300ff0a77ac */ /* 0x000ee20008000a00 */
[----:B-----5:R-:W3:Y:S01]  /*e3f0*/  LDL R3, [R1+0x3e8] ;  /* 0x0003e80001037983 */ /* 0x020ee20000100800 */
[----:B------:R-:W-:Y:S01]  /*e400*/  UMOV UR4, 0x400 ;  /* 0x0000040000047882 */ /* 0x000fe20000000000 */
[----:B------:R-:W4:Y:S02]  /*e410*/  LDCU UR6, c[0x0][0x39c] ;  /* 0x00007380ff0677ac */ /* 0x000f240008000800 */
[----:B0-----:R-:W4:Y:S01]  /*e420*/  LDL R27, [R1+0x374] ;  /* 0x00037400011b7983 */ /* 0x001f220000100800 */
[----:B------:R-:W0:Y:S01]  /*e430*/  LDCU UR7, c[0x0][0x39c] ;  /* 0x00007380ff0777ac */ /* 0x000e220008000800 */
[----:B------:R-:W0:Y:S01]  /*e440*/  LDCU UR12, c[0x0][0x39c] ;  /* 0x00007380ff0c77ac */ /* 0x000e220008000800 */
[----:B------:R-:W0:Y:S01]  /*e450*/  LDCU UR13, c[0x0][0x39c] ;  /* 0x00007380ff0d77ac */ /* 0x000e220008000800 */
[----:B------:R-:W0:Y:S01]  /*e460*/  LDCU UR15, c[0x0][0x39c] ;  /* 0x00007380ff0f77ac */ /* 0x000e220008000800 */
[----:B--2---:R-:W-:Y:S01]  /*e470*/  ULEA UR4, UR5, UR4, 0x18 ;  /* 0x0000000405047291 */ /* 0x004fe2000f8ec0ff */
[----:B------:R-:W2:Y:S01]  /*e480*/  LDCU UR5, c[0x0][0x3b4] ;  /* 0x00007680ff0577ac */ /* 0x000ea20008000800 */
[C---:B-1----:R-:W-:Y:S01]  /*e490*/  IMAD.SHL.U32 R0, R28.reuse, 0x100, RZ ;  /* 0x000001001c007824 */ /* 0x042fe200078e00ff */
[----:B------:R-:W1:Y:S01]  /*e4a0*/  LDCU UR14, c[0x0][0x39c] ;  /* 0x00007380ff0e77ac */ /* 0x000e620008000800 */
[----:B------:R-:W-:-:S03]  /*e4b0*/  IMAD.SHL.U32 R29, R28, 0x10, RZ ;  /* 0x000000101c1d7824 */ /* 0x000fc600078e00ff */
[----:B------:R-:W-:Y:S01]  /*e4c0*/  LOP3.LUT R0, R0, 0x2000, RZ, 0xc0, !PT ;  /* 0x0000200000007812 */ /* 0x000fe200078ec0ff */
[----:B------:R-:W0:Y:S01]  /*e4d0*/  LDCU UR16, c[0x0][0x39c] ;  /* 0x00007380ff1077ac */ /* 0x000e220008000800 */
[----:B------:R-:W-:Y:S01]  /*e4e0*/  LOP3.LUT R29, R29, 0xf0, RZ, 0xc0, !PT ;  /* 0x000000f01d1d7812 */ /* 0x000fe200078ec0ff */
[----:B------:R-:W0:Y:S01]  /*e4f0*/  LDCU UR17, c[0x0][0x39c] ;  /* 0x00007380ff1177ac */ /* 0x000e220008000800 */
        /* <DEDUP_REMOVED lines=16> */
[----:B------:R-:W-:Y:S01]  /*e600*/  BAR.SYNC.DEFER_BLOCKING 0x0 ;  /* 0x0000000000007b1d */ /* 0x000fe20000010000 */
[----:B---3--:R-:W-:Y:S01]  /*e610*/  ISETP.GE.AND P0, PT, R3, UR10, PT ;  /* 0x0000000a03007c0c */ /* 0x008fe2000bf06270 */
[----:B------:R-:W-:-:S04]  /*e620*/  IMAD.SHL.U32 R3, R28, 0x80, RZ ;  /* 0x000000801c037824 */ /* 0x000fc800078e00ff */
[----:B------:R-:W3:Y:S01]  /*e630*/  LDCU UR10, c[0x0][0x39c] ;  /* 0x00007380ff0a77ac */ /* 0x000ee20008000800 */
[----:B------:R-:W-:-:S04]  /*e640*/  LOP3.LUT R3, R3, 0x800, RZ, 0xc0, !PT ;  /* 0x0000080003037812 */ /* 0x000fc800078ec0ff */
[----:B------:R-:W-:-:S05]  /*e650*/  IADD3 R0, PT, PT, R0, UR4, R3 ;  /* 0x0000000400007c10 */ /* 0x000fca000fffe003 */
[----:B------:R-:W-:Y:S01]  /*e660*/  IMAD.IADD R0, R29, 0x1, R0 ;  /* 0x000000011d007824 */ /* 0x000fe200078e0200 */
[----:B------:R-:W-:-:S05]  /*e670*/  LOP3.LUT R29, R28, 0x1c0, RZ, 0xc0, !PT ;  /* 0x000001c01c1d7812 */ /* 0x000fca00078ec0ff */
[----:B------:R-:W-:-:S05]  /*e680*/  IMAD R0, R29, 0x4, R0 ;  /* 0x000000041d007824 */ /* 0x000fca00078e0200 */
[----:B------:R-:W-:Y:S04]  /*e690*/  STSM.16.M88.4 [R0], R20 ;  /* 0x0000001400007844 */ /* 0x000fe80000000200 */
[----:B------:R-:W-:Y:S01]  /*e6a0*/  STSM.16.M88.4 [R0+0x1000], R12 ;  /* 0x0010000c00007844 */ /* 0x000fe20000000200 */
[----:B------:R-:W-:-:S04]  /*e6b0*/  LOP3.LUT R28, R28, 0x1ff, RZ, 0xc0, !PT ;  /* 0x000001ff1c1c7812 */ /* 0x000fc800078ec0ff */
[----:B------:R-:W-:Y:S01]  /*e6c0*/  LEA R29, R28, UR4, 0x4 ;  /* 0x000000041c1d7c11 */ /* 0x000fe2000f8e20ff */
[----:B------:R-:W-:Y:S01]  /*e6d0*/  BAR.SYNC.DEFER_BLOCKING 0x0 ;  /* 0x0000000000007b1d */ /* 0x000fe20000010000 */
[C---:B----4-:R-:W-:Y:S02]  /*e6e0*/  VIADD R2, R27.reuse, 0x1 ;  /* 0x000000011b027836 */ /* 0x050fe40000000000 */
[----:B------:R-:W-:-:S03]  /*e6f0*/  VIADD R3, R27, 0x2 ;  /* 0x000000021b037836 */ /* 0x000fc60000000000 */
[----:B------:R-:W4:Y:S01]  /*e700*/  LDCU UR4, c[0x0][0x3b8] ;  /* 0x00007700ff0477ac */ /* 0x000f220008000800 */
[----:B------:R-:W1:Y:S01]  /*e710*/  LDS.128 R12, [R29] ;  /* 0x000000001d0c7984 */ /* 0x000e620000000c00 */
[----:B------:R-:W-:Y:S01]  /*e720*/  ISETP.LT.AND P1, PT, R2, UR6, !P0 ;  /* 0x0000000602007c0c */ /* 0x000fe2000c721270 */
[----:B------:R-:W-:Y:S01]  /*e730*/  VIADD R2, R27, 0x3 ;  /* 0x000000031b027836 */ /* 0x000fe20000000000 */
[----:B0-----:R-:W-:Y:S01]  /*e740*/  ISETP.LT.AND P5, PT, R3, UR7, !P0 ;  /* 0x0000000703007c0c */ /* 0x001fe2000c7a1270 */
[----:B------:R-:W-:Y:S01]  /*e750*/  VIADD R3, R27, 0x4 ;  /* 0x000000041b037836 */ /* 0x000fe20000000000 */
[----:B------:R-:W0:Y:S01]  /*e760*/  LDCU.64 UR6, c[0x0][0x390] ;  /* 0x00007200ff0677ac */ /* 0x000e220008000a00 */
[----:B------:R-:W2:Y:S01]  /*e770*/  LDL.LU R27, [R1+0x440] ;  /* 0x00044000011b7983 */ /* 0x000ea20000300800 */
[----:B------:R-:W-:Y:S02]  /*e780*/  ISETP.LT.AND P4, PT, R2, UR12, !P0 ;  /* 0x0000000c02007c0c */ /* 0x000fe4000c781270 */
[----:B------:R-:W-:Y:S01]  /*e790*/  ISETP.LT.AND P3, PT, R3, UR13, !P0 ;  /* 0x0000000d03007c0c */ /* 0x000fe2000c761270 */
[----:B------:R-:W2:Y:S01]  /*e7a0*/  LDL.LU R2, [R1+0x3e8] ;  /* 0x0003e80001027983 */ /* 0x000ea20000300800 */
[----:B------:R-:W0:Y:S03]  /*e7b0*/  LDCU UR12, c[0x0][0x39c] ;  /* 0x00007380ff0c77ac */ /* 0x000e260008000800 */
[----:B------:R-:W-:Y:S01]  /*e7c0*/  STL [R1+0xa0], R29 ;  /* 0x0000a01d01007387 */ /* 0x000fe20000100800 */
[----:B------:R-:W0:Y:S03]  /*e7d0*/  LDCU UR13, c[0x0][0x39c] ;  /* 0x00007380ff0d77ac */ /* 0x000e260008000800 */
[----:B-1----:R-:W-:Y:S04]  /*e7e0*/  STL [R1+0x3f4], R15 ;  /* 0x0003f40f01007387 */ /* 0x002fe80000100800 */
[----:B------:R1:W-:Y:S04]  /*e7f0*/  STL.64 [R1+0x3f8], R14 ;  /* 0x0003f80e01007387 */ /* 0x0003e80000100a00 */
[----:B-1----:R-:W2:Y:S04]  /*e800*/  LDL R15, [R1+0xa0] ;  /* 0x0000a000010f7983 */ /* 0x002ea80000100800 */
[----:B--2---:R-:W1:Y:S01]  /*e810*/  LDS.128 R20, [R15+0x2000] ;  /* 0x002000000f147984 */ /* 0x004e620000000c00 */
[----:B------:R-:W-:Y:S06]  /*e820*/  BAR.SYNC.DEFER_BLOCKING 0x0 ;  /* 0x0000000000007b1d */ /* 0x000fec0000010000 */
[----:B------:R-:W-:Y:S04]  /*e830*/  STSM.16.M88.4 [R0], R8 ;  /* 0x0000000800007844 */ /* 0x000fe80000000200 */
[----:B-1----:R-:W-:Y:S04]  /*e840*/  STL.64 [R1+0x408], R22 ;  /* 0x0004081601007387 */ /* 0x002fe80000100a00 */
[----:B------:R1:W-:Y:S04]  /*e850*/  STL.64 [R1+0x400], R20 ;  /* 0x0004001401007387 */ /* 0x0003e80000100a00 */
[----:B-1----:R-:W2:Y:S04]  /*e860*/  LDL.LU R20, [R1+0x10] ;  /* 0x0000100001147983 */ /* 0x002ea80000300800 */
[----:B------:R-:W2:Y:S04]  /*e870*/  LDL.LU R21, [R1+0x14] ;  /* 0x0000140001157983 */ /* 0x000ea80000300800 */
[----:B------:R-:W2:Y:S04]  /*e880*/  LDL.LU R22, [R1+0x18] ;  /* 0x0000180001167983 */ /* 0x000ea80000300800 */
[----:B------:R-:W2:Y:S04]  /*e890*/  LDL.LU R23, [R1+0x1c] ;  /* 0x00001c0001177983 */ /* 0x000ea80000300800 */
[----:B------:R-:W2:Y:S04]  /*e8a0*/  LDL.LU R8, [R1] ;  /* 0x0000000001087983 */ /* 0x000ea80000300800 */
[----:B------:R-:W2:Y:S04]  /*e8b0*/  LDL.LU R9, [R1+0x4] ;  /* 0x0000040001097983 */ /* 0x000ea80000300800 */
[----:B------:R-:W2:Y:S04]  /*e8c0*/  LDL.LU R10, [R1+0x8] ;  /* 0x00000800010a7983 */ /* 0x000ea80000300800 */
[----:B------:R-:W2:Y:S04]  /*e8d0*/  LDL.LU R11, [R1+0xc] ;  /* 0x00000c00010b7983 */ /* 0x000ea80000300800 */
[----:B------:R-:W-:Y:S01]  /*e8e0*/  STSM.16.M88.4 [R0+0x1000], R4 ;  /* 0x0010000400007844 */ /* 0x000fe20000000200 */
[----:B------:R-:W-:Y:S06]  /*e8f0*/  BAR.SYNC.DEFER_BLOCKING 0x0 ;  /* 0x0000000000007b1d */ /* 0x000fec0000010000 */
[----:B------:R-:W1:Y:S04]  /*e900*/  LDS.128 R4, [R15] ;  /* 0x000000000f047984 */ /* 0x000e680000000c00 */
[----:B-1----:R-:W-:Y:S04]  /*e910*/  STL.64 [R1+0xb0], R4 ;  /* 0x0000b00401007387 */ /* 0x002fe80000100a00 */
[----:B------:R-:W-:Y:S04]  /*e920*/  STL.64 [R1+0xb8], R6 ;  /* 0x0000b80601007387 */ /* 0x000fe80000100a00 */
[----:B------:R-:W1:Y:S01]  /*e930*/  LDS.128 R4, [R15+0x2000] ;  /* 0x002000000f047984 */ /* 0x000e620000000c00 */
[----:B------:R-:W-:Y:S06]  /*e940*/  BAR.SYNC.DEFER_BLOCKING 0x0 ;  /* 0x0000000000007b1d */ /* 0x000fec0000010000 */
[----:B------:R-:W3:Y:S04]  /*e950*/  LDL R29, [R1+0x374] ;  /* 0x00037400011d7983 */ /* 0x000ee80000100800 */
[----:B------:R-:W-:Y:S04]  /*e960*/  STSM.16.M88.4 [R0], R16 ;  /* 0x0000001000007844 */ /* 0x000fe80000000200 */
[----:B------:R-:W-:Y:S01]  /*e970*/  STSM.16.M88.4 [R0+0x1000], R24 ;  /* 0x0010001800007844 */ /* 0x000fe20000000200 */
[----:B------:R-:W-:Y:S06]  /*e980*/  BAR.SYNC.DEFER_BLOCKING 0x0 ;  /* 0x0000000000007b1d */ /* 0x000fec0000010000 */
[----:B-1----:R-:W-:Y:S04]  /*e990*/  STL.64 [R1+0xc0], R4 ;  /* 0x0000c00401007387 */ /* 0x002fe80000100a00 */
[----:B------:R-:W-:Y:S04]  /*e9a0*/  STL.64 [R1+0xc8], R6 ;  /* 0x0000c80601007387 */ /* 0x000fe80000100a00 */
[----:B------:R-:W1:Y:S04]  /*e9b0*/  LDS.128 R16, [R15] ;  /* 0x000000000f107984 */ /* 0x000e680000000c00 */
[----:B------:R-:W0:Y:S01]  /*e9c0*/  LDS.128 R4, [R15+0x2000] ;  /* 0x002000000f047984 */ /* 0x000e220000000c00 */
[----:B------:R-:W-:Y:S06]  /*e9d0*/  BAR.SYNC.DEFER_BLOCKING 0x0 ;  /* 0x0000000000007b1d */ /* 0x000fec0000010000 */
[----:B-1----:R-:W-:Y:S04]  /*e9e0*/  STL.64 [R1+0xd0], R16 ;  /* 0x0000d01001007387 */ /* 0x002fe80000100a00 */
[----:B------:R-:W-:Y:S04]  /*e9f0*/  STL.64 [R1+0xd8], R18 ;  /* 0x0000d81201007387 */ /* 0x000fe80000100a00 */
[----:B0-----:R-:W-:Y:S04]  /*ea00*/  STL.64 [R1+0xe0], R4 ;  /* 0x0000e00401007387 */ /* 0x001fe80000100a00 */
[----:B------:R-:W-:Y:S04]  /*ea10*/  STL.64 [R1+0xe8], R6 ;  /* 0x0000e80601007387 */ /* 0x000fe80000100a00 */
[----:B--2---:R0:W-:Y:S04]  /*ea20*/  STSM.16.M88.4 [R0], R8 ;  /* 0x0000000800007844 */ /* 0x0041e80000000200 */
[----:B0-----:R-:W2:Y:S04]  /*ea30*/  LDL.LU R8, [R1+0x50] ;  /* 0x0000500001087983 */ /* 0x001ea80000300800 */
[----:B------:R-:W2:Y:S04]  /*ea40*/  LDL.LU R9, [R1+0x54] ;  /* 0x0000540001097983 */ /* 0x000ea80000300800 */
[----:B------:R-:W2:Y:S04]  /*ea50*/  LDL.LU R10, [R1+0x58] ;  /* 0x00005800010a7983 */ /* 0x000ea80000300800 */
[----:B------:R-:W2:Y:S04]  /*ea60*/  LDL.LU R11, [R1+0x5c] ;  /* 0x00005c00010b7983 */ /* 0x000ea80000300800 */
[----:B------:R-:W-:Y:S01]  /*ea70*/  STSM.16.M88.4 [R0+0x1000], R20 ;  /* 0x0010001400007844 */ /* 0x000fe20000000200 */
[----:B------:R-:W-:Y:S06]  /*ea80*/  BAR.SYNC.DEFER_BLOCKING 0x0 ;  /* 0x0000000000007b1d */ /* 0x000fec0000010000 */
[----:B------:R-:W0:Y:S04]  /*ea90*/  LDS.128 R24, [R15] ;  /* 0x000000000f187984 */ /* 0x000e280000000c00 */
[----:B------:R-:W1:Y:S01]  /*eaa0*/  LDS.128 R20, [R15+0x2000] ;  /* 0x002000000f147984 */ /* 0x000e620000000c00 */
[----:B------:R-:W-:Y:S06]  /*eab0*/  BAR.SYNC.DEFER_BLOCKING 0x0 ;  /* 0x0000000000007b1d */ /* 0x000fec0000010000 */
[----:B--2---:R-:W-:Y:S04]  /*eac0*/  STL.64 [R1+0x428], R10 ;  /* 0x0004280a01007387 */ /* 0x004fe80000100a00 */
[----:B------:R2:W-:Y:S04]  /*ead0*/  STL.64 [R1+0x420], R8 ;  /* 0x0004200801007387 */ /* 0x0005e80000100a00 */
[----:B--2---:R-:W2:Y:S04]  /*eae0*/  LDL.LU R8, [R1+0x30] ;  /* 0x0000300001087983 */ /* 0x004ea80000300800 */
[----:B------:R-:W2:Y:S04]  /*eaf0*/  LDL.LU R9, [R1+0x34] ;  /* 0x0000340001097983 */ /* 0x000ea80000300800 */
[----:B------:R-:W2:Y:S04]  /*eb00*/  LDL.LU R10, [R1+0x38] ;  /* 0x00003800010a7983 */ /* 0x000ea80000300800 */
[----:B------:R-:W2:Y:S04]  /*eb10*/  LDL.LU R11, [R1+0x3c] ;  /* 0x00003c00010b7983 */ /* 0x000ea80000300800 */
[----:B--2---:R-:W-:Y:S04]  /*eb20*/  STL.64 [R1+0x438], R10 ;  /* 0x0004380a01007387 */ /* 0x004fe80000100a00 */
[----:B------:R2:W-:Y:S04]  /*eb30*/  STL.64 [R1+0x430], R8 ;  /* 0x0004300801007387 */ /* 0x0005e80000100a00 */
[----:B--2---:R-:W2:Y:S04]  /*eb40*/  LDL.LU R8, [R1+0x20] ;  /* 0x0000200001087983 */ /* 0x004ea80000300800 */
[----:B------:R-:W2:Y:S04]  /*eb50*/  LDL.LU R9, [R1+0x24] ;  /* 0x0000240001097983 */ /* 0x000ea80000300800 */
[----:B------:R-:W2:Y:S04]  /*eb60*/  LDL.LU R10, [R1+0x28] ;  /* 0x00002800010a7983 */ /* 0x000ea80000300800 */
[----:B------:R-:W2:Y:S04]  /*eb70*/  LDL.LU R11, [R1+0x2c] ;  /* 0x00002c00010b7983 */ /* 0x000ea80000300800 */
[----:B------:R-:W3:Y:S04]  /*eb80*/  LDL.LU R4, [R1+0x40] ;  /* 0x0000400001047983 */ /* 0x000ee80000300800 */
[----:B------:R-:W3:Y:S04]  /*eb90*/  LDL.LU R5, [R1+0x44] ;  /* 0x0000440001057983 */ /* 0x000ee80000300800 */
[----:B------:R-:W3:Y:S04]  /*eba0*/  LDL.LU R6, [R1+0x48] ;  /* 0x0000480001067983 */ /* 0x000ee80000300800 */
[----:B------:R-:W3:Y:S04]  /*ebb0*/  LDL.LU R7, [R1+0x4c] ;  /* 0x00004c0001077983 */ /* 0x000ee80000300800 */
[----:B------:R-:W3:Y:S04]  /*ebc0*/  LDL.LU R16, [R1+0x70] ;  /* 0x0000700001107983 */ /* 0x000ee80000300800 */
[----:B0-----:R0:W-:Y:S04]  /*ebd0*/  STL.64 [R1+0x10], R24 ;  /* 0x0000101801007387 */ /* 0x0011e80000100a00 */
[----:B------:R0:W-:Y:S04]  /*ebe0*/  STL.64 [R1+0x18], R26 ;  /* 0x0000181a01007387 */ /* 0x0001e80000100a00 */
[----:B-1----:R1:W-:Y:S04]  /*ebf0*/  STL.64 [R1+0xf0], R20 ;  /* 0x0000f01401007387 */ /* 0x0023e80000100a00 */
[----:B------:R0:W-:Y:S04]  /*ec00*/  STL.64 [R1+0xf8], R22 ;  /* 0x0000f81601007387 */ /* 0x0001e80000100a00 */
[----:B------:R-:W3:Y:S04]  /*ec10*/  LDL.LU R17, [R1+0x74] ;  /* 0x0000740001117983 */ /* 0x000ee80000300800 */
[----:B------:R-:W3:Y:S04]  /*ec20*/  LDL.LU R18, [R1+0x78] ;  /* 0x0000780001127983 */ /* 0x000ee80000300800 */
[----:B------:R-:W3:Y:S04]  /*ec30*/  LDL.LU R19, [R1+0x7c] ;  /* 0x00007c0001137983 */ /* 0x000ee80000300800 */
[----:B0-----:R-:W3:Y:S04]  /*ec40*/  LDL.LU R24, [R1+0x60] ;  /* 0x0000600001187983 */ /* 0x001ee80000300800 */
[----:B------:R-:W3:Y:S04]  /*ec50*/  LDL.LU R25, [R1+0x64] ;  /* 0x0000640001197983 */ /* 0x000ee80000300800 */
[----:B------:R-:W3:Y:S04]  /*ec60*/  LDL.LU R26, [R1+0x68] ;  /* 0x00006800011a7983 */ /* 0x000ee80000300800 */
[----:B------:R-:W3:Y:S04]  /*ec70*/  LDL.LU R27, [R1+0x6c] ;  /* 0x00006c00011b7983 */ /* 0x000ee80000300800 */
[----:B-1----:R-:W3:Y:S04]  /*ec80*/  LDL.LU R20, [R1+0x90] ;  /* 0x0000900001147983 */ /* 0x002ee80000300800 */
[----:B------:R-:W3:Y:S04]  /*ec90*/  LDL.LU R21, [R1+0x94] ;  /* 0x0000940001157983 */ /* 0x000ee80000300800 */
[----:B------:R-:W3:Y:S04]  /*eca0*/  LDL.LU R22, [R1+0x98] ;  /* 0x0000980001167983 */ /* 0x000ee80000300800 */
[----:B------:R-:W3:Y:S04]  /*ecb0*/  LDL.LU R23, [R1+0x9c] ;  /* 0x00009c0001177983 */ /* 0x000ee80000300800 */
[----:B--2---:R-:W-:Y:S04]  /*ecc0*/  STSM.16.M88.4 [R0], R8 ;  /* 0x0000000800007844 */ /* 0x004fe80000000200 */
[----:B---3--:R-:W-:Y:S04]  /*ecd0*/  STL.64 [R1+0x418], R22 ;  /* 0x0004181601007387 */ /* 0x008fe80000100a00 */
[----:B------:R0:W-:Y:S04]  /*ece0*/  STL.64 [R1+0x410], R20 ;  /* 0x0004101401007387 */ /* 0x0001e80000100a00 */
[----:B0-----:R-:W2:Y:S04]  /*ecf0*/  LDL.LU R20, [R1+0x80] ;  /* 0x0000800001147983 */ /* 0x001ea80000300800 */
[----:B------:R-:W2:Y:S04]  /*ed00*/  LDL.LU R21, [R1+0x84] ;  /* 0x0000840001157983 */ /* 0x000ea80000300800 */
[----:B------:R-:W2:Y:S04]  /*ed10*/  LDL.LU R22, [R1+0x88] ;  /* 0x0000880001167983 */ /* 0x000ea80000300800 */
[----:B------:R-:W2:Y:S04]  /*ed20*/  LDL.LU R23, [R1+0x8c] ;  /* 0x00008c0001177983 */ /* 0x000ea80000300800 */
[----:B------:R-:W3:Y:S04]  /*ed30*/  LDL.LU.64 R10, [R1+0x438] ;  /* 0x00043800010a7983 */ /* 0x000ee80000300a00 */
[----:B------:R-:W3:Y:S04]  /*ed40*/  LDL.LU.64 R8, [R1+0x430] ;  /* 0x0004300001087983 */ /* 0x000ee80000300a00 */
[----:B---3--:R-:W-:Y:S01]  /*ed50*/  STSM.16.M88.4 [R0+0x1000], R8 ;  /* 0x0010000800007844 */ /* 0x008fe20000000200 */
[----:B------:R-:W-:Y:S06]  /*ed60*/  BAR.SYNC.DEFER_BLOCKING 0x0 ;  /* 0x0000000000007b1d */ /* 0x000fec0000010000 */
[----:B------:R-:W0:Y:S04]  /*ed70*/  LDS.128 R8, [R15] ;  /* 0x000000000f087984 */ /* 0x000e280000000c00 */
[----:B0-----:R-:W-:Y:S04]  /*ed80*/  STL.64 [R1+0x20], R8 ;  /* 0x0000200801007387 */ /* 0x001fe80000100a00 */
[----:B------:R-:W-:Y:S04]  /*ed90*/  STL.64 [R1+0x28], R10 ;  /* 0x0000280a01007387 */ /* 0x000fe80000100a00 */
[----:B------:R-:W0:Y:S01]  /*eda0*/  LDS.128 R8, [R15+0x2000] ;  /* 0x002000000f087984 */ /* 0x000e220000000c00 */
[----:B------:R-:W-:Y:S06]  /*edb0*/  BAR.SYNC.DEFER_BLOCKING 0x0 ;  /* 0x0000000000007b1d */ /* 0x000fec0000010000 */
[----:B0-----:R-:W-:Y:S04]  /*edc0*/  STL.64 [R1+0x30], R8 ;  /* 0x0000300801007387 */ /* 0x001fe80000100a00 */
[----:B------:R0:W-:Y:S04]  /*edd0*/  STL.64 [R1+0x38], R10 ;  /* 0x0000380a01007387 */ /* 0x0001e80000100a00 */
[----:B0-----:R-:W3:Y:S04]  /*ede0*/  LDL.LU.64 R10, [R1+0x428] ;  /* 0x00042800010a7983 */ /* 0x001ee80000300a00 */
[----:B------:R-:W3:Y:S04]  /*edf0*/  LDL.LU.64 R8, [R1+0x420] ;  /* 0x0004200001087983 */ /* 0x000ee80000300a00 */
[----:B------:R-:W-:Y:S04]  /*ee00*/  STSM.16.M88.4 [R0], R4 ;  /* 0x0000000400007844 */ /* 0x000fe80000000200 */
[----:B---3--:R-:W-:Y:S01]  /*ee10*/  STSM.16.M88.4 [R0+0x1000], R8 ;  /* 0x0010000800007844 */ /* 0x008fe20000000200 */
[----:B------:R-:W-:Y:S06]  /*ee20*/  BAR.SYNC.DEFER_BLOCKING 0x0 ;  /* 0x0000000000007b1d */ /* 0x000fec0000010000 */
[----:B------:R-:W0:Y:S04]  /*ee30*/  LDS.128 R4, [R15] ;  /* 0x000000000f047984 */ /* 0x000e280000000c00 */
[----:B------:R-:W1:Y:S01]  /*ee40*/  LDS.128 R8, [R15+0x2000] ;  /* 0x002000000f087984 */ /* 0x000e620000000c00 */
[----:B------:R-:W-:Y:S06]  /*ee50*/  BAR.SYNC.DEFER_BLOCKING 0x0 ;  /* 0x0000000000007b1d */ /* 0x000fec0000010000 */
[----:B------:R-:W-:Y:S04]  /*ee60*/  STSM.16.M88.4 [R0], R24 ;  /* 0x0000001800007844 */ /* 0x000fe80000000200 */
[----:B------:R-:W-:Y:S01]  /*ee70*/  STSM.16.M88.4 [R0+0x1000], R16 ;  /* 0x0010001000007844 */ /* 0x000fe20000000200 */
[----:B------:R-:W-:Y:S06]  /*ee80*/  BAR.SYNC.DEFER_BLOCKING 0x0 ;  /* 0x0000000000007b1d */ /* 0x000fec0000010000 */
[----:B------:R-:W3:Y:S04]  /*ee90*/  LDS.128 R16, [R15] ;  /* 0x000000000f107984 */ /* 0x000ee80000000c00 */
[----:B------:R-:W1:Y:S01]  /*eea0*/  LDS.128 R24, [R15+0x2000] ;  /* 0x002000000f187984 */ /* 0x000e620000000c00 */
[----:B------:R-:W-:Y:S06]  /*eeb0*/  BAR.SYNC.DEFER_BLOCKING 0x0 ;  /* 0x0000000000007b1d */ /* 0x000fec0000010000 */
[----:B0-----:R-:W-:Y:S04]  /*eec0*/  STL [R1+0x3f0], R6 ;  /* 0x0003f00601007387 */ /* 0x001fe80000100800 */
[----:B------:R0:W-:Y:S04]  /*eed0*/  STL [R1+0x3ec], R7 ;  /* 0x0003ec0701007387 */ /* 0x0001e80000100800 */
[----:B0-----:R-:W3:Y:S04]  /*eee0*/  LDL R7, [R1+0x374] ;  /* 0x0003740001077983 */ /* 0x001ee80000100800 */
[----:B--2---:R0:W-:Y:S04]  /*eef0*/  STSM.16.M88.4 [R0], R20 ;  /* 0x0000001400007844 */ /* 0x0041e80000000200 */
[----:B0-----:R-:W2:Y:S04]  /*ef00*/  LDL.LU.64 R22, [R1+0x418] ;  /* 0x0004180001167983 */ /* 0x001ea80000300a00 */
[----:B------:R-:W2:Y:S01]  /*ef10*/  LDL.LU.64 R20, [R1+0x410] ;  /* 0x0004100001147983 */ /* 0x000ea20000300a00 */
[----:B------:R-:W-:Y:S01]  /*ef20*/  IMAD R3, R2, UR5, RZ ;  /* 0x0000000502037c24 */ /* 0x000fe2000f8e02ff */
[C---:B------:R-:W-:Y:S01]  /*ef30*/  ISETP.LT.AND P2, PT, R29.reuse, UR11, !P0 ;  /* 0x0000000b1d007c0c */ /* 0x040fe2000c741270 */
[----:B----4-:R-:W-:Y:S01]  /*ef40*/  IMAD R14, R29, UR4, RZ ;  /* 0x000000041d0e7c24 */ /* 0x010fe2000f8e02ff */
[----:B------:R-:W0:Y:S02]  /*ef50*/  LDCU UR5, c[0x0][0x39c] ;  /* 0x00007380ff0577ac */ /* 0x000e240008000800 */
[C---:B------:R-:W-:Y:S01]  /*ef60*/  LEA R2, P6, R3.reuse, UR6, 0x1 ;  /* 0x0000000603027c11 */ /* 0x040fe2000f8c08ff */
[----:B------:R-:W-:Y:S01]  /*ef70*/  VIADD R6, R14, UR4 ;  /* 0x000000040e067c36 */ /* 0x000fe20008000000 */
[----:B------:R-:W4:Y:S02]  /*ef80*/  LDCU UR6, c[0x0][0x39c] ;  /* 0x00007380ff0677ac */ /* 0x000f240008000800 */
[----:B------:R-:W-:-:S02]  /*ef90*/  LEA.HI.X.SX32 R3, R3, UR7, 0x1, P6 ;  /* 0x0000000703037c11 */ /* 0x000fc4000b0f0eff */
[CC--:B------:R-:W-:Y:S01]  /*efa0*/  LEA R28, P6, R14.reuse, R2.reuse, 0x1 ;  /* 0x000000020e1c7211 */ /* 0x0c0fe200078c08ff */
[----:B------:R-:W0:Y:S03]  /*efb0*/  LDCU UR7, c[0x0][0x39c] ;  /* 0x00007380ff0777ac */ /* 0x000e260008000800 */
[----:B------:R-:W-:Y:S01]  /*efc0*/  LEA.HI.X.SX32 R29, R14, R3, 0x1, P6 ;  /* 0x000000030e1d7211 */ /* 0x000fe200030f0eff */
[----:B------:R-:W0:Y:S01]  /*efd0*/  LDCU UR11, c[0x0][0x39c] ;  /* 0x00007380ff0b77ac */ /* 0x000e220008000800 */
[----:B--2---:R2:W-:Y:S01]  /*efe0*/  STSM.16.M88.4 [R0+0x1000], R20 ;  /* 0x0010001400007844 */ /* 0x0045e20000000200 */
[----:B------:R-:W-:Y:S06]  /*eff0*/  BAR.SYNC.DEFER_BLOCKING 0x0 ;  /* 0x0000000000007b1d */ /* 0x000fec0000010000 */
[----:B--2---:R-:W2:Y:S04]  /*f000*/  LDL.LU.64 R22, [R1+0x408] ;  /* 0x0004080001167983 */ /* 0x004ea80000300a00 */
[----:B------:R-:W2:Y:S04]  /*f010*/  LDL.LU.64 R20, [R1+0x400] ;  /* 0x0004000001147983 */ /* 0x000ea80000300a00 */
[----:B------:R0:W-:Y:S01]  /*f020*/  @P2 STG.E.U16 desc[UR8][R28.64], R12 ;  /* 0x0000000c1c002986 */ /* 0x0001e2000c101508 */
[----:B------:R-:W-:-:S04]  /*f030*/  LEA R14, P2, R6, R2, 0x1 ;  /* 0x00000002060e7211 */ /* 0x000fc800078408ff */
[----:B------:R-:W-:Y:S02]  /*f040*/  LEA.HI.X.SX32 R15, R6, R3, 0x1, P2 ;  /* 0x00000003060f7211 */ /* 0x000fe400010f0eff */
[----:B0-----:R-:W-:-:S05]  /*f050*/  PRMT R29, R12, 0x7632, R29 ;  /* 0x000076320c1d7816 */ /* 0x001fca000000001d */
[----:B------:R0:W-:Y:S04]  /*f060*/  @P1 STG.E.U16 desc[UR8][R14.64], R29 ;  /* 0x0000001d0e001986 */ /* 0x0001e8000c101508 */
[----:B0-----:R-:W2:Y:S01]  /*f070*/  LDL.LU.64 R14, [R1+0x3f8] ;  /* 0x0003f800010e7983 */ /* 0x001ea20000300a00 */
[C---:B---3--:R-:W-:Y:S02]  /*f080*/  VIADD R28, R7.reuse, 0x5 ;  /* 0x00000005071c7836 */ /* 0x048fe40000000000 */
[----:B------:R-:W-:Y:S02]  /*f090*/  VIADD R0, R6, UR4 ;  /* 0x0000000406007c36 */ /* 0x000fe40008000000 */
[----:B------:R-:W-:Y:S01]  /*f0a0*/  VIADD R12, R7, 0x6 ;  /* 0x00000006070c7836 */ /* 0x000fe20000000000 */
[----:B------:R-:W-:Y:S01]  /*f0b0*/  ISETP.LT.AND P2, PT, R28, UR5, !P0 ;  /* 0x000000051c007c0c */ /* 0x000fe2000c741270 */
[----:B------:R-:W0:Y:S01]  /*f0c0*/  LDCU UR5, c[0x0][0x39c] ;  /* 0x00007380ff0577ac */ /* 0x000e220008000800 */
[----:B------:R-:W-:-:S02]  /*f0d0*/  LEA R28, P6, R0, R2, 0x1 ;  /* 0x00000002001c7211 */ /* 0x000fc400078c08ff */
[----:B----4-:R-:W-:Y:S01]  /*f0e0*/  ISETP.LT.AND P1, PT, R12, UR6, !P0 ;  /* 0x000000060c007c0c */ /* 0x010fe2000c721270 */
[C---:B------:R-:W-:Y:S01]  /*f0f0*/  VIADD R12, R0.reuse, UR4 ;  /* 0x00000004000c7c36 */ /* 0x040fe20008000000 */
[----:B------:R-:W-:Y:S01]  /*f100*/  LEA.HI.X.SX32 R29, R0, R3, 0x1, P6 ;  /* 0x00000003001d7211 */ /* 0x000fe200030f0eff */
[----:B------:R-:W-:Y:S01]  /*f110*/  VIADD R6, R7, 0x7 ;  /* 0x0000000707067836 */ /* 0x000fe20000000000 */
[----:B------:R-:W3:Y:S03]  /*f120*/  LDCU UR6, c[0x0][0x39c] ;  /* 0x00007380ff0677ac */ /* 0x000ee60008000800 */
[----:B------:R4:W-:Y:S02]  /*f130*/  @P5 STG.E.U16 desc[UR8][R28.64], R13 ;  /* 0x0000000d1c005986 */ /* 0x0009e4000c101508 */
[----:B----4-:R-:W-:-:S04]  /*f140*/  LEA R28, P6, R12, R2, 0x1 ;  /* 0x000000020c1c7211 */ /* 0x010fc800078c08ff */
[----:B------:R-:W-:Y:S02]  /*f150*/  LEA.HI.X.SX32 R29, R12, R3, 0x1, P6 ;  /* 0x000000030c1d7211 */ /* 0x000fe400030f0eff */
[----:B--2---:R-:W-:-:S05]  /*f160*/  PRMT R15, R13, 0x7632, R15 ;  /* 0x000076320d0f7816 */ /* 0x004fca000000000f */
[----:B------:R2:W-:Y:S04]  /*f170*/  @P4 STG.E.U16 desc[UR8][R28.64], R15 ;  /* 0x0000000f1c004986 */ /* 0x0005e8000c101508 */
[----:B--2---:R-:W2:Y:S01]  /*f180*/  LDL.LU R15, [R1+0x3f4] ;  /* 0x0003f400010f7983 */ /* 0x004ea20000300800 */
[----:B------:R-:W-:Y:S02]  /*f190*/  IADD3 R0, PT, PT, R12, UR4, RZ ;  /* 0x000000040c007c10 */ /* 0x000fe4000fffe0ff */
[----:B------:R-:W-:Y:S01]  /*f1a0*/  ISETP.LT.AND P5, PT, R6, UR7, !P0 ;  /* 0x0000000706007c0c */ /* 0x000fe2000c7a1270 */
[----:B------:R-:W4:Y:S01]  /*f1b0*/  LDCU UR7, c[0x0][0x39c] ;  /* 0x00007380ff0777ac */ /* 0x000f220008000800 */
[----:B------:R-:W-:Y:S01]  /*f1c0*/  LEA R12, P6, R0, R2, 0x1 ;  /* 0x00000002000c7211 */ /* 0x000fe200078c08ff */
[----:B------:R-:W-:-:S02]  /*f1d0*/  VIADD R6, R7, 0x8 ;  /* 0x0000000807067836 */ /* 0x000fc40000000000 */
[C---:B------:R-:W-:Y:S01]  /*f1e0*/  VIADD R29, R0.reuse, UR4 ;  /* 0x00000004001d7c36 */ /* 0x040fe20008000000 */
[----:B------:R-:W-:Y:S02]  /*f1f0*/  LEA.HI.X.SX32 R13, R0, R3, 0x1, P6 ;  /* 0x00000003000d7211 */ /* 0x000fe400030f0eff */
[----:B0-----:R-:W-:Y:S01]  /*f200*/  ISETP.LT.AND P4, PT, R6, UR5, !P0 ;  /* 0x0000000506007c0c */ /* 0x001fe2000c781270 */
[----:B------:R-:W0:Y:S01]  /*f210*/  LDCU UR5, c[0x0][0x39c] ;  /* 0x00007380ff0577ac */ /* 0x000e220008000800 */
[C---:B------:R-:W-:Y:S01]  /*f220*/  VIADD R0, R29.reuse, UR4 ;  /* 0x000000041d007c36 */ /* 0x040fe20008000000 */
[----:B------:R1:W-:Y:S01]  /*f230*/  @P3 STG.E.U16 desc[UR8][R12.64], R14 ;  /* 0x0000000e0c003986 */ /* 0x0003e2000c101508 */
[----:B------:R-:W-:-:S03]  /*f240*/  LEA R28, P3, R29, R2, 0x1 ;  /* 0x000000021d1c7211 */ /* 0x000fc600078608ff */
[----:B------:R-:W2:Y:S01]  /*f250*/  LDL.LU R6, [R1+0xbc] ;  /* 0x0000bc0001067983 */ /* 0x000ea20000300800 */
[----:B------:R-:W-:Y:S01]  /*f260*/  LEA.HI.X.SX32 R29, R29, R3, 0x1, P3 ;  /* 0x000000031d1d7211 */ /* 0x000fe200018f0eff */
[C---:B-1----:R-:W-:Y:S01]  /*f270*/  VIADD R12, R7.reuse, 0x9 ;  /* 0x00000009070c7836 */ /* 0x042fe20000000000 */
[----:B------:R-:W-:Y:S01]  /*f280*/  PRMT R13, R14, 0x7632, R13 ;  /* 0x000076320e0d7816 */ /* 0x000fe2000000000d */
[----:B------:R-:W-:-:S03]  /*f290*/  VIADD R14, R7, 0xa ;  /* 0x0000000a070e7836 */ /* 0x000fc60000000000 */
[----:B---3--:R-:W-:Y:S01]  /*f2a0*/  ISETP.LT.AND P3, PT, R12, UR6, !P0 ;  /* 0x000000060c007c0c */ /* 0x008fe2000c761270 */
[----:B------:R1:W-:Y:S01]  /*f2b0*/  @P2 STG.E.U16 desc[UR8][R28.64], R13 ;  /* 0x0000000d1c002986 */ /* 0x0003e2000c101508 */
[-C--:B------:R-:W-:Y:S01]  /*f2c0*/  LEA R12, P6, R0, R2.reuse, 0x1 ;  /* 0x00000002000c7211 */ /* 0x080fe200078c08ff */
[----:B------:R-:W3:Y:S01]  /*f2d0*/  LDCU UR6, c[0x0][0x39c] ;  /* 0x00007380ff0677ac */ /* 0x000ee20008000800 */
[----:B----4-:R-:W-:Y:S01]  /*f2e0*/  ISETP.LT.AND P2, PT, R14, UR7, !P0 ;  /* 0x000000070e007c0c */ /* 0x010fe2000c741270 */
[C---:B------:R-:W-:Y:S01]  /*f2f0*/  VIADD R14, R0.reuse, UR4 ;  /* 0x00000004000e7c36 */ /* 0x040fe20008000000 */
[----:B------:R-:W4:Y:S01]  /*f300*/  LDCU UR7, c[0x0][0x39c] ;  /* 0x00007380ff0777ac */ /* 0x000f220008000800 */
[-C--:B-1----:R-:W-:Y:S01]  /*f310*/  LEA.HI.X.SX32 R13, R0, R3.reuse, 0x1, P6 ;  /* 0x00000003000d7211 */ /* 0x082fe200030f0eff */
[----:B------:R-:W-:Y:S02]  /*f320*/  VIADD R29, R7, 0xb ;  /* 0x0000000b071d7836 */ /* 0x000fe40000000000 */
[CC--:B------:R-:W-:Y:S01]  /*f330*/  LEA R28, P6, R14.reuse, R2.reuse, 0x1 ;  /* 0x000000020e1c7211 */ /* 0x0c0fe200078c08ff */
[C---:B------:R-:W-:Y:S01]  /*f340*/  VIADD R0, R14.reuse, UR4 ;  /* 0x000000040e007c36 */ /* 0x040fe20008000000 */
[----:B--2---:R1:W-:Y:S01]  /*f350*/  @P1 STG.E.U16 desc[UR8][R12.64], R15 ;  /* 0x0000000f0c001986 */ /* 0x0043e2000c101508 */
[----:B0-----:R-:W-:Y:S01]  /*f360*/  ISETP.LT.AND P1, PT, R29, UR5, !P0 ;  /* 0x000000051d007c0c */ /* 0x001fe2000c721270 */
[----:B------:R-:W0:Y:S01]  /*f370*/  LDCU UR5, c[0x0][0x39c] ;  /* 0x00007380ff0577ac */ /* 0x000e220008000800 */
[----:B------:R-:W-:Y:S01]  /*f380*/  LEA.HI.X.SX32 R29, R14, R3, 0x1, P6 ;  /* 0x000000030e1d7211 */ /* 0x000fe200030f0eff */
[----:B------:R-:W-:Y:S01]  /*f390*/  VIADD R14, R7, 0xc ;  /* 0x0000000c070e7836 */ /* 0x000fe20000000000 */
[----:B-1----:R-:W-:-:S02]  /*f3a0*/  LEA R12, P6, R0, R2, 0x1 ;  /* 0x00000002000c7211 */ /* 0x002fc400078c08ff */
[----:B------:R-:W-:Y:S02]  /*f3b0*/  PRMT R15, R15, 0x7632, R15 ;  /* 0x000076320f0f7816 */ /* 0x000fe4000000000f */
[C---:B------:R-:W-:Y:S01]  /*f3c0*/  LEA.HI.X.SX32 R13, R0.reuse, R3, 0x1, P6 ;  /* 0x00000003000d7211 */ /* 0x040fe200030f0eff */
[----:B------:R-:W-:Y:S02]  /*f3d0*/  VIADD R0, R0, UR4 ;  /* 0x0000000400007c36 */ /* 0x000fe40008000000 */
[----:B------:R1:W-:Y:S01]  /*f3e0*/  @P5 STG.E.U16 desc[UR8][R28.64], R15 ;  /* 0x0000000f1c005986 */ /* 0x0003e2000c101508 */
[----:B---3--:R-:W-:Y:S01]  /*f3f0*/  ISETP.LT.AND P5, PT, R14, UR6, !P0 ;  /* 0x000000060e007c0c */ /* 0x008fe2000c7a1270 */
[----:B------:R-:W2:Y:S02]  /*f400*/  LDCU UR6, c[0x0][0x39c] ;  /* 0x00007380ff0677ac */ /* 0x000ea40008000800 */
[----:B------:R3:W-:Y:S01]  /*f410*/  @P4 STG.E.U16 desc[UR8][R12.64], R20 ;  /* 0x000000140c004986 */ /* 0x0007e2000c101508 */
[----:B------:R-:W-:-:S02]  /*f420*/  VIADD R14, R7, 0xd ;  /* 0x0000000d070e7836 */ /* 0x000fc40000000000 */
[----:B-1----:R-:W-:Y:S01]  /*f430*/  VIADD R28, R0, UR4 ;  /* 0x00000004001c7c36 */ /* 0x002fe20008000000 */
[----:B------:R-:W-:Y:S01]  /*f440*/  PRMT R15, R20, 0x7632, R15 ;  /* 0x00007632140f7816 */ /* 0x000fe2000000000f */
[----:B------:R-:W2:Y:S01]  /*f450*/  LDL.LU R29, [R1+0xb8] ;  /* 0x0000b800011d7983 */ /* 0x000ea20000300800 */
[----:B---3--:R-:W-:-:S04]  /*f460*/  LEA R12, P4, R0, R2, 0x1 ;  /* 0x00000002000c7211 */ /* 0x008fc800078808ff */
[-C--:B------:R-:W-:Y:S01]  /*f470*/  LEA.HI.X.SX32 R13, R0, R3.reuse, 0x1, P4 ;  /* 0x00000003000d7211 */ /* 0x080fe200020f0eff */
[C---:B------:R-:W-:Y:S01]  /*f480*/  VIADD R0, R7.reuse, 0xe ;  /* 0x0000000e07007836 */ /* 0x040fe20000000000 */
[----:B0-----:R-:W-:Y:S01]  /*f490*/  ISETP.LT.AND P4, PT, R14, UR5, !P0 ;  /* 0x000000050e007c0c */ /* 0x001fe2000c781270 */
[----:B------:R-:W0:Y:S01]  /*f4a0*/  LDCU UR5, c[0x0][0x39c] ;  /* 0x00007380ff0577ac */ /* 0x000e220008000800 */
[-C--:B------:R-:W-:Y:S01]  /*f4b0*/  LEA R14, P6, R28, R2.reuse, 0x1 ;  /* 0x000000021c0e7211 */ /* 0x080fe200078c08ff */
[----:B------:R1:W-:Y:S01]  /*f4c0*/  @P3 STG.E.U16 desc[UR8][R12.64], R15 ;  /* 0x0000000f0c003986 */ /* 0x0003e2000c101508 */
[----:B----4-:R-:W-:Y:S01]  /*f4d0*/  ISETP.LT.AND P3, PT, R0, UR7, !P0 ;  /* 0x0000000700007c0c */ /* 0x010fe2000c761270 */
[----:B------:R-:W-:Y:S01]  /*f4e0*/  VIADD R0, R28, UR4 ;  /* 0x000000041c007c36 */ /* 0x000fe20008000000 */
[----:B------:R-:W3:Y:S03]  /*f4f0*/  LDCU UR7, c[0x0][0x39c] ;  /* 0x00007380ff0777ac */ /* 0x000ee60008000800 */
[----:B------:R-:W-:Y:S01]  /*f500*/  VIADD R20, R0, UR4 ;  /* 0x0000000400147c36 */ /* 0x000fe20008000000 */
[-C--:B-1----:R-:W-:Y:S01]  /*f510*/  LEA.HI.X.SX32 R15, R28, R3.reuse, 0x1, P6 ;  /* 0x000000031c0f7211 */ /* 0x082fe200030f0eff */
[----:B------:R-:W-:Y:S01]  /*f520*/  VIADD R13, R7, 0xf ;  /* 0x0000000f070d7836 */ /* 0x000fe20000000000 */
[C---:B------:R-:W-:Y:S01]  /*f530*/  LEA R12, P6, R0.reuse, R2, 0x1 ;  /* 0x00000002000c7211 */ /* 0x040fe200078c08ff */
[----:B------:R-:W4:Y:S04]  /*f540*/  LDL.LU R28, [R1+0xb4] ;  /* 0x0000b400011c7983 */ /* 0x000f280000300800 */
[----:B------:R1:W-:Y:S01]  /*f550*/  @P2 STG.E.U16 desc[UR8][R14.64], R21 ;  /* 0x000000150e002986 */ /* 0x0003e2000c101508 */
[----:B--2---:R-:W-:Y:S01]  /*f560*/  ISETP.LT.AND P2, PT, R13, UR6, !P0 ;  /* 0x000000060d007c0c */ /* 0x004fe2000c741270 */
[----:B------:R-:W2:Y:S01]  /*f570*/  LDCU UR6, c[0x0][0x39c] ;  /* 0x00007380ff0677ac */ /* 0x000ea20008000800 */
[----:B------:R-:W-:-:S02]  /*f580*/  LEA.HI.X.SX32 R13, R0, R3, 0x1, P6 ;  /* 0x00000003000d7211 */ /* 0x000fc400030f0eff */
[----:B------:R-:W-:Y:S02]  /*f590*/  PRMT R0, R21, 0x7632, R0 ;  /* 0x0000763215007816 */ /* 0x000fe40000000000 */
[----:B-1----:R-:W-:-:S03]  /*f5a0*/  LEA R14, P6, R20, R2, 0x1 ;  /* 0x00000002140e7211 */ /* 0x002fc600078c08ff */
[----:B------:R1:W-:Y:S01]  /*f5b0*/  @P1 STG.E.U16 desc[UR8][R12.64], R0 ;  /* 0x000000000c001986 */ /* 0x0003e2000c101508 */
[----:B------:R-:W-:Y:S01]  /*f5c0*/  VIADD R21, R7, 0x10 ;  /* 0x0000001007157836 */ /* 0x000fe20000000000 */
[----:B------:R-:W-:-:S04]  /*f5d0*/  LEA.HI.X.SX32 R15, R20, R3, 0x1, P6 ;  /* 0x00000003140f7211 */ /* 0x000fc800030f0eff */
[----:B0-----:R-:W-:Y:S01]  /*f5e0*/  ISETP.LT.AND P1, PT, R21, UR5, !P0 ;  /* 0x0000000515007c0c */ /* 0x001fe2000c721270 */
[----:B------:R-:W0:Y:S01]  /*f5f0*/  LDCU UR5, c[0x0][0x39c] ;  /* 0x00007380ff0577ac */ /* 0x000e220008000800 */
[----:B------:R3:W-:Y:S01]  /*f600*/  @P5 STG.E.U16 desc[UR8][R14.64], R22 ;  /* 0x000000160e005986 */ /* 0x0007e2000c101508 */
[----:B-1----:R-:W-:-:S05]  /*f610*/  VIADD R0, R20, UR4 ;  /* 0x0000000414007c36 */ /* 0x002fca0008000000 */
[CC--:B------:R-:W-:Y:S01]  /*f620*/  LEA R12, P5, R0.reuse, R2.reuse, 0x1 ;  /* 0x00000002000c7211 */ /* 0x0c0fe200078a08ff */
[C---:B------:R-:W-:Y:S02]  /*f630*/  VIADD R20, R0.reuse, UR4 ;  /* 0x0000000400147c36 */ /* 0x040fe40008000000 */
[C---:B---3--:R-:W-:Y:S01]  /*f640*/  VIADD R14, R7.reuse, 0x11 ;  /* 0x00000011070e7836 */ /* 0x048fe20000000000 */
[-C--:B------:R-:W-:Y:S01]  /*f650*/  LEA.HI.X.SX32 R13, R0, R3.reuse, 0x1, P5 ;  /* 0x00000003000d7211 */ /* 0x080fe200028f0eff */
[C---:B------:R-:W-:Y:S01]  /*f660*/  VIADD R0, R7.reuse, 0x12 ;  /* 0x0000001207007836 */ /* 0x040fe20000000000 */
[----:B------:R-:W-:Y:S02]  /*f670*/  PRMT R15, R22, 0x7632, R15 ;  /* 0x00007632160f7816 */ /* 0x000fe4000000000f */
[----:B--2---:R-:W-:Y:S01]  /*f680*/  ISETP.LT.AND P5, PT, R14, UR6, !P0 ;  /* 0x000000060e007c0c */ /* 0x004fe2000c7a1270 */
[----:B------:R-:W1:Y:S01]  /*f690*/  LDCU UR6, c[0x0][0x39c] ;  /* 0x00007380ff0677ac */ /* 0x000e620008000800 */
[-C--:B------:R-:W-:Y:S01]  /*f6a0*/  LEA R14, P6, R20, R2.reuse, 0x1 ;  /* 0x00000002140e7211 */ /* 0x080fe200078c08ff */
[----:B------:R2:W-:Y:S01]  /*f6b0*/  @P4 STG.E.U16 desc[UR8][R12.64], R15 ;  /* 0x0000000f0c004986 */ /* 0x0005e2000c101508 */
[----:B------:R-:W-:Y:S01]  /*f6c0*/  ISETP.LT.AND P4, PT, R0, UR7, !P0 ;  /* 0x0000000700007c0c */ /* 0x000fe2000c781270 */
[C---:B------:R-:W-:Y:S01]  /*f6d0*/  VIADD R0, R20.reuse, UR4 ;  /* 0x0000000414007c36 */ /* 0x040fe20008000000 */
[----:B------:R-:W3:Y:S01]  /*f6e0*/  LDCU UR7, c[0x0][0x39c] ;  /* 0x00007380ff0777ac */ /* 0x000ee20008000800 */
[C---:B------:R-:W-:Y:S01]  /*f6f0*/  VIADD R21, R7.reuse, 0x14 ;  /* 0x0000001407157836 */ /* 0x040fe20000000000 */
[----:B------:R-:W3:Y:S01]  /*f700*/  LDL.LU R22, [R1+0xc4] ;  /* 0x0000c40001167983 */ /* 0x000ee20000300800 */
[----:B--2---:R-:W-:Y:S01]  /*f710*/  LEA.HI.X.SX32 R15, R20, R3, 0x1, P6 ;  /* 0x00000003140f7211 */ /* 0x004fe200030f0eff */
[----:B------:R-:W-:Y:S01]  /*f720*/  VIADD R13, R7, 0x13 ;  /* 0x00000013070d7836 */ /* 0x000fe20000000000 */
[C---:B------:R-:W-:Y:S01]  /*f730*/  LEA R12, P6, R0.reuse, R2, 0x1 ;  /* 0x00000002000c7211 */ /* 0x040fe200078c08ff */
[----:B------:R-:W-:-:S02]  /*f740*/  VIADD R20, R0, UR4 ;  /* 0x0000000400147c36 */ /* 0x000fc40008000000 */
[----:B------:R2:W-:Y:S01]  /*f750*/  @P3 STG.E.U16 desc[UR8][R14.64], R23 ;  /* 0x000000170e003986 */ /* 0x0005e2000c101508 */
[----:B0-----:R-:W-:Y:S01]  /*f760*/  ISETP.LT.AND P3, PT, R13, UR5, !P0 ;  /* 0x000000050d007c0c */ /* 0x001fe2000c761270 */
[----:B------:R-:W0:Y:S01]  /*f770*/  LDCU UR5, c[0x0][0x39c] ;  /* 0x00007380ff0577ac */ /* 0x000e220008000800 */
[----:B------:R-:W-:Y:S02]  /*f780*/  LEA.HI.X.SX32 R13, R0, R3, 0x1, P6 ;  /* 0x00000003000d7211 */ /* 0x000fe400030f0eff */
[----:B------:R-:W-:-:S05]  /*f790*/  PRMT R0, R23, 0x7632, R0 ;  /* 0x0000763217007816 */ /* 0x000fca0000000000 */
[----:B------:R0:W-:Y:S01]  /*f7a0*/  @P2 STG.E.U16 desc[UR8][R12.64], R0 ;  /* 0x000000000c002986 */ /* 0x0001e2000c101508 */
[----:B-1----:R-:W-:Y:S01]  /*f7b0*/  ISETP.LT.AND P2, PT, R21, UR6, !P0 ;  /* 0x0000000615007c0c */ /* 0x002fe2000c741270 */
[----:B------:R-:W1:Y:S02]  /*f7c0*/  LDCU UR6, c[0x0][0x39c] ;  /* 0x00007380ff0677ac */ /* 0x000e640008000800 */
[----:B--2---:R-:W2:Y:S04]  /*f7d0*/  LDL.LU R23, [R1+0xc0] ;  /* 0x0000c00001177983 */ /* 0x004ea80000300800 */
[----:B------:R-:W2:Y:S01]  /*f7e0*/  LDL.LU R21, [R1+0xb0] ;  /* 0x0000b00001157983 */ /* 0x000ea20000300800 */
[C---:B------:R-:W-:Y:S01]  /*f7f0*/  LEA R14, P6, R20.reuse, R2, 0x1 ;  /* 0x00000002140e7211 */ /* 0x040fe200078c08ff */
[----:B0-----:R-:W-:-:S03]  /*f800*/  VIADD R0, R20, UR4 ;  /* 0x0000000414007c36 */ /* 0x001fc60008000000 */
[----:B------:R-:W-:Y:S01]  /*f810*/  LEA.HI.X.SX32 R15, R20, R3, 0x1, P6 ;  /* 0x00000003140f7211 */ /* 0x000fe200030f0eff */
[----:B------:R-:W-:-:S04]  /*f820*/  VIADD R20, R0, UR4 ;  /* 0x0000000400147c36 */ /* 0x000fc80008000000 */
[----:B--2---:R0:W-:Y:S01]  /*f830*/  @P1 STG.E.U16 desc[UR8][R14.64], R21 ;  /* 0x000000150e001986 */ /* 0x0041e2000c101508 */
[----:B------:R-:W-:-:S04]  /*f840*/  LEA R12, P1, R0, R2, 0x1 ;  /* 0x00000002000c7211 */ /* 0x000fc800078208ff */
[----:B------:R-:W-:Y:S01]  /*f850*/  LEA.HI.X.SX32 R13, R0, R3, 0x1, P1 ;  /* 0x00000003000d7211 */ /* 0x000fe200008f0eff */
[C---:B------:R-:W-:Y:S02]  /*f860*/  VIADD R0, R7.reuse, 0x16 ;  /* 0x0000001607007836 */ /* 0x040fe40000000000 */
[----:B0-----:R-:W-:Y:S01]  /*f870*/  VIADD R14, R7, 0x15 ;  /* 0x00000015070e7836 */ /* 0x001fe20000000000 */
[----:B------:R-:W-:-:S04]  /*f880*/  PRMT R15, R21, 0x7632, R15 ;  /* 0x00007632150f7816 */ /* 0x000fc8000000000f */
[----:B------:R-:W-:Y:S01]  /*f890*/  ISETP.LT.AND P1, PT, R14, UR5, !P0 ;  /* 0x000000050e007c0c */ /* 0x000fe2000c721270 */
[----:B------:R0:W-:Y:S01]  /*f8a0*/  @P5 STG.E.U16 desc[UR8][R12.64], R15 ;  /* 0x0000000f0c005986 */ /* 0x0001e2000c101508 */
[-C--:B------:R-:W-:Y:S01]  /*f8b0*/  LEA R14, P6, R20, R2.reuse, 0x1 ;  /* 0x00000002140e7211 */ /* 0x080fe200078c08ff */
[----:B------:R-:W2:Y:S01]  /*f8c0*/  LDCU UR5, c[0x0][0x39c] ;  /* 0x00007380ff0577ac */ /* 0x000ea20008000800 */
[----:B---3--:R-:W-:Y:S01]  /*f8d0*/  ISETP.LT.AND P5, PT, R0, UR7, !P0 ;  /* 0x0000000700007c0c */ /* 0x008fe2000c7a1270 */
[C---:B------:R-:W-:Y:S01]  /*f8e0*/  VIADD R0, R20.reuse, UR4 ;  /* 0x0000000414007c36 */ /* 0x040fe20008000000 */
[----:B------:R-:W3:Y:S01]  /*f8f0*/  LDCU UR7, c[0x0][0x39c] ;  /* 0x00007380ff0777ac */ /* 0x000ee20008000800 */
[-C--:B0-----:R-:W-:Y:S01]  /*f900*/  LEA.HI.X.SX32 R15, R20, R3.reuse, 0x1, P6 ;  /* 0x00000003140f7211 */ /* 0x081fe200030f0eff */
[----:B------:R-:W-:Y:S02]  /*f910*/  VIADD R13, R7, 0x17 ;  /* 0x00000017070d7836 */ /* 0x000fe40000000000 */
[C---:B------:R-:W-:Y:S01]  /*f920*/  LEA R12, P6, R0.reuse, R2, 0x1 ;  /* 0x00000002000c7211 */ /* 0x040fe200078c08ff */
[C---:B------:R-:W-:Y:S01]  /*f930*/  VIADD R20, R0.reuse, UR4 ;  /* 0x0000000400147c36 */ /* 0x040fe20008000000 */
[----:B----4-:R0:W-:Y:S01]  /*f940*/  @P4 STG.E.U16 desc[UR8][R14.64], R28 ;  /* 0x0000001c0e004986 */ /* 0x0101e2000c101508 */
[----:B-1----:R-:W-:Y:S01]  /*f950*/  ISETP.LT.AND P4, PT, R13, UR6, !P0 ;  /* 0x000000060d007c0c */ /* 0x002fe2000c781270 */
[----:B------:R-:W1:Y:S01]  /*f960*/  LDCU UR6, c[0x0][0x39c] ;  /* 0x00007380ff0677ac */ /* 0x000e620008000800 */
[----:B------:R-:W-:-:S02]  /*f970*/  LEA.HI.X.SX32 R13, R0, R3, 0x1, P6 ;  /* 0x00000003000d7211 */ /* 0x000fc400030f0eff */
[----:B------:R-:W-:Y:S02]  /*f980*/  PRMT R0, R28, 0x7632, R0 ;  /* 0x000076321c007816 */ /* 0x000fe40000000000 */
[----:B0-----:R-:W4:Y:S01]  /*f990*/  LDL.LU R28, [R1+0xc8] ;  /* 0x0000c800011c7983 */ /* 0x001f220000300800 */
[----:B------:R-:W-:-:S04]  /*f9a0*/  LEA R14, P6, R20, R2, 0x1 ;  /* 0x00000002140e7211 */ /* 0x000fc800078c08ff */
[----:B------:R-:W-:Y:S01]  /*f9b0*/  LEA.HI.X.SX32 R15, R20, R3, 0x1, P6 ;  /* 0x00000003140f7211 */ /* 0x000fe200030f0eff */
[----:B------:R0:W-:Y:S04]  /*f9c0*/  @P3 STG.E.U16 desc[UR8][R12.64], R0 ;  /* 0x000000000c003986 */ /* 0x0001e8000c101508 */
[----:B------:R1:W-:Y:S01]  /*f9d0*/  @P2 STG.E.U16 desc[UR8][R14.64], R29 ;  /* 0x0000001d0e002986 */ /* 0x0003e2000c101508 */
[----:B0-----:R-:W-:-:S03]  /*f9e0*/  PRMT R13, R29, 0x7632, R13 ;  /* 0x000076321d0d7816 */ /* 0x001fc6000000000d */
[----:B-1----:R-:W4:Y:S01]  /*f9f0*/  LDL.LU R29, [R1+0xcc] ;  /* 0x0000cc00011d7983 */ /* 0x002f220000300800 */
[C---:B------:R-:W-:Y:S02]  /*fa00*/  VIADD R21, R7.reuse, 0x18 ;  /* 0x0000001807157836 */ /* 0x040fe40000000000 */
[----:B------:R-:W-:Y:S01]  /*fa10*/  VIADD R0, R20, UR4 ;  /* 0x0000000414007c36 */ /* 0x000fe20008000000 */
[----:B------:R-:W-:Y:S02]  /*fa20*/  IADD3 R12, PT, PT, R7, 0x19, RZ ;  /* 0x00000019070c7810 */ /* 0x000fe40007ffe0ff */
[----:B--2---:R-:W-:Y:S01]  /*fa30*/  ISETP.LT.AND P3, PT, R21, UR5, !P0 ;  /* 0x0000000515007c0c */ /* 0x004fe2000c761270 */
[----:B------:R-:W0:Y:S01]  /*fa40*/  LDCU UR5, c[0x0][0x39c] ;  /* 0x00007380ff0577ac */ /* 0x000e220008000800 */
[C---:B------:R-:W-:Y:S01]  /*fa50*/  LEA R14, P2, R0.reuse, R2, 0x1 ;  /* 0x00000002000e7211 */ /* 0x040fe200078408ff */
[----:B------:R-:W-:-:S03]  /*fa60*/  VIADD R20, R0, UR4 ;  /* 0x0000000400147c36 */ /* 0x000fc60008000000 */
[-C--:B------:R-:W-:Y:S01]  /*fa70*/  LEA.HI.X.SX32 R15, R0, R3.reuse, 0x1, P2 ;  /* 0x00000003000f7211 */ /* 0x080fe200010f0eff */
[C---:B------:R-:W-:Y:S01]  /*fa80*/  VIADD R0, R7.reuse, 0x1a ;  /* 0x0000001a07007836 */ /* 0x040fe20000000000 */
[----:B------:R-:W-:Y:S01]  /*fa90*/  ISETP.LT.AND P2, PT, R12, UR6, !P0 ;  /* 0x000000060c007c0c */ /* 0x000fe2000c741270 */
[----:B------:R-:W1:Y:S01]  /*faa0*/  LDCU UR6, c[0x0][0x39c] ;  /* 0x00007380ff0677ac */ /* 0x000e620008000800 */
[----:B------:R-:W-:Y:S01]  /*fab0*/  LEA R12, P6, R20, R2, 0x1 ;  /* 0x00000002140c7211 */ /* 0x000fe200078c08ff */
[----:B------:R2:W-:Y:S01]  /*fac0*/  @P1 STG.E.U16 desc[UR8][R14.64], R13 ;  /* 0x0000000d0e001986 */ /* 0x0005e2000c101508 */
[----:B---3--:R-:W-:Y:S01]  /*fad0*/  ISETP.LT.AND P1, PT, R0, UR7, !P0 ;  /* 0x0000000700007c0c */ /* 0x008fe2000c721270 */
[C---:B------:R-:W-:Y:S01]  /*fae0*/  VIADD R0, R20.reuse, UR4 ;  /* 0x0000000414007c36 */ /* 0x040fe20008000000 */
[----:B------:R-:W3:Y:S01]  /*faf0*/  LDCU UR7, c[0x0][0x39c] ;  /* 0x00007380ff0777ac */ /* 0x000ee20008000800 */
[----:B--2---:R-:W-:Y:S01]  /*fb00*/  LEA.HI.X.SX32 R13, R20, R3, 0x1, P6 ;  /* 0x00000003140d7211 */ /* 0x004fe200030f0eff */
[----:B------:R-:W-:-:S02]  /*fb10*/  VIADD R14, R7, 0x1b ;  /* 0x0000001b070e7836 */ /* 0x000fc40000000000 */
[----:B------:R-:W-:Y:S02]  /*fb20*/  VIADD R20, R0, UR4 ;  /* 0x0000000400147c36 */ /* 0x000fe40008000000 */
[----:B------:R2:W-:Y:S01]  /*fb30*/  @P5 STG.E.U16 desc[UR8][R12.64], R6 ;  /* 0x000000060c005986 */ /* 0x0005e2000c101508 */
[----:B0-----:R-:W-:Y:S01]  /*fb40*/  ISETP.LT.AND P5, PT, R14, UR5, !P0 ;  /* 0x000000050e007c0c */ /* 0x001fe2000c7a1270 */
[----:B------:R-:W0:Y:S01]  /*fb50*/  LDCU UR5, c[0x0][0x39c] ;  /* 0x00007380ff0577ac */ /* 0x000e220008000800 */
[----:B--2---:R-:W-:-:S04]  /*fb60*/  LEA R12, P6, R0, R2, 0x1 ;  /* 0x00000002000c7211 */ /* 0x004fc800078c08ff */
[-C--:B------:R-:W-:Y:S02]  /*fb70*/  LEA.HI.X.SX32 R13, R0, R3.reuse, 0x1, P6 ;  /* 0x00000003000d7211 */ /* 0x080fe400030f0eff */
[----:B------:R-:W-:Y:S02]  /*fb80*/  PRMT R0, R6, 0x7632, R0 ;  /* 0x0000763206007816 */ /* 0x000fe40000000000 */
[C---:B------:R-:W-:Y:S01]  /*fb90*/  LEA R14, P6, R20.reuse, R2, 0x1 ;  /* 0x00000002140e7211 */ /* 0x040fe200078c08ff */
[----:B------:R-:W-:Y:S01]  /*fba0*/  VIADD R21, R7, 0x1c ;  /* 0x0000001c07157836 */ /* 0x000fe20000000000 */
[----:B------:R-:W2:Y:S02]  /*fbb0*/  LDL.LU R6, [R1+0xd0] ;  /* 0x0000d00001067983 */ /* 0x000ea40000300800 */
[C---:B------:R-:W-:Y:S02]  /*fbc0*/  LEA.HI.X.SX32 R15, R20.reuse, R3, 0x1, P6 ;  /* 0x00000003140f7211 */ /* 0x040fe400030f0eff */
[----:B------:R0:W-:Y:S01]  /*fbd0*/  @P4 STG.E.U16 desc[UR8][R12.64], R0 ;  /* 0x000000000c004986 */ /* 0x0001e2000c101508 */
[----:B-1----:R-:W-:Y:S01]  /*fbe0*/  ISETP.LT.AND P4, PT, R21, UR6, !P0 ;  /* 0x0000000615007c0c */ /* 0x002fe2000c781270 */
[----:B------:R-:W1:Y:S02]  /*fbf0*/  LDCU UR6, c[0x0][0x39c] ;  /* 0x00007380ff0677ac */ /* 0x000e640008000800 */
[----:B------:R3:W-:Y:S01]  /*fc00*/  @P3 STG.E.U16 desc[UR8][R14.64], R23 ;  /* 0x000000170e003986 */ /* 0x0007e2000c101508 */
[----:B0-----:R-:W-:-:S02]  /*fc10*/  VIADD R0, R20, UR4 ;  /* 0x0000000414007c36 */ /* 0x001fc40008000000 */
[----:B---3--:R-:W-:-:S03]  /*fc20*/  VIADD R14, R7, 0x1d ;  /* 0x0000001d070e7836 */ /* 0x008fc60000000000 */
[CC--:B------:R-:W-:Y:S01]  /*fc30*/  LEA R12, P3, R0.reuse, R2.reuse, 0x1 ;  /* 0x00000002000c7211 */ /* 0x0c0fe200078608ff */
[C---:B------:R-:W-:Y:S01]  /*fc40*/  VIADD R20, R0.reuse, UR4 ;  /* 0x0000000400147c36 */ /* 0x040fe20008000000 */
[----:B------:R-:W-:Y:S02]  /*fc50*/  PRMT R15, R23, 0x7632, R15 ;  /* 0x00007632170f7816 */ /* 0x000fe4000000000f */
[-C--:B------:R-:W-:Y:S01]  /*fc60*/  LEA.HI.X.SX32 R13, R0, R3.reuse, 0x1, P3 ;  /* 0x00000003000d7211 */ /* 0x080fe200018f0eff */
[C---:B------:R-:W-:Y:S01]  /*fc70*/  VIADD R0, R7.reuse, 0x1e ;  /* 0x0000001e07007836 */ /* 0x040fe20000000000 */
[----:B------:R-:W-:Y:S01]  /*fc80*/  ISETP.LT.AND P3, PT, R14, UR5, !P0 ;  /* 0x000000050e007c0c */ /* 0x000fe2000c761270 */
[----:B------:R-:W0:Y:S01]  /*fc90*/  LDCU UR5, c[0x0][0x39c] ;  /* 0x00007380ff0577ac */ /* 0x000e220008000800 */
[-C--:B------:R-:W-:Y:S01]  /*fca0*/  LEA R14, P6, R20, R2.reuse, 0x1 ;  /* 0x00000002140e7211 */ /* 0x080fe200078c08ff */
[----:B------:R3:W-:Y:S01]  /*fcb0*/  @P2 STG.E.U16 desc[UR8][R12.64], R15 ;  /* 0x0000000f0c002986 */ /* 0x0007e2000c101508 */
[----:B------:R-:W-:Y:S01]  /*fcc0*/  ISETP.LT.AND P2, PT, R0, UR7, !P0 ;  /* 0x0000000700007c0c */ /* 0x000fe2000c741270 */
[----:B------:R-:W-:Y:S01]  /*fcd0*/  VIADD R0, R20, UR4 ;  /* 0x0000000414007c36 */ /* 0x000fe20008000000 */
[----:B------:R-:W-:Y:S01]  /*fce0*/  PRMT R21, R22, 0x7632, R21 ;  /* 0x0000763216157816 */ /* 0x000fe20000000015 */
[----:B------:R-:W0:Y:S01]  /*fcf0*/  LDCU UR7, c[0x0][0x39c] ;  /* 0x00007380ff0777ac */ /* 0x000e220008000800 */
[----:B---3--:R-:W-:Y:S01]  /*fd00*/  LEA.HI.X.SX32 R15, R20, R3, 0x1, P6 ;  /* 0x00000003140f7211 */ /* 0x008fe200030f0eff */
[----:B------:R-:W-:Y:S01]  /*fd10*/  VIADD R13, R7, 0x1f ;  /* 0x0000001f070d7836 */ /* 0x000fe20000000000 */
[----:B------:R-:W-:-:S03]  /*fd20*/  LEA R12, P6, R0, R2, 0x1 ;  /* 0x00000002000c7211 */ /* 0x000fc600078c08ff */
[----:B------:R3:W-:Y:S01]  /*fd30*/  @P1 STG.E.U16 desc[UR8][R14.64], R22 ;  /* 0x000000160e001986 */ /* 0x0007e2000c101508 */
[----:B-1----:R-:W-:Y:S01]  /*fd40*/  ISETP.LT.AND P1, PT, R13, UR6, !P0 ;  /* 0x000000060d007c0c */ /* 0x002fe2000c721270 */
[----:B------:R-:W1:Y:S01]  /*fd50*/  LDCU UR6, c[0x0][0x39c] ;  /* 0x00007380ff0677ac */ /* 0x000e620008000800 */
[C---:B------:R-:W-:Y:S01]  /*fd60*/  LEA.HI.X.SX32 R13, R0.reuse, R3, 0x1, P6 ;  /* 0x00000003000d7211 */ /* 0x040fe200030f0eff */
[----:B---3--:R-:W-:-:S04]  /*fd70*/  VIADD R15, R0, UR4 ;  /* 0x00000004000f7c36 */ /* 0x008fc80008000000 */
[C---:B------:R-:W-:Y:S01]  /*fd80*/  VIADD R0, R15.reuse, UR4 ;  /* 0x000000040f007c36 */ /* 0x040fe20008000000 */
[CC--:B------:R-:W-:Y:S01]  /*fd90*/  LEA R14, P6, R15.reuse, R2.reuse, 0x1 ;  /* 0x000000020f0e7211 */ /* 0x0c0fe200078c08ff */
[----:B------:R3:W-:Y:S03]  /*fda0*/  @P5 STG.E.U16 desc[UR8][R12.64], R21 ;  /* 0x000000150c005986 */ /* 0x0007e6000c101508 */
[----:B------:R-:W-:Y:S02]  /*fdb0*/  LEA.HI.X.SX32 R15, R15, R3, 0x1, P6 ;  /* 0x000000030f0f7211 */ /* 0x000fe400030f0eff */
[----:B---3--:R-:W-:-:S04]  /*fdc0*/  LEA R12, P6, R0, R2, 0x1 ;  /* 0x00000002000c7211 */ /* 0x008fc800078c08ff */
[C---:B------:R-:W-:Y:S01]  /*fdd0*/  LEA.HI.X.SX32 R13, R0.reuse, R3, 0x1, P6 ;  /* 0x00000003000d7211 */ /* 0x040fe200030f0eff */
[----:B----4-:R3:W-:Y:S02]  /*fde0*/  @P4 STG.E.U16 desc[UR8][R14.64], R28 ;  /* 0x0000001c0e004986 */ /* 0x0107e4000c101508 */
[----:B---3--:R-:W-:Y:S01]  /*fdf0*/  VIADD R15, R0, UR4 ;  /* 0x00000004000f7c36 */ /* 0x008fe20008000000 */
[----:B------:R-:W-:Y:S01]  /*fe00*/  PRMT R0, R28, 0x7632, R0 ;  /* 0x000076321c007816 */ /* 0x000fe20000000000 */
[C---:B------:R-:W-:Y:S01]  /*fe10*/  VIADD R14, R7.reuse, 0x21 ;  /* 0x00000021070e7836 */ /* 0x040fe20000000000 */
[----:B------:R-:W3:Y:S04]  /*fe20*/  LDL.LU R28, [R1+0xd8] ;  /* 0x0000d800011c7983 */ /* 0x000ee80000300800 */
[----:B------:R4:W-:Y:S01]  /*fe30*/  @P3 STG.E.U16 desc[UR8][R12.64], R0 ;  /* 0x000000000c003986 */ /* 0x0009e2000c101508 */
[----:B-1----:R-:W-:Y:S01]  /*fe40*/  ISETP.LT.AND P4, PT, R14, UR6, !P0 ;  /* 0x000000060e007c0c */ /* 0x002fe2000c781270 */
[----:B------:R-:W-:Y:S01]  /*fe50*/  VIADD R20, R7, 0x20 ;  /* 0x0000002007147836 */ /* 0x000fe20000000000 */
[----:B------:R-:W-:Y:S01]  /*fe60*/  LEA R14, P6, R15, R2, 0x1 ;  /* 0x000000020f0e7211 */ /* 0x000fe200078c08ff */
[----:B------:R-:W1:Y:S01]  /*fe70*/  LDCU UR6, c[0x0][0x39c] ;  /* 0x00007380ff0677ac */ /* 0x000e620008000800 */
[----:B----4-:R-:W-:-:S02]  /*fe80*/  VIADD R12, R7, 0x22 ;  /* 0x00000022070c7836 */ /* 0x010fc40000000000 */
[C---:B------:R-:W-:Y:S01]  /*fe90*/  VIADD R0, R15.reuse, UR4 ;  /* 0x000000040f007c36 */ /* 0x040fe20008000000 */
[-C--:B------:R-:W-:Y:S02]  /*fea0*/  LEA.HI.X.SX32 R15, R15, R3.reuse, 0x1, P6 ;  /* 0x000000030f0f7211 */ /* 0x080fe400030f0eff */
[----:B0-----:R-:W-:Y:S01]  /*feb0*/  ISETP.LT.AND P3, PT, R12, UR7, !P0 ;  /* 0x000000070c007c0c */ /* 0x001fe2000c761270 */
[----:B------:R-:W0:Y:S01]  /*fec0*/  LDCU UR7, c[0x0][0x39c] ;  /* 0x00007380ff0777ac */ /* 0x000e220008000800 */
[C---:B------:R-:W-:Y:S02]  /*fed0*/  LEA R12, P6, R0.reuse, R2, 0x1 ;  /* 0x00000002000c7211 */ /* 0x040fe400078c08ff */
[----:B------:R-:W-:Y:S02]  /*fee0*/  PRMT R21, R29, 0x7632, R21 ;  /* 0x000076321d157816 */ /* 0x000fe40000000015 */
[----:B------:R-:W-:Y:S01]  /*fef0*/  LEA.HI.X.SX32 R13, R0, R3, 0x1, P6 ;  /* 0x00000003000d7211 */ /* 0x000fe200030f0eff */
[----:B------:R4:W-:Y:S04]  /*ff00*/  @P2 STG.E.U16 desc[UR8][R14.64], R29 ;  /* 0x0000001d0e002986 */ /* 0x0009e8000c101508 */
[----:B------:R0:W-:Y:S04]  /*ff10*/  @P1 STG.E.U16 desc[UR8][R12.64], R21 ;  /* 0x000000150c001986 */ /* 0x0001e8000c101508 */
[----:B----4-:R-:W4:Y:S04]  /*ff20*/  LDL.LU R29, [R1+0xdc] ;  /* 0x0000dc00011d7983 */ /* 0x010f280000300800 */
[----:B------:R-:W3:Y:S04]  /*ff30*/  LDL.LU R23, [R1+0xe0] ;  /* 0x0000e00001177983 */ /* 0x000ee80000300800 */
[----:B------:R-:W3:Y:S04]  /*ff40*/  LDL.LU R22, [R1+0xe4] ;  /* 0x0000e40001167983 */ /* 0x000ee80000300800 */
[----:B0-----:R-:W3:Y:S01]  /*ff50*/  LDL.LU R21, [R1+0xd4] ;  /* 0x0000d40001157983 */ /* 0x001ee20000300800 */
[----:B------:R-:W-:Y:S01]  /*ff60*/  ISETP.LT.AND P5, PT, R20, UR5, !P0 ;  /* 0x0000000514007c0c */ /* 0x000fe2000c7a1270 */
[----:B------:R-:W0:Y:S01]  /*ff70*/  LDCU UR5, c[0x0][0x39c] ;  /* 0x00007380ff0577ac */ /* 0x000e220008000800 */
[----:B------:R-:W-:-:S02]  /*ff80*/  VIADD R20, R0, UR4 ;  /* 0x0000000400147c36 */ /* 0x000fc40008000000 */
[----:B------:R-:W-:-:S03]  /*ff90*/  VIADD R15, R7, 0x23 ;  /* 0x00000023070f7836 */ /* 0x000fc60000000000 */
[C---:B------:R-:W-:Y:S01]  /*ffa0*/  LEA R14, P6, R20.reuse, R2, 0x1 ;  /* 0x00000002140e7211 */ /* 0x040fe200078c08ff */
[----:B------:R-:W-:Y:S02]  /*ffb0*/  VIADD R0, R7, 0x24 ;  /* 0x0000002407007836 */ /* 0x000fe40000000000 */
[C---:B------:R-:W-:Y:S01]  /*ffc0*/  VIADD R12, R20.reuse, UR4 ;  /* 0x00000004140c7c36 */ /* 0x040fe20008000000 */
[----:B0-----:R-:W-:Y:S01]  /*ffd0*/  ISETP.LT.AND P2, PT, R15, UR5, !P0 ;  /* 0x000000050f007c0c */ /* 0x001fe2000c741270 */
[----:B------:R-:W0:Y:S01]  /*ffe0*/  LDCU UR5, c[0x0][0x39c] ;  /* 0x00007380ff0577ac */ /* 0x000e220008000800 */
[----:B------:R-:W-:Y:S02]  /*fff0*/  LEA.HI.X.SX32 R15, R20, R3, 0x1, P6 ;  /* 0x00000003140f7211 */ /* 0x000fe400030f0eff */
[----:B-1----:R-:W-:Y:S01]  /*10000*/  ISETP.LT.AND P1, PT, R0, UR6, !P0 ;  /* 0x0000000600007c0c */ /* 0x002fe2000c721270 */
[----:B------:R-:W-:Y:S01]  /*10010*/  VIADD R0, R12, UR4 ;  /* 0x000000040c007c36 */ /* 0x000fe20008000000 */
[----:B------:R-:W1:Y:S01]  /*10020*/  LDCU UR6, c[0x0][0x39c] ;  /* 0x00007380ff0677ac */ /* 0x000e620008000800 */
[----:B--2---:R2:W-:Y:S01]  /*10030*/  @P5 STG.E.U16 desc[UR8][R14.64], R6 ;  /* 0x000000060e005986 */ /* 0x0045e2000c101508 */
[----:B------:R-:W-:Y:S01]  /*10040*/  VIADD R20, R7, 0x25 ;  /* 0x0000002507147836 */ /* 0x000fe20000000000 */
[----:B------:R-:W-:-:S02]  /*10050*/  PRMT R13, R6, 0x7632, R13 ;  /* 0x00007632060d7816 */ /* 0x000fc4000000000d */
[CC--:B--2---:R-:W-:Y:S01]  /*10060*/  LEA R14, P5, R12.reuse, R2.reuse, 0x1 ;  /* 0x000000020c0e7211 */ /* 0x0c4fe200078a08ff */
[----:B------:R-:W2:Y:S03]  /*10070*/  LDL.LU R6, [R1+0x3f0] ;  /* 0x0003f00001067983 */ /* 0x000ea60000300800 */
[-C--:B------:R-:W-:Y:S02]  /*10080*/  LEA.HI.X.SX32 R15, R12, R3.reuse, 0x1, P5 ;  /* 0x000000030c0f7211 */ /* 0x080fe400028f0eff */
[----:B------:R-:W-:Y:S02]  /*10090*/  LEA R12, P6, R0, R2, 0x1 ;  /* 0x00000002000c7211 */ /* 0x000fe400078c08ff */
[----:B------:R-:W-:Y:S01]  /*100a0*/  ISETP.LT.AND P5, PT, R20, UR7, !P0 ;  /* 0x0000000714007c0c */ /* 0x000fe2000c7a1270 */
[----:B------:R-:W-:Y:S01]  /*100b0*/  VIADD R20, R7, 0x26 ;  /* 0x0000002607147836 */ /* 0x000fe20000000000 */
[----:B------:R1:W-:Y:S01]  /*100c0*/  @P4 STG.E.U16 desc[UR8][R14.64], R13 ;  /* 0x0000000d0e004986 */ /* 0x0003e2000c101508 */
[----:B------:R-:W2:Y:S03]  /*100d0*/  LDCU UR7, c[0x0][0x39c] ;  /* 0x00007380ff0777ac */ /* 0x000ea60008000800 */
[----:B0-----:R-:W-:Y:S01]  /*100e0*/  ISETP.LT.AND P4, PT, R20, UR5, !P0 ;  /* 0x0000000514007c0c */ /* 0x001fe2000c781270 */
[----:B------:R-:W0:Y:S01]  /*100f0*/  LDCU UR5, c[0x0][0x39c] ;  /* 0x00007380ff0577ac */ /* 0x000e220008000800 */
[C---:B-1----:R-:W-:Y:S01]  /*10100*/  LEA.HI.X.SX32 R13, R0.reuse, R3, 0x1, P6 ;  /* 0x00000003000d7211 */ /* 0x042fe200030f0eff */
[----:B------:R-:W-:-:S02]  /*10110*/  VIADD R0, R0, UR4 ;  /* 0x0000000400007c36 */ /* 0x000fc40008000000 */
[----:B------:R-:W-:Y:S02]  /*10120*/  VIADD R14, R7, 0x27 ;  /* 0x00000027070e7836 */ /* 0x000fe40000000000 */
[----:B------:R-:W-:Y:S01]  /*10130*/  VIADD R20, R0, UR4 ;  /* 0x0000000400147c36 */ /* 0x000fe20008000000 */
[----:B---3--:R1:W-:Y:S02]  /*10140*/  @P3 STG.E.U16 desc[UR8][R12.64], R21 ;  /* 0x000000150c003986 */ /* 0x0083e4000c101508 */
[----:B------:R-:W-:Y:S01]  /*10150*/  ISETP.LT.AND P3, PT, R14, UR6, !P0 ;  /* 0x000000060e007c0c */ /* 0x000fe2000c761270 */
[----:B------:R-:W3:Y:S01]  /*10160*/  LDCU UR6, c[0x0][0x39c] ;  /* 0x00007380ff0677ac */ /* 0x000ee20008000800 */
[----:B-1----:R-:W-:-:S04]  /*10170*/  LEA R12, P6, R0, R2, 0x1 ;  /* 0x00000002000c7211 */ /* 0x002fc800078c08ff */
[----:B------:R-:W-:Y:S02]  /*10180*/  LEA.HI.X.SX32 R13, R0, R3, 0x1, P6 ;  /* 0x00000003000d7211 */ /* 0x000fe400030f0eff */
[----:B------:R-:W-:Y:S02]  /*10190*/  PRMT R0, R21, 0x7632, R0 ;  /* 0x0000763215007816 */ /* 0x000fe40000000000 */
[----:B------:R-:W-:-:S03]  /*101a0*/  LEA R14, P6, R20, R2, 0x1 ;  /* 0x00000002140e7211 */ /* 0x000fc600078c08ff */
[----:B------:R1:W-:Y:S01]  /*101b0*/  @P2 STG.E.U16 desc[UR8][R12.64], R0 ;  /* 0x000000000c002986 */ /* 0x0003e2000c101508 */
[----:B------:R-:W-:-:S05]  /*101c0*/  LEA.HI.X.SX32 R15, R20, R3, 0x1, P6 ;  /* 0x00000003140f7211 */ /* 0x000fca00030f0eff */
[----:B------:R0:W-:Y:S01]  /*101d0*/  @P1 STG.E.U16 desc[UR8][R14.64], R28 ;  /* 0x0000001c0e001986 */ /* 0x0001e2000c101508 */
[----:B-1----:R-:W-:Y:S02]  /*101e0*/  VIADD R12, R20, UR4 ;  /* 0x00000004140c7c36 */ /* 0x002fe40008000000 */
[C---:B------:R-:W-:Y:S01]  /*101f0*/  VIADD R0, R7.reuse, 0x29 ;  /* 0x0000002907007836 */ /* 0x040fe20000000000 */
[----:B------:R-:W-:Y:S02]  /*10200*/  PRMT R13, R28, 0x7632, R13 ;  /* 0x000076321c0d7816 */ /* 0x000fe4000000000d */
[-C--:B0-----:R-:W-:Y:S01]  /*10210*/  LEA R14, P6, R12, R2.reuse, 0x1 ;  /* 0x000000020c0e7211 */ /* 0x081fe200078c08ff */
[----:B------:R-:W3:Y:S01]  /*10220*/  LDL.LU R28, [R1+0xe8] ;  /* 0x0000e800011c7983 */ /* 0x000ee20000300800 */
[----:B------:R-:W-:Y:S01]  /*10230*/  ISETP.LT.AND P1, PT, R0, UR5, !P0 ;  /* 0x0000000500007c0c */ /* 0x000fe2000c721270 */
[C---:B------:R-:W-:Y:S01]  /*10240*/  VIADD R0, R12.reuse, UR4 ;  /* 0x000000040c007c36 */ /* 0x040fe20008000000 */
[-C--:B------:R-:W-:Y:S01]  /*10250*/  LEA.HI.X.SX32 R15, R12, R3.reuse, 0x1, P6 ;  /* 0x000000030c0f7211 */ /* 0x080fe200030f0eff */
[----:B------:R-:W-:Y:S01]  /*10260*/  VIADD R21, R7, 0x28 ;  /* 0x0000002807157836 */ /* 0x000fe20000000000 */
[----:B------:R-:W0:Y:S02]  /*10270*/  LDCU UR5, c[0x0][0x39c] ;  /* 0x00007380ff0577ac */ /* 0x000e240008000800 */
[C---:B------:R-:W-:Y:S01]  /*10280*/  LEA R12, P6, R0.reuse, R2, 0x1 ;  /* 0x00000002000c7211 */ /* 0x040fe200078c08ff */
[----:B------:R1:W-:Y:S03]  /*10290*/  @P5 STG.E.U16 desc[UR8][R14.64], R13 ;  /* 0x0000000d0e005986 */ /* 0x0003e6000c101508 */
[----:B-1----:R-:W-:-:S02]  /*102a0*/  LEA.HI.X.SX32 R13, R0, R3, 0x1, P6 ;  /* 0x00000003000d7211 */ /* 0x002fc400030f0eff */
[----:B----4-:R-:W-:-:S03]  /*102b0*/  PRMT R15, R29, 0x7632, R15 ;  /* 0x000076321d0f7816 */ /* 0x010fc6000000000f */
[----:B------:R1:W-:Y:S04]  /*102c0*/  @P4 STG.E.U16 desc[UR8][R12.64], R29 ;  /* 0x0000001d0c004986 */ /* 0x0003e8000c101508 */
[----:B-1----:R-:W4:Y:S01]  /*102d0*/  LDL.LU R29, [R1+0xec] ;  /* 0x0000ec00011d7983 */ /* 0x002f220000300800 */
[----:B--2---:R-:W-:Y:S01]  /*102e0*/  ISETP.LT.AND P2, PT, R21, UR7, !P0 ;  /* 0x0000000715007c0c */ /* 0x004fe2000c741270 */
[----:B------:R-:W1:Y:S01]  /*102f0*/  LDCU UR7, c[0x0][0x39c] ;  /* 0x00007380ff0777ac */ /* 0x000e620008000800 */
[C---:B------:R-:W-:Y:S01]  /*10300*/  VIADD R20, R7.reuse, 0x2a ;  /* 0x0000002a07147836 */ /* 0x040fe20000000000 */
[----:B------:R-:W-:Y:S01]  /*10310*/  IADD3 R14, PT, PT, R0, UR4, RZ ;  /* 0x00000004000e7c10 */ /* 0x000fe2000fffe0ff */
[----:B------:R-:W-:-:S03]  /*10320*/  VIADD R0, R7, 0x2b ;  /* 0x0000002b07007836 */ /* 0x000fc60000000000 */
[----:B---3--:R-:W-:Y:S01]  /*10330*/  ISETP.LT.AND P5, PT, R20, UR6, !P0 ;  /* 0x0000000614007c0c */ /* 0x008fe2000c7a1270 */
[----:B------:R-:W2:Y:S01]  /*10340*/  LDCU UR6, c[0x0][0x39c] ;  /* 0x00007380ff0677ac */ /* 0x000ea20008000800 */
[----:B------:R-:W-:-:S04]  /*10350*/  LEA R12, P6, R14, R2, 0x1 ;  /* 0x000000020e0c7211 */ /* 0x000fc800078c08ff */
[----:B------:R-:W-:Y:S02]  /*10360*/  LEA.HI.X.SX32 R13, R14, R3, 0x1, P6 ;  /* 0x000000030e0d7211 */ /* 0x000fe400030f0eff */
[----:B-1----:R-:W-:Y:S01]  /*10370*/  ISETP.LT.AND P4, PT, R0, UR7, !P0 ;  /* 0x0000000700007c0c */ /* 0x002fe2000c781270 */
[----:B------:R-:W-:Y:S02]  /*10380*/  VIADD R0, R14, UR4 ;  /* 0x000000040e007c36 */ /* 0x000fe40008000000 */
[----:B------:R1:W-:Y:S01]  /*10390*/  @P3 STG.E.U16 desc[UR8][R12.64], R15 ;  /* 0x0000000f0c003986 */ /* 0x0003e2000c101508 */
[----:B------:R-:W3:Y:S02]  /*103a0*/  LDCU UR7, c[0x0][0x39c] ;  /* 0x00007380ff0777ac */ /* 0x000ee40008000800 */
[----:B------:R-:W-:-:S04]  /*103b0*/  LEA R14, P6, R0, R2, 0x1 ;  /* 0x00000002000e7211 */ /* 0x000fc800078c08ff */
[CC--:B-1----:R-:W-:Y:S01]  /*103c0*/  LEA.HI.X.SX32 R15, R0.reuse, R3.reuse, 0x1, P6 ;  /* 0x00000003000f7211 */ /* 0x0c2fe200030f0eff */
[----:B------:R-:W-:Y:S02]  /*103d0*/  VIADD R13, R0, UR4 ;  /* 0x00000004000d7c36 */ /* 0x000fe40008000000 */
[----:B------:R-:W-:Y:S02]  /*103e0*/  VIADD R0, R7, 0x2d ;  /* 0x0000002d07007836 */ /* 0x000fe40000000000 */
[----:B------:R1:W-:Y:S01]  /*103f0*/  @P2 STG.E.U16 desc[UR8][R14.64], R23 ;  /* 0x000000170e002986 */ /* 0x0003e2000c101508 */
[C---:B------:R-:W-:Y:S02]  /*10400*/  LEA R12, P6, R13.reuse, R2, 0x1 ;  /* 0x000000020d0c7211 */ /* 0x040fe400078c08ff */
[----:B--2---:R-:W-:Y:S01]  /*10410*/  ISETP.LT.AND P2, PT, R0, UR6, !P0 ;  /* 0x0000000600007c0c */ /* 0x004fe2000c741270 */
[C---:B------:R-:W-:Y:S01]  /*10420*/  VIADD R0, R13.reuse, UR4 ;  /* 0x000000040d007c36 */ /* 0x040fe20008000000 */
[----:B------:R-:W-:Y:S01]  /*10430*/  LEA.HI.X.SX32 R13, R13, R3, 0x1, P6 ;  /* 0x000000030d0d7211 */ /* 0x000fe200030f0eff */
[----:B------:R-:W-:Y:S01]  /*10440*/  VIADD R20, R7, 0x2c ;  /* 0x0000002c07147836 */ /* 0x000fe20000000000 */
[----:B------:R-:W2:Y:S01]  /*10450*/  LDCU UR6, c[0x0][0x39c] ;  /* 0x00007380ff0677ac */ /* 0x000ea20008000800 */
[----:B-1----:R-:W-:-:S02]  /*10460*/  PRMT R15, R23, 0x7632, R15 ;  /* 0x00007632170f7816 */ /* 0x002fc4000000000f */
[----:B------:R-:W-:Y:S02]  /*10470*/  LEA R14, P6, R0, R2, 0x1 ;  /* 0x00000002000e7211 */ /* 0x000fe400078c08ff */
[----:B------:R-:W-:Y:S01]  /*10480*/  ISETP.LT.AND P3, PT, R20, UR10, !P0 ;  /* 0x0000000a14007c0c */ /* 0x000fe2000c761270 */
[----:B------:R1:W-:Y:S01]  /*10490*/  @P1 STG.E.U16 desc[UR8][R12.64], R15 ;  /* 0x0000000f0c001986 */ /* 0x0003e2000c101508 */
[C---:B------:R-:W-:Y:S01]  /*104a0*/  VIADD R20, R7.reuse, 0x2e ;  /* 0x0000002e07147836 */ /* 0x040fe20000000000 */
[----:B------:R-:W0:Y:S04]  /*104b0*/  LDCU UR10, c[0x0][0x39c] ;  /* 0x00007380ff0a77ac */ /* 0x000e280008000800 */
[----:B---3--:R-:W-:Y:S01]  /*104c0*/  ISETP.LT.AND P1, PT, R20, UR7, !P0 ;  /* 0x0000000714007c0c */ /* 0x008fe2000c721270 */
[----:B------:R-:W-:Y:S01]  /*104d0*/  VIADD R21, R7, 0x30 ;  /* 0x0000003007157836 */ /* 0x000fe20000000000 */
[----:B------:R-:W3:Y:S01]  /*104e0*/  LDCU UR7, c[0x0][0x39c] ;  /* 0x00007380ff0777ac */ /* 0x000ee20008000800 */
[C---:B-1----:R-:W-:Y:S01]  /*104f0*/  LEA.HI.X.SX32 R15, R0.reuse, R3, 0x1, P6 ;  /* 0x00000003000f7211 */ /* 0x042fe200030f0eff */
[----:B------:R-:W-:-:S02]  /*10500*/  VIADD R0, R0, UR4 ;  /* 0x0000000400007c36 */ /* 0x000fc40008000000 */
[----:B------:R-:W-:Y:S02]  /*10510*/  VIADD R13, R7, 0x2f ;  /* 0x0000002f070d7836 */ /* 0x000fe40000000000 */
[C---:B------:R-:W-:Y:S01]  /*10520*/  VIADD R20, R0.reuse, UR4 ;  /* 0x0000000400147c36 */ /* 0x040fe20008000000 */
[CC--:B------:R-:W-:Y:S01]  /*10530*/  LEA R12, P6, R0.reuse, R2.reuse, 0x1 ;  /* 0x00000002000c7211 */ /* 0x0c0fe200078c08ff */
[----:B------:R1:W-:Y:S01]  /*10540*/  @P5 STG.E.U16 desc[UR8][R14.64], R22 ;  /* 0x000000160e005986 */ /* 0x0003e2000c101508 */
[----:B------:R-:W-:Y:S01]  /*10550*/  ISETP.LT.AND P5, PT, R13, UR11, !P0 ;  /* 0x0000000b0d007c0c */ /* 0x000fe2000c7a1270 */
[----:B------:R-:W0:Y:S01]  /*10560*/  LDCU UR11, c[0x0][0x39c] ;  /* 0x00007380ff0b77ac */ /* 0x000e220008000800 */
[----:B------:R-:W-:Y:S02]  /*10570*/  LEA.HI.X.SX32 R13, R0, R3, 0x1, P6 ;  /* 0x00000003000d7211 */ /* 0x000fe400030f0eff */
[----:B------:R-:W-:Y:S02]  /*10580*/  PRMT R0, R22, 0x7632, R0 ;  /* 0x0000763216007816 */ /* 0x000fe40000000000 */
[----:B-1----:R-:W-:-:S03]  /*10590*/  LEA R14, P6, R20, R2, 0x1 ;  /* 0x00000002140e7211 */ /* 0x002fc600078c08ff */
[----:B------:R1:W-:Y:S01]  /*105a0*/  @P4 STG.E.U16 desc[UR8][R12.64], R0 ;  /* 0x000000000c004986 */ /* 0x0003e2000c101508 */
[CC--:B------:R-:W-:Y:S01]  /*105b0*/  LEA.HI.X.SX32 R15, R20.reuse, R3.reuse, 0x1, P6 ;  /* 0x00000003140f7211 */ /* 0x0c0fe200030f0eff */
[----:B-1----:R-:W-:Y:S02]  /*105c0*/  VIADD R12, R20, UR4 ;  /* 0x00000004140c7c36 */ /* 0x002fe40008000000 */
[C---:B------:R-:W-:Y:S02]  /*105d0*/  VIADD R0, R7.reuse, 0x31 ;  /* 0x0000003107007836 */ /* 0x040fe40000000000 */
[----:B------:R-:W-:Y:S01]  /*105e0*/  VIADD R20, R7, 0x32 ;  /* 0x0000003207147836 */ /* 0x000fe20000000000 */
[----:B0-----:R-:W-:Y:S01]  /*105f0*/  ISETP.LT.AND P4, PT, R21, UR10, !P0 ;  /* 0x0000000a15007c0c */ /* 0x001fe2000c781270 */
[----:B------:R-:W0:Y:S01]  /*10600*/  LDCU UR10, c[0x0][0x39c] ;  /* 0x00007380ff0a77ac */ /* 0x000e220008000800 */
[----:B------:R-:W3:Y:S04]  /*10610*/  LDL.LU R21, [R1+0x14] ;  /* 0x0000140001157983 */ /* 0x000ee80000300800 */
[----:B------:R1:W-:Y:S01]  /*10620*/  @P3 STG.E.U16 desc[UR8][R14.64], R28 ;  /* 0x0000001c0e003986 */ /* 0x0003e2000c101508 */
[----:B--2---:R-:W-:Y:S01]  /*10630*/  ISETP.LT.AND P3, PT, R0, UR6, !P0 ;  /* 0x0000000600007c0c */ /* 0x004fe2000c761270 */
[----:B------:R-:W-:Y:S01]  /*10640*/  VIADD R0, R12, UR4 ;  /* 0x000000040c007c36 */ /* 0x000fe20008000000 */
[----:B------:R-:W-:Y:S01]  /*10650*/  PRMT R13, R28, 0x7632, R13 ;  /* 0x000076321c0d7816 */ /* 0x000fe2000000000d */
[----:B------:R-:W2:Y:S01]  /*10660*/  LDCU UR6, c[0x0][0x39c] ;  /* 0x00007380ff0677ac */ /* 0x000ea20008000800 */
[C---:B-1----:R-:W-:Y:S01]  /*10670*/  LEA R14, P6, R12.reuse, R2, 0x1 ;  /* 0x000000020c0e7211 */ /* 0x042fe200078c08ff */
[----:B------:R-:W2:Y:S03]  /*10680*/  LDL.LU R28, [R1+0x18] ;  /* 0x00001800011c7983 */ /* 0x000ea60000300800 */
[----:B------:R-:W-:-:S02]  /*10690*/  LEA.HI.X.SX32 R15, R12, R3, 0x1, P6 ;  /* 0x000000030c0f7211 */ /* 0x000fc400030f0eff */
[----:B------:R-:W-:-:S03]  /*106a0*/  LEA R12, P6, R0, R2, 0x1 ;  /* 0x00000002000c7211 */ /* 0x000fc600078c08ff */
[----:B------:R1:W-:Y:S01]  /*106b0*/  @P2 STG.E.U16 desc[UR8][R14.64], R13 ;  /* 0x0000000d0e002986 */ /* 0x0003e2000c101508 */
[----:B------:R-:W-:Y:S02]  /*106c0*/  ISETP.LT.AND P2, PT, R20, UR12, !P0 ;  /* 0x0000000c14007c0c */ /* 0x000fe4000c741270 */
[CC--:B-1----:R-:W-:Y:S01]  /*106d0*/  LEA.HI.X.SX32 R13, R0.reuse, R3.reuse, 0x1, P6 ;  /* 0x00000003000d7211 */ /* 0x0c2fe200030f0eff */
[----:B------:R-:W-:Y:S01]  /*106e0*/  VIADD R14, R0, UR4 ;  /* 0x00000004000e7c36 */ /* 0x000fe20008000000 */
[----:B------:R-:W1:Y:S03]  /*106f0*/  LDCU UR12, c[0x0][0x39c] ;  /* 0x00007380ff0c77ac */ /* 0x000e660008000800 */
[----:B----4-:R4:W-:Y:S01]  /*10700*/  @P1 STG.E.U16 desc[UR8][R12.64], R29 ;  /* 0x0000001d0c001986 */ /* 0x0109e2000c101508 */
[----:B------:R-:W-:Y:S01]  /*10710*/  PRMT R15, R29, 0x7632, R15 ;  /* 0x000076321d0f7816 */ /* 0x000fe2000000000f */
[C---:B------:R-:W-:Y:S01]  /*10720*/  VIADD R20, R7.reuse, 0x34 ;  /* 0x0000003407147836 */ /* 0x040fe20000000000 */
[CC--:B----4-:R-:W-:Y:S01]  /*10730*/  LEA R12, P6, R14.reuse, R2.reuse, 0x1 ;  /* 0x000000020e0c7211 */ /* 0x0d0fe200078c08ff */
[----:B------:R-:W4:Y:S03]  /*10740*/  LDL.LU R29, [R1+0x1c] ;  /* 0x00001c00011d7983 */ /* 0x000f260000300800 */
[----:B------:R-:W-:Y:S01]  /*10750*/  LEA.HI.X.SX32 R13, R14, R3, 0x1, P6 ;  /* 0x000000030e0d7211 */ /* 0x000fe200030f0eff */
[----:B------:R-:W2:Y:S04]  /*10760*/  LDL.LU R23, [R1+0xf0] ;  /* 0x0000f00001177983 */ /* 0x000ea80000300800 */
[----:B------:R0:W-:Y:S01]  /*10770*/  @P5 STG.E.U16 desc[UR8][R12.64], R15 ;  /* 0x0000000f0c005986 */ /* 0x0001e2000c101508 */
[----:B------:R-:W-:Y:S01]  /*10780*/  ISETP.LT.AND P5, PT, R20, UR11, !P0 ;  /* 0x0000000b14007c0c */ /* 0x000fe2000c7a1270 */
[----:B------:R-:W-:Y:S01]  /*10790*/  VIADD R0, R7, 0x33 ;  /* 0x0000003307007836 */ /* 0x000fe20000000000 */
[----:B------:R-:W1:Y:S01]  /*107a0*/  LDCU UR11, c[0x0][0x39c] ;  /* 0x00007380ff0b77ac */ /* 0x000e620008000800 */
[----:B------:R-:W2:Y:S04]  /*107b0*/  LDL.LU R22, [R1+0xf4] ;  /* 0x0000f40001167983 */ /* 0x000ea80000300800 */
[----:B------:R-:W2:Y:S01]  /*107c0*/  LDL.LU R20, [R1+0x10] ;  /* 0x0000100001147983 */ /* 0x000ea20000300800 */
[----:B---3--:R-:W-:Y:S01]  /*107d0*/  ISETP.LT.AND P1, PT, R0, UR7, !P0 ;  /* 0x0000000700007c0c */ /* 0x008fe2000c721270 */
[----:B------:R-:W-:Y:S01]  /*107e0*/  VIADD R0, R14, UR4 ;  /* 0x000000040e007c36 */ /* 0x000fe20008000000 */
[----:B------:R-:W3:Y:S04]  /*107f0*/  LDCU UR7, c[0x0][0x39c] ;  /* 0x00007380ff0777ac */ /* 0x000ee80008000800 */
[C---:B------:R-:W-:Y:S01]  /*10800*/  LEA R14, P6, R0.reuse, R2, 0x1 ;  /* 0x00000002000e7211 */ /* 0x040fe200078c08ff */
[----:B0-----:R-:W-:-:S03]  /*10810*/  VIADD R13, R0, UR4 ;  /* 0x00000004000d7c36 */ /* 0x001fc60008000000 */
[----:B------:R-:W-:Y:S01]  /*10820*/  LEA.HI.X.SX32 R15, R0, R3, 0x1, P6 ;  /* 0x00000003000f7211 */ /* 0x000fe200030f0eff */
[----:B------:R-:W-:Y:S01]  /*10830*/  VIADD R0, R7, 0x35 ;  /* 0x0000003507007836 */ /* 0x000fe20000000000 */
[----:B------:R-:W-:-:S03]  /*10840*/  LEA R12, P6, R13, R2, 0x1 ;  /* 0x000000020d0c7211 */ /* 0x000fc600078c08ff */
[----:B--2---:R0:W-:Y:S01]  /*10850*/  @P4 STG.E.U16 desc[UR8][R14.64], R20 ;  /* 0x000000140e004986 */ /* 0x0041e2000c101508 */
[----:B------:R-:W-:Y:S01]  /*10860*/  ISETP.LT.AND P4, PT, R0, UR13, !P0 ;  /* 0x0000000d00007c0c */ /* 0x000fe2000c781270 */
[C---:B------:R-:W-:Y:S01]  /*10870*/  VIADD R0, R13.reuse, UR4 ;  /* 0x000000040d007c36 */ /* 0x040fe20008000000 */
[-C--:B------:R-:W-:Y:S01]  /*10880*/  LEA.HI.X.SX32 R13, R13, R3.reuse, 0x1, P6 ;  /* 0x000000030d0d7211 */ /* 0x080fe200030f0eff */
[----:B------:R-:W2:Y:S01]  /*10890*/  LDCU UR13, c[0x0][0x39c] ;  /* 0x00007380ff0d77ac */ /* 0x000ea20008000800 */
[----:B0-----:R-:W-:Y:S02]  /*108a0*/  PRMT R15, R20, 0x7632, R15 ;  /* 0x00007632140f7816 */ /* 0x001fe4000000000f */
[----:B------:R-:W-:Y:S01]  /*108b0*/  LEA R14, P6, R0, R2, 0x1 ;  /* 0x00000002000e7211 */ /* 0x000fe200078c08ff */
[----:B------:R-:W-:Y:S02]  /*108c0*/  VIADD R20, R7, 0x36 ;  /* 0x0000003607147836 */ /* 0x000fe40000000000 */
[----:B------:R0:W-:Y:S03]  /*108d0*/  @P3 STG.E.U16 desc[UR8][R12.64], R15 ;  /* 0x0000000f0c003986 */ /* 0x0001e6000c101508 */
[----:B------:R-:W-:Y:S01]  /*108e0*/  ISETP.LT.AND P3, PT, R20, UR10, !P0 ;  /* 0x0000000a14007c0c */ /* 0x000fe2000c761270 */
[----:B------:R-:W1:Y:S01]  /*108f0*/  LDCU UR10, c[0x0][0x39c] ;  /* 0x00007380ff0a77ac */ /* 0x000e620008000800 */
[C---:B0-----:R-:W-:Y:S01]  /*10900*/  LEA.HI.X.SX32 R15, R0.reuse, R3, 0x1, P6 ;  /* 0x00000003000f7211 */ /* 0x041fe200030f0eff */
[----:B------:R-:W-:-:S02]  /*10910*/  VIADD R0, R0, UR4 ;  /* 0x0000000400007c36 */ /* 0x000fc40008000000 */
[----:B------:R-:W-:Y:S02]  /*10920*/  VIADD R13, R7, 0x37 ;  /* 0x00000037070d7836 */ /* 0x000fe40000000000 */
[C---:B------:R-:W-:Y:S01]  /*10930*/  VIADD R20, R0.reuse, UR4 ;  /* 0x0000000400147c36 */ /* 0x040fe20008000000 */
[CC--:B------:R-:W-:Y:S01]  /*10940*/  LEA R12, P6, R0.reuse, R2.reuse, 0x1 ;  /* 0x00000002000c7211 */ /* 0x0c0fe200078c08ff */
[----:B------:R0:W-:Y:S01]  /*10950*/  @P2 STG.E.U16 desc[UR8][R14.64], R21 ;  /* 0x000000150e002986 */ /* 0x0001e2000c101508 */
[----:B------:R-:W-:Y:S01]  /*10960*/  ISETP.LT.AND P2, PT, R13, UR6, !P0 ;  /* 0x000000060d007c0c */ /* 0x000fe2000c741270 */
[----:B------:R-:W1:Y:S01]  /*10970*/  LDCU UR6, c[0x0][0x39c] ;  /* 0x00007380ff0677ac */ /* 0x000e620008000800 */
[----:B------:R-:W-:Y:S02]  /*10980*/  LEA.HI.X.SX32 R13, R0, R3, 0x1, P6 ;  /* 0x00000003000d7211 */ /* 0x000fe400030f0eff */
[----:B------:R-:W-:Y:S02]  /*10990*/  PRMT R0, R21, 0x7632, R0 ;  /* 0x0000763215007816 */ /* 0x000fe40000000000 */
[----:B0-----:R-:W-:-:S03]  /*109a0*/  LEA R14, P6, R20, R2, 0x1 ;  /* 0x00000002140e7211 */ /* 0x001fc600078c08ff */
[----:B------:R0:W-:Y:S01]  /*109b0*/  @P1 STG.E.U16 desc[UR8][R12.64], R0 ;  /* 0x000000000c001986 */ /* 0x0001e2000c101508 */
[----:B------:R-:W-:-:S05]  /*109c0*/  LEA.HI.X.SX32 R15, R20, R3, 0x1, P6 ;  /* 0x00000003140f7211 */ /* 0x000fca00030f0eff */
[----:B------:R2:W-:Y:S01]  /*109d0*/  @P5 STG.E.U16 desc[UR8][R14.64], R28 ;  /* 0x0000001c0e005986 */ /* 0x0005e2000c101508 */
[----:B0-----:R-:W-:Y:S02]  /*109e0*/  VIADD R12, R20, UR4 ;  /* 0x00000004140c7c36 */ /* 0x001fe40008000000 */
[----:B------:R-:W-:Y:S01]  /*109f0*/  VIADD R0, R7, 0x39 ;  /* 0x0000003907007836 */ /* 0x000fe20000000000 */
[----:B------:R-:W-:-:S04]  /*10a00*/  PRMT R13, R28, 0x7632, R13 ;  /* 0x000076321c0d7816 */ /* 0x000fc8000000000d */
[----:B-1----:R-:W-:Y:S01]  /*10a10*/  ISETP.LT.AND P5, PT, R0, UR12, !P0 ;  /* 0x0000000c00007c0c */ /* 0x002fe2000c7a1270 */
[----:B--2---:R-:W2:Y:S01]  /*10a20*/  LDL.LU R28, [R1+0xf8] ;  /* 0x0000f800011c7983 */ /* 0x004ea20000300800 */
[CC--:B------:R-:W-:Y:S01]  /*10a30*/  LEA R14, P6, R12.reuse, R2.reuse, 0x1 ;  /* 0x000000020c0e7211 */ /* 0x0c0fe200078c08ff */
[C---:B------:R-:W-:Y:S01]  /*10a40*/  VIADD R0, R12.reuse, UR4 ;  /* 0x000000040c007c36 */ /* 0x040fe20008000000 */
[----:B------:R-:W0:Y:S02]  /*10a50*/  LDCU UR12, c[0x0][0x39c] ;  /* 0x00007380ff0c77ac */ /* 0x000e240008000800 */
[----:B------:R-:W-:Y:S02]  /*10a60*/  LEA.HI.X.SX32 R15, R12, R3, 0x1, P6 ;  /* 0x000000030c0f7211 */ /* 0x000fe400030f0eff */
[----:B------:R-:W-:-:S03]  /*10a70*/  LEA R12, P6, R0, R2, 0x1 ;  /* 0x00000002000c7211 */ /* 0x000fc600078c08ff */
[----:B------:R1:W-:Y:S02]  /*10a80*/  @P4 STG.E.U16 desc[UR8][R14.64], R13 ;  /* 0x0000000d0e004986 */ /* 0x0003e4000c101508 */
[----:B-1----:R-:W-:Y:S02]  /*10a90*/  LEA.HI.X.SX32 R13, R0, R3, 0x1, P6 ;  /* 0x00000003000d7211 */ /* 0x002fe400030f0eff */
[----:B----4-:R-:W-:-:S03]  /*10aa0*/  PRMT R15, R29, 0x7632, R15 ;  /* 0x000076321d0f7816 */ /* 0x010fc6000000000f */
[----:B------:R1:W-:Y:S04]  /*10ab0*/  @P3 STG.E.U16 desc[UR8][R12.64], R29 ;  /* 0x0000001d0c003986 */ /* 0x0003e8000c101508 */
[----:B-1----:R-:W4:Y:S01]  /*10ac0*/  LDL.LU R29, [R1+0xfc] ;  /* 0x0000fc00011d7983 */ /* 0x002f220000300800 */
[----:B------:R-:W-:Y:S02]  /*10ad0*/  VIADD R14, R0, UR4 ;  /* 0x00000004000e7c36 */ /* 0x000fe40008000000 */
[C---:B------:R-:W-:Y:S02]  /*10ae0*/  VIADD R0, R7.reuse, 0x3b ;  /* 0x0000003b07007836 */ /* 0x040fe40000000000 */
[----:B------:R-:W-:Y:S01]  /*10af0*/  VIADD R21, R7, 0x38 ;  /* 0x0000003807157836 */ /* 0x000fe20000000000 */
[----:B------:R-:W-:-:S02]  /*10b00*/  LEA R12, P6, R14, R2, 0x1 ;  /* 0x000000020e0c7211 */ /* 0x000fc400078c08ff */
[----:B------:R-:W-:Y:S01]  /*10b10*/  ISETP.LT.AND P3, PT, R0, UR15, !P0 ;  /* 0x0000000f00007c0c */ /* 0x000fe2000c761270 */
[C---:B------:R-:W-:Y:S01]  /*10b20*/  VIADD R0, R14.reuse, UR4 ;  /* 0x000000040e007c36 */ /* 0x040fe20008000000 */
[----:B------:R-:W-:Y:S01]  /*10b30*/  ISETP.LT.AND P1, PT, R21, UR14, !P0 ;  /* 0x0000000e15007c0c */ /* 0x000fe2000c721270 */
[----:B------:R-:W-:Y:S01]  /*10b40*/  VIADD R20, R7, 0x3a ;  /* 0x0000003a07147836 */ /* 0x000fe20000000000 */
[----:B------:R-:W-:Y:S01]  /*10b50*/  LEA.HI.X.SX32 R13, R14, R3, 0x1, P6 ;  /* 0x000000030e0d7211 */ /* 0x000fe200030f0eff */
[----:B------:R-:W1:Y:S01]  /*10b60*/  LDCU UR14, c[0x0][0x39c] ;  /* 0x00007380ff0e77ac */ /* 0x000e620008000800 */
[----:B------:R-:W-:-:S03]  /*10b70*/  LEA R14, P6, R0, R2, 0x1 ;  /* 0x00000002000e7211 */ /* 0x000fc600078c08ff */
[----:B------:R0:W-:Y:S01]  /*10b80*/  @P2 STG.E.U16 desc[UR8][R12.64], R15 ;  /* 0x0000000f0c002986 */ /* 0x0001e2000c101508 */
[----:B---3--:R-:W-:Y:S01]  /*10b90*/  ISETP.LT.AND P4, PT, R20, UR7, !P0 ;  /* 0x0000000714007c0c */ /* 0x008fe2000c781270 */
[C---:B------:R-:W-:Y:S01]  /*10ba0*/  VIADD R21, R7.reuse, 0x40 ;  /* 0x0000004007157836 */ /* 0x040fe20000000000 */
[----:B------:R-:W3:Y:S01]  /*10bb0*/  LDCU UR15, c[0x0][0x39c] ;  /* 0x00007380ff0f77ac */ /* 0x000ee20008000800 */
[C---:B0-----:R-:W-:Y:S01]  /*10bc0*/  LEA.HI.X.SX32 R15, R0.reuse, R3, 0x1, P6 ;  /* 0x00000003000f7211 */ /* 0x041fe200030f0eff */
[----:B------:R-:W-:Y:S01]  /*10bd0*/  VIADD R13, R0, UR4 ;  /* 0x00000004000d7c36 */ /* 0x000fe20008000000 */
[C---:B------:R-:W-:Y:S01]  /*10be0*/  IADD3 R20, PT, PT, R7.reuse, 0x3c, RZ ;  /* 0x0000003c07147810 */ /* 0x040fe20007ffe0ff */
[----:B------:R-:W-:Y:S01]  /*10bf0*/  VIADD R0, R7, 0x3d ;  /* 0x0000003d07007836 */ /* 0x000fe20000000000 */
[----:B------:R-:W0:Y:S01]  /*10c00*/  LDCU UR7, c[0x0][0x3b8] ;  /* 0x00007700ff0777ac */ /* 0x000e220008000800 */
[----:B------:R1:W-:Y:S01]  /*10c10*/  @P1 STG.E.U16 desc[UR8][R14.64], R23 ;  /* 0x000000170e001986 */ /* 0x0003e2000c101508 */
[----:B------:R-:W-:-:S02]  /*10c20*/  LEA R12, P6, R13, R2, 0x1 ;  /* 0x000000020d0c7211 */ /* 0x000fc400078c08ff */
[----:B------:R-:W-:Y:S01]  /*10c30*/  ISETP.LT.AND P1, PT, R0, UR13, !P0 ;  /* 0x0000000d00007c0c */ /* 0x000fe2000c721270 */
[C---:B------:R-:W-:Y:S01]  /*10c40*/  VIADD R0, R13.reuse, UR4 ;  /* 0x000000040d007c36 */ /* 0x040fe20008000000 */
[-C--:B------:R-:W-:Y:S01]  /*10c50*/  LEA.HI.X.SX32 R13, R13, R3.reuse, 0x1, P6 ;  /* 0x000000030d0d7211 */ /* 0x080fe200030f0eff */
[----:B------:R-:W0:Y:S01]  /*10c60*/  LDCU UR13, c[0x0][0x39c] ;  /* 0x00007380ff0d77ac */ /* 0x000e220008000800 */
[----:B-1----:R-:W-:Y:S02]  /*10c70*/  PRMT R15, R23, 0x7632, R15 ;  /* 0x00007632170f7816 */ /* 0x002fe4000000000f */
[----:B------:R-:W-:Y:S02]  /*10c80*/  LEA R14, P6, R0, R2, 0x1 ;  /* 0x00000002000e7211 */ /* 0x000fe400078c08ff */
[----:B------:R-:W-:Y:S01]  /*10c90*/  ISETP.LT.AND P2, PT, R20, UR11, !P0 ;  /* 0x0000000b14007c0c */ /* 0x000fe2000c741270 */
[----:B------:R1:W-:Y:S01]  /*10ca0*/  @P5 STG.E.U16 desc[UR8][R12.64], R15 ;  /* 0x0000000f0c005986 */ /* 0x0003e2000c101508 */
[----:B------:R-:W-:Y:S01]  /*10cb0*/  VIADD R20, R7, 0x3e ;  /* 0x0000003e07147836 */ /* 0x000fe20000000000 */
[----:B------:R-:W0:Y:S04]  /*10cc0*/  LDCU UR11, c[0x0][0x3b8] ;  /* 0x00007700ff0b77ac */ /* 0x000e280008000800 */
[----:B------:R-:W-:Y:S01]  /*10cd0*/  ISETP.LT.AND P5, PT, R20, UR16, !P0 ;  /* 0x0000001014007c0c */ /* 0x000fe2000c7a1270 */
[----:B------:R-:W0:Y:S01]  /*10ce0*/  LDCU UR16, c[0x0][0x39c] ;  /* 0x00007380ff1077ac */ /* 0x000e220008000800 */
        /* <DEDUP_REMOVED lines=16> */
[----:B------:R-:W-:Y:S01]  /*10df0*/  ISETP.LT.AND P3, PT, R21, UR6, !P0 ;  /* 0x0000000615007c0c */ /* 0x000fe2000c761270 */
[----:B------:R-:W1:Y:S01]  /*10e00*/  LDCU UR6, c[0x0][0x3b8] ;  /* 0x00007700ff0677ac */ /* 0x000e620008000800 */
[----:B------:R-:W3:Y:S04]  /*10e10*/  LDL.LU R21, [R1+0x24] ;  /* 0x0000240001157983 */ /* 0x000ee80000300800 */
[----:B--2---:R2:W-:Y:S01]  /*10e20*/  @P2 STG.E.U16 desc[UR8][R14.64], R28 ;  /* 0x0000001c0e002986 */ /* 0x0045e2000c101508 */
[----:B------:R-:W-:Y:S01]  /*10e30*/  ISETP.LT.AND P2, PT, R0, UR17, !P0 ;  /* 0x0000001100007c0c */ /* 0x000fe2000c741270 */
[----:B------:R-:W-:Y:S01]  /*10e40*/  VIADD R0, R12, UR4 ;  /* 0x000000040c007c36 */ /* 0x000fe20008000000 */
[----:B------:R-:W-:Y:S01]  /*10e50*/  PRMT R13, R28, 0x7632, R13 ;  /* 0x000076321c0d7816 */ /* 0x000fe2000000000d */
[----:B------:R-:W0:Y:S01]  /*10e60*/  LDCU UR17, c[0x0][0x39c] ;  /* 0x00007380ff1177ac */ /* 0x000e220008000800 */
[C---:B--2---:R-:W-:Y:S01]  /*10e70*/  LEA R14, P6, R12.reuse, R2, 0x1 ;  /* 0x000000020c0e7211 */ /* 0x044fe200078c08ff */
[----:B------:R-:W2:Y:S03]  /*10e80*/  LDL.LU R28, [R1+0x28] ;  /* 0x00002800011c7983 */ /* 0x000ea60000300800 */
[----:B------:R-:W-:-:S02]  /*10e90*/  LEA.HI.X.SX32 R15, R12, R3, 0x1, P6 ;  /* 0x000000030c0f7211 */ /* 0x000fc400030f0eff */
[----:B------:R-:W-:-:S03]  /*10ea0*/  LEA R12, P6, R0, R2, 0x1 ;  /* 0x00000002000c7211 */ /* 0x000fc600078c08ff */
[----:B------:R0:W-:Y:S01]  /*10eb0*/  @P1 STG.E.U16 desc[UR8][R14.64], R13 ;  /* 0x0000000d0e001986 */ /* 0x0001e2000c101508 */
[----:B------:R-:W-:Y:S02]  /*10ec0*/  ISETP.LT.AND P1, PT, R20, UR14, !P0 ;  /* 0x0000000e14007c0c */ /* 0x000fe4000c721270 */
[CC--:B0-----:R-:W-:Y:S01]  /*10ed0*/  LEA.HI.X.SX32 R13, R0.reuse, R3.reuse, 0x1, P6 ;  /* 0x00000003000d7211 */ /* 0x0c1fe200030f0eff */
[----:B------:R-:W-:Y:S01]  /*10ee0*/  VIADD R14, R0, UR4 ;  /* 0x00000004000e7c36 */ /* 0x000fe20008000000 */
[----:B------:R-:W0:Y:S03]  /*10ef0*/  LDCU UR14, c[0x0][0x3b8] ;  /* 0x00007700ff0e77ac */ /* 0x000e260008000800 */
        /* <DEDUP_REMOVED lines=13> */
[----:B------:R-:W-:Y:S01]  /*10fd0*/  ISETP.LT.AND P5, PT, R0, UR12, !P0 ;  /* 0x0000000c00007c0c */ /* 0x000fe2000c7a1270 */
[----:B------:R-:W-:Y:S01]  /*10fe0*/  VIADD R0, R14, UR4 ;  /* 0x000000040e007c36 */ /* 0x000fe20008000000 */
[----:B------:R-:W1:Y:S04]  /*10ff0*/  LDCU UR12, c[0x0][0x3b8] ;  /* 0x00007700ff0c77ac */ /* 0x000e680008000800 */
        /* <DEDUP_REMOVED lines=14> */
[----:B---3--:R-:W-:Y:S01]  /*110e0*/  ISETP.LT.AND P2, PT, R20, UR15, !P0 ;  /* 0x0000000f14007c0c */ /* 0x008fe2000c741270 */
[----:B------:R-:W3:Y:S01]  /*110f0*/  LDCU UR15, c[0x0][0x3b8] ;  /* 0x00007700ff0f77ac */ /* 0x000ee20008000800 */
        /* <DEDUP_REMOVED lines=17> */
[----:B------:R-:W-:Y:S01]  /*11210*/  ISETP.LT.AND P4, PT, R0, UR13, !P0 ;  /* 0x0000000d00007c0c */ /* 0x000fe2000c781270 */
[----:B-1----:R-:W2:Y:S01]  /*11220*/  LDL.LU R28, [R1+0x38] ;  /* 0x00003800011c7983 */ /* 0x002ea20000300800 */
        /* <DEDUP_REMOVED lines=22> */
[----:B------:R-:W-:Y:S01]  /*11390*/  ISETP.LT.AND P3, PT, R20, UR22, !P0 ;  /* 0x0000001614007c0c */ /* 0x000fe2000c761270 */
[C---:B------:R-:W-:Y:S01]  /*113a0*/  VIADD R20, R7.reuse, 0x4c ;  /* 0x0000004c07147836 */ /* 0x040fe20000000000 */
[----:B------:R-:W1:Y:S01]  /*113b0*/  LDCU UR22, c[0x0][0x39c] ;  /* 0x00007380ff1677ac */ /* 0x000e620008000800 */
[----:B------:R-:W1:Y:S01]  /*113c0*/  LDCU UR21, c[0x0][0x3b8] ;  /* 0x00007700ff1577ac */ /* 0x000e620008000800 */
[C---:B0-----:R-:W-:Y:S01]  /*113d0*/  VIADD R13, R0.reuse, UR4 ;  /* 0x00000004000d7c36 */ /* 0x041fe20008000000 */
[----:B------:R-:W-:Y:S01]  /*113e0*/  LEA.HI.X.SX32 R15, R0, R3, 0x1, P6 ;  /* 0x00000003000f7211 */ /* 0x000fe200030f0eff */
[----:B------:R-:W-:-:S03]  /*113f0*/  VIADD R0, R7, 0x4d ;  /* 0x0000004d07007836 */ /* 0x000fc60000000000 */
[C---:B------:R-:W-:Y:S01]  /*11400*/  LEA R12, P6, R13.reuse, R2, 0x1 ;  /* 0x000000020d0c7211 */ /* 0x040fe200078c08ff */
[----:B------:R0:W-:Y:S01]  /*11410*/  @P5 STG.E.U16 desc[UR8][R14.64], R23 ;  /* 0x000000170e005986 */ /* 0x0001e2000c101508 */
[----:B------:R-:W-:Y:S01]  /*11420*/  ISETP.LT.AND P5, PT, R0, UR24, !P0 ;  /* 0x0000001800007c0c */ /* 0x000fe2000c7a1270 */
[----:B------:R-:W1:Y:S01]  /*11430*/  LDCU UR24, c[0x0][0x39c] ;  /* 0x00007380ff1877ac */ /* 0x000e620008000800 */
[----:B------:R-:W-:Y:S02]  /*11440*/  IADD3 R0, PT, PT, R13, UR4, RZ ;  /* 0x000000040d007c10 */ /* 0x000fe4000fffe0ff */
[----:B------:R-:W-:Y:S01]  /*11450*/  ISETP.LT.AND P1, PT, R20, UR23, !P0 ;  /* 0x0000001714007c0c */ /* 0x000fe2000c721270 */
[----:B------:R-:W-:Y:S01]  /*11460*/  VIADD R20, R7, 0x4e ;  /* 0x0000004e07147836 */ /* 0x000fe20000000000 */
[----:B------:R-:W-:Y:S01]  /*11470*/  LEA.HI.X.SX32 R13, R13, R3, 0x1, P6 ;  /* 0x000000030d0d7211 */ /* 0x000fe200030f0eff */
[----:B------:R-:W1:Y:S01]  /*11480*/  LDCU UR23, c[0x0][0x39c] ;  /* 0x00007380ff1777ac */ /* 0x000e620008000800 */
[----:B0-----:R-:W-:-:S02]  /*11490*/  PRMT R15, R23, 0x7632, R15 ;  /* 0x00007632170f7816 */ /* 0x001fc4000000000f */
[----:B------:R-:W-:-:S03]  /*114a0*/  LEA R14, P6, R0, R2, 0x1 ;  /* 0x00000002000e7211 */ /* 0x000fc600078c08ff */
[----:B------:R0:W-:Y:S01]  /*114b0*/  @P4 STG.E.U16 desc[UR8][R12.64], R15 ;  /* 0x0000000f0c004986 */ /* 0x0001e2000c101508 */
[----:B------:R-:W-:Y:S01]  /*114c0*/  ISETP.LT.AND P4, PT, R20, UR25, !P0 ;  /* 0x0000001914007c0c */ /* 0x000fe2000c781270 */
[C---:B------:R-:W-:Y:S01]  /*114d0*/  VIADD R20, R0.reuse, UR4 ;  /* 0x0000000400147c36 */ /* 0x040fe20008000000 */
[----:B------:R-:W1:Y:S01]  /*114e0*/  LDCU UR25, c[0x0][0x39c] ;  /* 0x00007380ff1977ac */ /* 0x000e620008000800 */
[-C--:B0-----:R-:W-:Y:S01]  /*114f0*/  LEA.HI.X.SX32 R15, R0, R3.reuse, 0x1, P6 ;  /* 0x00000003000f7211 */ /* 0x081fe200030f0eff */
[C---:B------:R-:W-:Y:S02]  /*11500*/  VIADD R0, R7.reuse, 0x4f ;  /* 0x0000004f07007836 */ /* 0x040fe40000000000 */
[----:B------:R-:W-:Y:S02]  /*11510*/  LEA R12, P6, R20, R2, 0x1 ;  /* 0x00000002140c7211 */ /* 0x000fe400078c08ff */
[----:B------:R0:W-:Y:S01]  /*11520*/  @P3 STG.E.U16 desc[UR8][R14.64], R22 ;  /* 0x000000160e003986 */ /* 0x0001e2000c101508 */
[----:B------:R-:W-:Y:S01]  /*11530*/  ISETP.LT.AND P3, PT, R0, UR17, !P0 ;  /* 0x0000001100007c0c */ /* 0x000fe2000c761270 */
[C---:B------:R-:W-:Y:S01]  /*11540*/  VIADD R0, R20.reuse, UR4 ;  /* 0x0000000414007c36 */ /* 0x040fe20008000000 */
[----:B------:R-:W-:Y:S01]  /*11550*/  LEA.HI.X.SX32 R13, R20, R3, 0x1, P6 ;  /* 0x00000003140d7211 */ /* 0x000fe200030f0eff */
[----:B------:R-:W-:Y:S01]  /*11560*/  VIADD R20, R7, 0x50 ;  /* 0x0000005007147836 */ /* 0x000fe20000000000 */
[----:B------:R-:W1:Y:S01]  /*11570*/  LDCU UR17, c[0x0][0x3b8] ;  /* 0x00007700ff1177ac */ /* 0x000e620008000800 */
[----:B0-----:R-:W-:-:S02]  /*11580*/  PRMT R15, R22, 0x7632, R15 ;  /* 0x00007632160f7816 */ /* 0x001fc4000000000f */
[----:B------:R-:W-:-:S03]  /*11590*/  LEA R14, P6, R0, R2, 0x1 ;  /* 0x00000002000e7211 */ /* 0x000fc600078c08ff */
[----:B------:R0:W-:Y:S01]  /*115a0*/  @P2 STG.E.U16 desc[UR8][R12.64], R15 ;  /* 0x0000000f0c002986 */ /* 0x0001e2000c101508 */
[----:B------:R-:W-:Y:S01]  /*115b0*/  ISETP.LT.AND P2, PT, R20, UR26, !P0 ;  /* 0x0000001a14007c0c */ /* 0x000fe2000c741270 */
[C---:B------:R-:W-:Y:S01]  /*115c0*/  VIADD R20, R0.reuse, UR4 ;  /* 0x0000000400147c36 */ /* 0x040fe20008000000 */
[----:B------:R-:W1:Y:S01]  /*115d0*/  LDCU UR26, c[0x0][0x39c] ;  /* 0x00007380ff1a77ac */ /* 0x000e620008000800 */
[----:B0-----:R-:W-:Y:S01]  /*115e0*/  LEA.HI.X.SX32 R15, R0, R3, 0x1, P6 ;  /* 0x00000003000f7211 */ /* 0x001fe200030f0eff */
[----:B------:R-:W-:-:S04]  /*115f0*/  VIADD R0, R7, 0x51 ;  /* 0x0000005107007836 */ /* 0x000fc80000000000 */
[----:B--2---:R0:W-:Y:S01]  /*11600*/  @P1 STG.E.U16 desc[UR8][R14.64], R28 ;  /* 0x0000001c0e001986 */ /* 0x0041e2000c101508 */
[----:B------:R-:W-:Y:S01]  /*11610*/  ISETP.LT.AND P1, PT, R0, UR27, !P0 ;  /* 0x0000001b00007c0c */ /* 0x000fe2000c721270 */
[----:B------:R-:W-:Y:S01]  /*11620*/  VIADD R0, R20, UR4 ;  /* 0x0000000414007c36 */ /* 0x000fe20008000000 */
[----:B------:R-:W-:Y:S01]  /*11630*/  PRMT R13, R28, 0x7632, R13 ;  /* 0x000076321c0d7816 */ /* 0x000fe2000000000d */
[----:B------:R-:W2:Y:S02]  /*11640*/  LDCU UR27, c[0x0][0x39c] ;  /* 0x00007380ff1b77ac */ /* 0x000ea40008000800 */
[----:B------:R-:W-:Y:S01]  /*11650*/  VIADD R21, R0, UR4 ;  /* 0x0000000400157c36 */ /* 0x000fe20008000000 */
[----:B0-----:R-:W-:-:S04]  /*11660*/  LEA R14, P6, R20, R2, 0x1 ;  /* 0x00000002140e7211 */ /* 0x001fc800078c08ff */
[-C--:B------:R-:W-:Y:S01]  /*11670*/  LEA.HI.X.SX32 R15, R20, R3.reuse, 0x1, P6 ;  /* 0x00000003140f7211 */ /* 0x080fe200030f0eff */
[----:B------:R-:W-:Y:S01]  /*11680*/  VIADD R20, R7, 0x52 ;  /* 0x0000005207147836 */ /* 0x000fe20000000000 */
[-C--:B------:R-:W-:Y:S01]  /*11690*/  LEA R12, P6, R0, R2.reuse, 0x1 ;  /* 0x00000002000c7211 */ /* 0x080fe200078c08ff */
[----:B------:R-:W-:Y:S02]  /*116a0*/  VIADD R22, R21, UR4 ;  /* 0x0000000415167c36 */ /* 0x000fe40008000000 */
[----:B------:R0:W-:Y:S01]  /*116b0*/  @P5 STG.E.U16 desc[UR8][R14.64], R13 ;  /* 0x0000000d0e005986 */ /* 0x0001e2000c101508 */
[----:B------:R-:W-:Y:S01]  /*116c0*/  ISETP.LT.AND P5, PT, R20, UR28, !P0 ;  /* 0x0000001c14007c0c */ /* 0x000fe2000c7a1270 */
[----:B------:R-:W1:Y:S01]  /*116d0*/  LDCU UR28, c[0x0][0x39c] ;  /* 0x00007380ff1c77ac */ /* 0x000e620008000800 */
[----:B0-----:R-:W-:Y:S01]  /*116e0*/  LEA.HI.X.SX32 R13, R0, R3, 0x1, P6 ;  /* 0x00000003000d7211 */ /* 0x001fe200030f0eff */
[----:B------:R-:W-:Y:S01]  /*116f0*/  VIADD R0, R7, 0x53 ;  /* 0x0000005307007836 */ /* 0x000fe20000000000 */
[----:B------:R-:W-:-:S04]  /*11700*/  LEA R20, P6, R21, R2, 0x1 ;  /* 0x0000000215147211 */ /* 0x000fc800078c08ff */
[-C--:B------:R-:W-:Y:S01]  /*11710*/  LEA.HI.X.SX32 R21, R21, R3.reuse, 0x1, P6 ;  /* 0x0000000315157211 */ /* 0x080fe200030f0eff */
[----:B----4-:R0:W-:Y:S01]  /*11720*/  @P4 STG.E.U16 desc[UR8][R12.64], R29 ;  /* 0x0000001d0c004986 */ /* 0x0101e2000c101508 */
[----:B------:R-:W-:Y:S02]  /*11730*/  LEA R28, P6, R22, R2, 0x1 ;  /* 0x00000002161c7211 */ /* 0x000fe400078c08ff */
[----:B------:R-:W-:Y:S01]  /*11740*/  ISETP.LT.AND P4, PT, R0, UR29, !P0 ;  /* 0x0000001d00007c0c */ /* 0x000fe2000c781270 */
[----:B------:R-:W-:Y:S01]  /*11750*/  VIADD R0, R7, 0x54 ;  /* 0x0000005407007836 */ /* 0x000fe20000000000 */
[----:B------:R-:W-:Y:S01]  /*11760*/  PRMT R14, R29, 0x7632, R14 ;  /* 0x000076321d0e7816 */ /* 0x000fe2000000000e */
[----:B------:R-:W4:Y:S04]  /*11770*/  LDCU UR29, c[0x0][0x39c] ;  /* 0x00007380ff1d77ac */ /* 0x000f280008000800 */
[----:B------:R-:W-:Y:S01]  /*11780*/  @P3 STG.E.U16 desc[UR8][R20.64], R14 ;  /* 0x0000000e14003986 */ /* 0x000fe2000c101508 */
[----:B0-----:R-:W-:-:S02]  /*11790*/  LEA.HI.X.SX32 R29, R22, R3, 0x1, P6 ;  /* 0x00000003161d7211 */ /* 0x001fc400030f0eff */
[----:B------:R-:W-:Y:S01]  /*117a0*/  ISETP.LT.AND P3, PT, R0, UR30, !P0 ;  /* 0x0000001e00007c0c */ /* 0x000fe2000c761270 */
[----:B------:R-:W-:Y:S01]  /*117b0*/  VIADD R0, R7, 0x55 ;  /* 0x0000005507007836 */ /* 0x000fe20000000000 */
[----:B------:R-:W-:Y:S01]  /*117c0*/  PRMT R15, R4, 0x7632, R15 ;  /* 0x00007632040f7816 */ /* 0x000fe2000000000f */
[----:B------:R-:W2:Y:S01]  /*117d0*/  LDL.LU R7, [R1+0x3ec] ;  /* 0x0003ec0001077983 */ /* 0x000ea20000300800 */
[----:B------:R-:W-:Y:S01]  /*117e0*/  VIADD R12, R22, UR4 ;  /* 0x00000004160c7c36 */ /* 0x000fe20008000000 */
[----:B------:R-:W0:Y:S02]  /*117f0*/  LDCU UR4, c[0x0][0x3b8] ;  /* 0x00007700ff0477ac */ /* 0x000e240008000800 */
[----:B------:R1:W-:Y:S01]  /*11800*/  @P2 STG.E.U16 desc[UR8][R28.64], R4 ;  /* 0x000000041c002986 */ /* 0x0003e2000c101508 */
[----:B------:R-:W0:Y:S03]  /*11810*/  LDCU UR30, c[0x0][0x39c] ;  /* 0x00007380ff1e77ac */ /* 0x000e260008000800 */
[----:B-1----:R-:W2:Y:S04]  /*11820*/  LDL.LU R28, [R1+0xa0] ;  /* 0x0000a000011c7983 */ /* 0x002ea80000300800 */
[----:B------:R-:W2:Y:S01]  /*11830*/  LDL.LU R29, [R1+0x374] ;  /* 0x00037400011d7983 */ /* 0x000ea20000300800 */
[C---:B------:R-:W-:Y:S01]  /*11840*/  LEA R22, P6, R12.reuse, R2, 0x1 ;  /* 0x000000020c167211 */ /* 0x040fe200078c08ff */
[----:B------:R-:W-:Y:S01]  /*11850*/  VIADD R13, R12, UR6 ;  /* 0x000000060c0d7c36 */ /* 0x000fe20008000000 */
[----:B------:R-:W-:Y:S01]  /*11860*/  ISETP.LT.AND P2, PT, R0, UR31, !P0 ;  /* 0x0000001f00007c0c */ /* 0x000fe2000c741270 */
[----:B------:R-:W1:Y:S01]  /*11870*/  LDCU UR6, c[0x0][0x3b8] ;  /* 0x00007700ff0677ac */ /* 0x000e620008000800 */
[----:B------:R-:W-:-:S02]  /*11880*/  LEA.HI.X.SX32 R23, R12, R3, 0x1, P6 ;  /* 0x000000030c177211 */ /* 0x000fc400030f0eff */
[----:B------:R-:W-:-:S03]  /*11890*/  LEA R14, P6, R13, R2, 0x1 ;  /* 0x000000020d0e7211 */ /* 0x000fc600078c08ff */
[----:B------:R0:W-:Y:S02]  /*118a0*/  @P1 STG.E.U16 desc[UR8][R22.64], R15 ;  /* 0x0000000f16001986 */ /* 0x0001e4000c101508 */
[CC--:B0-----:R-:W-:Y:S01]  /*118b0*/  LEA.HI.X.SX32 R15, R13.reuse, R3.reuse, 0x1, P6 ;  /* 0x000000030d0f7211 */ /* 0x0c1fe200030f0eff */
[----:B------:R-:W-:Y:S01]  /*118c0*/  VIADD R13, R13, UR7 ;  /* 0x000000070d0d7c36 */ /* 0x000fe20008000000 */
[----:B------:R-:W0:Y:S03]  /*118d0*/  LDCU UR7, c[0x0][0x3b8] ;  /* 0x00007700ff0777ac */ /* 0x000e260008000800 */
[C---:B------:R-:W-:Y:S01]  /*118e0*/  VIADD R4, R13.reuse, UR10 ;  /* 0x0000000a0d047c36 */ /* 0x040fe20008000000 */
[C---:B------:R-:W-:Y:S01]  /*118f0*/  LEA R12, P6, R13.reuse, R2, 0x1 ;  /* 0x000000020d0c7211 */ /* 0x040fe200078c08ff */
[----:B------:R1:W-:Y:S01]  /*11900*/  @P5 STG.E.U16 desc[UR8][R14.64], R5 ;  /* 0x000000050e005986 */ /* 0x0003e2000c101508 */
[----:B------:R-:W0:Y:S02]  /*11910*/  LDCU UR10, c[0x0][0x3b8] ;  /* 0x00007700ff0a77ac */ /* 0x000e240008000800 */
[----:B------:R-:W-:-:S02]  /*11920*/  LEA.HI.X.SX32 R13, R13, R3, 0x1, P6 ;  /* 0x000000030d0d7211 */ /* 0x000fc400030f0eff */
[----:B------:R-:W-:-:S04]  /*11930*/  LEA R20, P6, R4, R2, 0x1 ;  /* 0x0000000204147211 */ /* 0x000fc800078c08ff */
[CC--:B------:R-:W-:Y:S01]  /*11940*/  LEA.HI.X.SX32 R21, R4.reuse, R3.reuse, 0x1, P6 ;  /* 0x0000000304157211 */ /* 0x0c0fe200030f0eff */
[----:B------:R-:W-:Y:S01]  /*11950*/  VIADD R4, R4, UR11 ;  /* 0x0000000b04047c36 */ /* 0x000fe20008000000 */
[----:B------:R-:W0:Y:S01]  /*11960*/  LDCU UR11, c[0x0][0x3b8] ;  /* 0x00007700ff0b77ac */ /* 0x000e220008000800 */
[----:B-1----:R-:W-:Y:S02]  /*11970*/  PRMT R15, R5, 0x7632, R15 ;  /* 0x00007632050f7816 */ /* 0x002fe4000000000f */
[C---:B------:R-:W-:Y:S01]  /*11980*/  VIADD R5, R4.reuse, UR12 ;  /* 0x0000000c04057c36 */ /* 0x040fe20008000000 */
[C---:B------:R-:W-:Y:S01]  /*11990*/  LEA R14, P6, R4.reuse, R2, 0x1 ;  /* 0x00000002040e7211 */ /* 0x040fe200078c08ff */
[----:B------:R-:W1:Y:S01]  /*119a0*/  LDCU UR12, c[0x0][0x3b8] ;  /* 0x00007700ff0c77ac */ /* 0x000e620008000800 */
[----:B------:R0:W-:Y:S04]  /*119b0*/  @P4 STG.E.U16 desc[UR8][R12.64], R15 ;  /* 0x0000000f0c004986 */ /* 0x0001e8000c101508 */
[----:B------:R-:W-:Y:S01]  /*119c0*/  @P3 STG.E.U16 desc[UR8][R20.64], R6 ;  /* 0x0000000614003986 */ /* 0x000fe2000c101508 */
[----:B0-----:R-:W-:-:S02]  /*119d0*/  LEA.HI.X.SX32 R15, R4, R3, 0x1, P6 ;  /* 0x00000003040f7211 */ /* 0x001fc400030f0eff */
[----:B------:R-:W-:Y:S02]  /*119e0*/  PRMT R13, R6, 0x7632, R13 ;  /* 0x00007632060d7816 */ /* 0x000fe4000000000d */
[----:B------:R-:W-:-:S03]  /*119f0*/  LEA R12, P6, R5, R2, 0x1 ;  /* 0x00000002050c7211 */ /* 0x000fc600078c08ff */
[----:B------:R0:W-:Y:S02]  /*11a00*/  @P2 STG.E.U16 desc[UR8][R14.64], R13 ;  /* 0x0000000d0e002986 */ /* 0x0001e4000c101508 */
[CC--:B0-----:R-:W-:Y:S01]  /*11a10*/  LEA.HI.X.SX32 R13, R5.reuse, R3.reuse, 0x1, P6 ;  /* 0x00000003050d7211 */ /* 0x0c1fe200030f0eff */
[----:B------:R-:W-:Y:S01]  /*11a20*/  VIADD R5, R5, UR13 ;  /* 0x0000000d05057c36 */ /* 0x000fe20008000000 */
[----:B------:R-:W0:Y:S03]  /*11a30*/  LDCU UR13, c[0x0][0x3b8] ;  /* 0x00007700ff0d77ac */ /* 0x000e260008000800 */
[C---:B------:R-:W-:Y:S01]  /*11a40*/  VIADD R6, R5.reuse, UR14 ;  /* 0x0000000e05067c36 */ /* 0x040fe20008000000 */
[C---:B------:R-:W-:Y:S01]  /*11a50*/  LEA R4, P6, R5.reuse, R2, 0x1 ;  /* 0x0000000205047211 */ /* 0x040fe200078c08ff */
[----:B------:R-:W0:Y:S03]  /*11a60*/  LDCU UR14, c[0x0][0x3b8] ;  /* 0x00007700ff0e77ac */ /* 0x000e260008000800 */
[----:B------:R-:W-:-:S02]  /*11a70*/  LEA.HI.X.SX32 R5, R5, R3, 0x1, P6 ;  /* 0x0000000305057211 */ /* 0x000fc400030f0eff */
[----:B------:R-:W-:-:S04]  /*11a80*/  LEA R14, P6, R6, R2, 0x1 ;  /* 0x00000002060e7211 */ /* 0x000fc800078c08ff */
[----:B------:R-:W-:Y:S01]  /*11a90*/  LEA.HI.X.SX32 R15, R6, R3, 0x1, P6 ;  /* 0x00000003060f7211 */ /* 0x000fe200030f0eff */
[----:B--2---:R-:W-:-:S05]  /*11aa0*/  VIADD R0, R29, 0x56 ;  /* 0x000000561d007836 */ /* 0x004fca0000000000 */
[----:B------:R-:W-:Y:S01]  /*11ab0*/  ISETP.LT.AND P1, PT, R0, UR32, !P0 ;  /* 0x0000002000007c0c */ /* 0x000fe2000c721270 */
[----:B------:R-:W-:-:S05]  /*11ac0*/  VIADD R0, R29, 0x57 ;  /* 0x000000571d007836 */ /* 0x000fca0000000000 */
[----:B------:R-:W-:Y:S01]  /*11ad0*/  ISETP.LT.AND P5, PT, R0, UR22, !P0 ;  /* 0x0000001600007c0c */ /* 0x000fe2000c7a1270 */
[C---:B------:R-:W-:Y:S01]  /*11ae0*/  VIADD R0, R29.reuse, 0x58 ;  /* 0x000000581d007836 */ /* 0x040fe20000000000 */
[----:B------:R-:W2:Y:S04]  /*11af0*/  LDCU UR22, c[0x0][0x39c] ;  /* 0x00007380ff1677ac */ /* 0x000ea80008000800 */
[----:B------:R-:W-:Y:S01]  /*11b00*/  ISETP.LT.AND P4, PT, R0, UR33, !P0 ;  /* 0x0000002100007c0c */ /* 0x000fe2000c781270 */
[----:B------:R-:W-:Y:S01]  /*11b10*/  VIADD R0, R29, 0x59 ;  /* 0x000000591d007836 */ /* 0x000fe20000000000 */
[----:B------:R0:W-:Y:S04]  /*11b20*/  @P1 STG.E.U16 desc[UR8][R12.64], R7 ;  /* 0x000000070c001986 */ /* 0x0001e8000c101508 */
[----:B------:R-:W-:-:S02]  /*11b30*/  ISETP.LT.AND P3, PT, R0, UR23, !P0 ;  /* 0x0000001700007c0c */ /* 0x000fc4000c761270 */
[----:B0-----:R-:W-:Y:S01]  /*11b40*/  PRMT R13, R7, 0x7632, R13 ;  /* 0x00007632070d7816 */ /* 0x001fe2000000000d */
[----:B---3--:R-:W-:Y:S01]  /*11b50*/  VIADD R7, R6, UR15 ;  /* 0x0000000f06077c36 */ /* 0x008fe20008000000 */
[----:B------:R-:W0:Y:S01]  /*11b60*/  LDCU UR23, c[0x0][0x39c] ;  /* 0x00007380ff1777ac */ /* 0x000e220008000800 */
[----:B------:R-:W-:Y:S02]  /*11b70*/  VIADD R0, R29, 0x5a ;  /* 0x0000005a1d007836 */ /* 0x000fe40000000000 */
[C---:B------:R-:W-:Y:S01]  /*11b80*/  VIADD R12, R7.reuse, UR16 ;  /* 0x00000010070c7c36 */ /* 0x040fe20008000000 */
[C---:B------:R-:W-:Y:S01]  /*11b90*/  LEA R6, P6, R7.reuse, R2, 0x1 ;  /* 0x0000000207067211 */ /* 0x040fe200078c08ff */
[----:B------:R3:W-:Y:S01]  /*11ba0*/  @P5 STG.E.U16 desc[UR8][R4.64], R13 ;  /* 0x0000000d04005986 */ /* 0x0007e2000c101508 */
[----:B------:R-:W-:Y:S01]  /*11bb0*/  ISETP.LT.AND P2, PT, R0, UR24, !P0 ;  /* 0x0000001800007c0c */ /* 0x000fe2000c741270 */
[----:B------:R-:W0:Y:S01]  /*11bc0*/  LDCU UR15, c[0x0][0x3b8] ;  /* 0x00007700ff0f77ac */ /* 0x000e220008000800 */
[----:B------:R-:W-:Y:S01]  /*11bd0*/  LEA.HI.X.SX32 R7, R7, R3, 0x1, P6 ;  /* 0x0000000307077211 */ /* 0x000fe200030f0eff */
[----:B------:R1:W-:Y:S01]  /*11be0*/  @P4 STG.E.U16 desc[UR8][R14.64], R8 ;  /* 0x000000080e004986 */ /* 0x0003e2000c101508 */
[----:B------:R-:W-:Y:S01]  /*11bf0*/  VIADD R0, R29, 0x5b ;  /* 0x0000005b1d007836 */ /* 0x000fe20000000000 */
[----:B------:R-:W0:Y:S01]  /*11c00*/  LDCU UR24, c[0x0][0x39c] ;  /* 0x00007380ff1877ac */ /* 0x000e220008000800 */
[----:B------:R-:W0:Y:S01]  /*11c10*/  LDCU UR16, c[0x0][0x3b8] ;  /* 0x00007700ff1077ac */ /* 0x000e220008000800 */
[----:B---3--:R-:W-:-:S02]  /*11c20*/  PRMT R5, R8, 0x7632, R5 ;  /* 0x0000763208057816 */ /* 0x008fc40000000005 */
[CC--:B------:R-:W-:Y:S01]  /*11c30*/  LEA R4, P6, R12.reuse, R2.reuse, 0x1 ;  /* 0x000000020c047211 */ /* 0x0c0fe200078c08ff */
[----:B-1----:R-:W-:Y:S02]  /*11c40*/  VIADD R8, R12, UR17 ;  /* 0x000000110c087c36 */ /* 0x002fe40008000000 */
[----:B------:R1:W-:Y:S01]  /*11c50*/  @P3 STG.E.U16 desc[UR8][R6.64], R5 ;  /* 0x0000000506003986 */ /* 0x0003e2000c101508 */
[----:B------:R-:W-:Y:S01]  /*11c60*/  ISETP.LT.AND P1, PT, R0, UR25, !P0 ;  /* 0x0000001900007c0c */ /* 0x000fe2000c721270 */
[----:B------:R-:W3:Y:S01]  /*11c70*/  LDCU UR17, c[0x0][0x3b8] ;  /* 0x00007700ff1177ac */ /* 0x000ee20008000800 */
[----:B------:R-:W-:Y:S02]  /*11c80*/  VIADD R14, R8, UR18 ;  /* 0x00000012080e7c36 */ /* 0x000fe40008000000 */
[----:B------:R-:W-:Y:S01]  /*11c90*/  VIADD R0, R29, 0x5c ;  /* 0x0000005c1d007836 */ /* 0x000fe20000000000 */
[----:B------:R-:W0:Y:S01]  /*11ca0*/  LDCU UR25, c[0x0][0x39c] ;  /* 0x00007380ff1977ac */ /* 0x000e220008000800 */
[----:B-1----:R-:W-:Y:S01]  /*11cb0*/  LEA.HI.X.SX32 R5, R12, R3, 0x1, P6 ;  /* 0x000000030c057211 */ /* 0x002fe200030f0eff */
[----:B------:R-:W1:Y:S01]  /*11cc0*/  LDCU UR18, c[0x0][0x39c] ;  /* 0x00007380ff1277ac */ /* 0x000e620008000800 */
[----:B------:R-:W-:-:S04]  /*11cd0*/  LEA R12, P6, R8, R2, 0x1 ;  /* 0x00000002080c7211 */ /* 0x000fc800078c08ff */
[-C--:B------:R-:W-:Y:S02]  /*11ce0*/  LEA.HI.X.SX32 R13, R8, R3.reuse, 0x1, P6 ;  /* 0x00000003080d7211 */ /* 0x080fe400030f0eff */
[----:B------:R-:W-:Y:S02]  /*11cf0*/  LEA R6, P6, R14, R2, 0x1 ;  /* 0x000000020e067211 */ /* 0x000fe400078c08ff */
[----:B------:R-:W-:Y:S01]  /*11d00*/  ISETP.LT.AND P5, PT, R0, UR26, !P0 ;  /* 0x0000001a00007c0c */ /* 0x000fe2000c7a1270 */
[----:B------:R-:W-:Y:S01]  /*11d10*/  VIADD R0, R29, 0x5d ;  /* 0x0000005d1d007836 */ /* 0x000fe20000000000 */
[C---:B------:R-:W-:Y:S01]  /*11d20*/  LEA.HI.X.SX32 R7, R14.reuse, R3, 0x1, P6 ;  /* 0x000000030e077211 */ /* 0x040fe200030f0eff */
[----:B------:R-:W-:Y:S01]  /*11d30*/  VIADD R14, R14, UR19 ;  /* 0x000000130e0e7c36 */ /* 0x000fe20008000000 */
[----:B------:R0:W-:Y:S01]  /*11d40*/  @P2 STG.E.U16 desc[UR8][R4.64], R9 ;  /* 0x0000000904002986 */ /* 0x0001e2000c101508 */
[----:B------:R-:W1:Y:S01]  /*11d50*/  LDCU UR26, c[0x0][0x39c] ;  /* 0x00007380ff1a77ac */ /* 0x000e620008000800 */
[----:B------:R-:W-:Y:S01]  /*11d60*/  ISETP.LT.AND P4, PT, R0, UR27, !P0 ;  /* 0x0000001b00007c0c */ /* 0x000fe2000c781270 */
[----:B------:R-:W-:-:S02]  /*11d70*/  VIADD R15, R14, UR20 ;  /* 0x000000140e0f7c36 */ /* 0x000fc40008000000 */
[----:B------:R-:W-:Y:S01]  /*11d80*/  VIADD R0, R29, 0x5e ;  /* 0x0000005e1d007836 */ /* 0x000fe20000000000 */
[----:B------:R-:W1:Y:S01]  /*11d90*/  LDCU UR27, c[0x0][0x39c] ;  /* 0x00007380ff1b77ac */ /* 0x000e620008000800 */
[----:B------:R-:W1:Y:S01]  /*11da0*/  LDCU UR19, c[0x0][0x39c] ;  /* 0x00007380ff1377ac */ /* 0x000e620008000800 */
[----:B0-----:R-:W-:Y:S02]  /*11db0*/  PRMT R5, R9, 0x7632, R5 ;  /* 0x0000763209057816 */ /* 0x001fe40000000005 */
[----:B------:R-:W-:Y:S01]  /*11dc0*/  LEA R4, P6, R14, R2, 0x1 ;  /* 0x000000020e047211 */ /* 0x000fe200078c08ff */
[----:B------:R-:W0:Y:S02]  /*11dd0*/  LDCU UR20, c[0x0][0x39c] ;  /* 0x00007380ff1477ac */ /* 0x000e240008000800 */
[----:B------:R1:W-:Y:S01]  /*11de0*/  @P1 STG.E.U16 desc[UR8][R12.64], R5 ;  /* 0x000000050c001986 */ /* 0x0003e2000c101508 */
[----:B------:R-:W-:Y:S02]  /*11df0*/  ISETP.LT.AND P3, PT, R0, UR28, !P0 ;  /* 0x0000001c00007c0c */ /* 0x000fe4000c761270 */
[----:B------:R-:W-:Y:S01]  /*11e00*/  IADD3 R0, PT, PT, R29, 0x5f, RZ ;  /* 0x0000005f1d007810 */ /* 0x000fe20007ffe0ff */
[----:B------:R0:W-:Y:S01]  /*11e10*/  @P5 STG.E.U16 desc[UR8][R6.64], R10 ;  /* 0x0000000a06005986 */ /* 0x0001e2000c101508 */
[----:B-1----:R-:W-:-:S02]  /*11e20*/  LEA.HI.X.SX32 R5, R14, R3, 0x1, P6 ;  /* 0x000000030e057211 */ /* 0x002fc400030f0eff */
[CC--:B------:R-:W-:Y:S02]  /*11e30*/  LEA R8, P6, R15.reuse, R2.reuse, 0x1 ;  /* 0x000000020f087211 */ /* 0x0c0fe400078c08ff */
[----:B----4-:R-:W-:Y:S02]  /*11e40*/  ISETP.LT.AND P2, PT, R0, UR29, !P0 ;  /* 0x0000001d00007c0c */ /* 0x010fe4000c741270 */
[CC--:B------:R-:W-:Y:S01]  /*11e50*/  LEA.HI.X.SX32 R9, R15.reuse, R3.reuse, 0x1, P6 ;  /* 0x000000030f097211 */ /* 0x0c0fe200030f0eff */
[----:B------:R-:W-:Y:S01]  /*11e60*/  VIADD R15, R15, UR21 ;  /* 0x000000150f0f7c36 */ /* 0x000fe20008000000 */
[----:B0-----:R-:W-:Y:S01]  /*11e70*/  PRMT R7, R10, 0x7632, R7 ;  /* 0x000076320a077816 */ /* 0x001fe20000000007 */
[----:B------:R-:W-:Y:S01]  /*11e80*/  VIADD R0, R29, 0x60 ;  /* 0x000000601d007836 */ /* 0x000fe20000000000 */
[----:B------:R-:W0:Y:S01]  /*11e90*/  LDCU UR21, c[0x0][0x39c] ;  /* 0x00007380ff1577ac */ /* 0x000e220008000800 */
[C---:B------:R-:W-:Y:S01]  /*11ea0*/  VIADD R10, R15.reuse, UR4 ;  /* 0x000000040f0a7c36 */ /* 0x040fe20008000000 */
[C---:B------:R-:W-:Y:S01]  /*11eb0*/  LEA R6, P6, R15.reuse, R2, 0x1 ;  /* 0x000000020f067211 */ /* 0x040fe200078c08ff */
[----:B------:R1:W-:Y:S01]  /*11ec0*/  @P4 STG.E.U16 desc[UR8][R4.64], R7 ;  /* 0x0000000704004986 */ /* 0x0003e2000c101508 */
[----:B------:R-:W-:Y:S01]  /*11ed0*/  ISETP.LT.AND P1, PT, R0, UR30, !P0 ;  /* 0x0000001e00007c0c */ /* 0x000fe2000c721270 */
[----:B------:R-:W4:Y:S02]  /*11ee0*/  LDCU UR4, c[0x0][0x3b8] ;  /* 0x00007700ff0477ac */ /* 0x000f240008000800 */
[----:B------:R-:W-:Y:S01]  /*11ef0*/  @P3 STG.E.U16 desc[UR8][R8.64], R11 ;  /* 0x0000000b08003986 */ /* 0x000fe2000c101508 */
[----:B-1----:R-:W-:-:S02]  /*11f00*/  LEA.HI.X.SX32 R7, R15, R3, 0x1, P6 ;  /* 0x000000030f077211 */ /* 0x002fc400030f0eff */
[----:B------:R-:W-:Y:S02]  /*11f10*/  PRMT R5, R11, 0x7632, R5 ;  /* 0x000076320b057816 */ /* 0x000fe40000000005 */
[----:B------:R-:W-:-:S03]  /*11f20*/  LEA R4, P6, R10, R2, 0x1 ;  /* 0x000000020a047211 */ /* 0x000fc600078c08ff */
[----:B------:R1:W-:Y:S01]  /*11f30*/  @P2 STG.E.U16 desc[UR8][R6.64], R5 ;  /* 0x0000000506002986 */ /* 0x0003e2000c101508 */
[----:B------:R-:W-:Y:S01]  /*11f40*/  VIADD R0, R29, 0x61 ;  /* 0x000000611d007836 */ /* 0x000fe20000000000 */
[C---:B-1----:R-:W-:Y:S01]  /*11f50*/  LEA.HI.X.SX32 R5, R10.reuse, R3, 0x1, P6 ;  /* 0x000000030a057211 */ /* 0x042fe200030f0eff */
[----:B------:R-:W-:-:S03]  /*11f60*/  VIADD R10, R10, UR6 ;  /* 0x000000060a0a7c36 */ /* 0x000fc60008000000 */
[----:B--2---:R-:W-:Y:S01]  /*11f70*/  ISETP.LT.AND P5, PT, R0, UR22, !P0 ;  /* 0x0000001600007c0c */ /* 0x004fe2000c7a1270 */
[----:B------:R-:W1:Y:S01]  /*11f80*/  LDCU UR6, c[0x0][0x3b8] ;  /* 0x00007700ff0677ac */ /* 0x000e620008000800 */
[C---:B------:R-:W-:Y:S01]  /*11f90*/  VIADD R11, R10.reuse, UR7 ;  /* 0x000000070a0b7c36 */ /* 0x040fe20008000000 */
[CC--:B------:R-:W-:Y:S01]  /*11fa0*/  LEA R8, P6, R10.reuse, R2.reuse, 0x1 ;  /* 0x000000020a087211 */ /* 0x0c0fe200078c08ff */
[----:B------:R-:W-:Y:S01]  /*11fb0*/  VIADD R0, R29, 0x62 ;  /* 0x000000621d007836 */ /* 0x000fe20000000000 */
[----:B------:R2:W-:Y:S01]  /*11fc0*/  @P1 STG.E.U16 desc[UR8][R4.64], R16 ;  /* 0x0000001004001986 */ /* 0x0005e2000c101508 */
[----:B------:R-:W0:Y:S01]  /*11fd0*/  LDCU UR22, c[0x0][0x39c] ;  /* 0x00007380ff1677ac */ /* 0x000e220008000800 */
[-C--:B------:R-:W-:Y:S02]  /*11fe0*/  LEA.HI.X.SX32 R9, R10, R3.reuse, 0x1, P6 ;  /* 0x000000030a097211 */ /* 0x080fe400030f0eff */
[----:B------:R-:W-:Y:S01]  /*11ff0*/  LEA R6, P6, R11, R2, 0x1 ;  /* 0x000000020b067211 */ /* 0x000fe200078c08ff */
[----:B------:R-:W0:Y:S01]  /*12000*/  LDCU UR7, c[0x0][0x3b8] ;  /* 0x00007700ff0777ac */ /* 0x000e220008000800 */
[----:B------:R-:W-:Y:S01]  /*12010*/  ISETP.LT.AND P4, PT, R0, UR23, !P0 ;  /* 0x0000001700007c0c */ /* 0x000fe2000c781270 */
[----:B------:R-:W-:Y:S01]  /*12020*/  VIADD R0, R29, 0x63 ;  /* 0x000000631d007836 */ /* 0x000fe20000000000 */
[C---:B------:R-:W-:Y:S01]  /*12030*/  LEA.HI.X.SX32 R7, R11.reuse, R3, 0x1, P6 ;  /* 0x000000030b077211 */ /* 0x040fe200030f0eff */
[----:B------:R-:W-:Y:S01]  /*12040*/  VIADD R11, R11, UR10 ;  /* 0x0000000a0b0b7c36 */ /* 0x000fe20008000000 */
[----:B------:R-:W0:Y:S01]  /*12050*/  LDCU UR23, c[0x0][0x39c] ;  /* 0x00007380ff1777ac */ /* 0x000e220008000800 */
[----:B--2---:R-:W-:-:S02]  /*12060*/  PRMT R5, R16, 0x7632, R5 ;  /* 0x0000763210057816 */ /* 0x004fc40000000005 */
[----:B------:R-:W-:Y:S01]  /*12070*/  VIADD R10, R11, UR11 ;  /* 0x0000000b0b0a7c36 */ /* 0x000fe20008000000 */
[----:B------:R-:W-:Y:S01]  /*12080*/  ISETP.LT.AND P3, PT, R0, UR24, !P0 ;  /* 0x0000001800007c0c */ /* 0x000fe2000c761270 */
[----:B------:R-:W-:Y:S01]  /*12090*/  VIADD R0, R29, 0x64 ;  /* 0x000000641d007836 */ /* 0x000fe20000000000 */
[----:B------:R-:W-:Y:S01]  /*120a0*/  LEA R4, P6, R11, R2, 0x1 ;  /* 0x000000020b047211 */ /* 0x000fe200078c08ff */
[----:B------:R2:W-:Y:S01]  /*120b0*/  @P5 STG.E.U16 desc[UR8][R8.64], R5 ;  /* 0x0000000508005986 */ /* 0x0005e2000c101508 */
[----:B------:R-:W0:Y:S02]  /*120c0*/  LDCU UR10, c[0x0][0x3b8] ;  /* 0x00007700ff0a77ac */ /* 0x000e240008000800 */
[----:B------:R-:W-:Y:S01]  /*120d0*/  ISETP.LT.AND P2, PT, R0, UR25, !P0 ;  /* 0x0000001900007c0c */ /* 0x000fe2000c741270 */
[----:B------:R-:W-:Y:S01]  /*120e0*/  VIADD R0, R29, 0x65 ;  /* 0x000000651d007836 */ /* 0x000fe20000000000 */
[----:B------:R-:W0:Y:S01]  /*120f0*/  LDCU UR11, c[0x0][0x3b8] ;  /* 0x00007700ff0b77ac */ /* 0x000e220008000800 */
[----:B--2---:R-:W-:-:S02]  /*12100*/  LEA.HI.X.SX32 R5, R11, R3, 0x1, P6 ;  /* 0x000000030b057211 */ /* 0x004fc400030f0eff */
[----:B------:R-:W-:Y:S01]  /*12110*/  LEA R8, P6, R10, R2, 0x1 ;  /* 0x000000020a087211 */ /* 0x000fe200078c08ff */
[----:B------:R2:W-:Y:S01]  /*12120*/  @P4 STG.E.U16 desc[UR8][R6.64], R17 ;  /* 0x0000001106004986 */ /* 0x0005e2000c101508 */
[----:B------:R-:W-:Y:S02]  /*12130*/  ISETP.LT.AND P1, PT, R0, UR26, !P0 ;  /* 0x0000001a00007c0c */ /* 0x000fe4000c721270 */
[C---:B------:R-:W-:Y:S01]  /*12140*/  LEA.HI.X.SX32 R9, R10.reuse, R3, 0x1, P6 ;  /* 0x000000030a097211 */ /* 0x040fe200030f0eff */
[----:B------:R-:W-:Y:S01]  /*12150*/  VIADD R10, R10, UR12 ;  /* 0x0000000c0a0a7c36 */ /* 0x000fe20008000000 */
[----:B------:R-:W0:Y:S01]  /*12160*/  LDCU UR12, c[0x0][0x3b8] ;  /* 0x00007700ff0c77ac */ /* 0x000e220008000800 */
[----:B------:R-:W-:Y:S02]  /*12170*/  VIADD R0, R29, 0x66 ;  /* 0x000000661d007836 */ /* 0x000fe40000000000 */
[----:B------:R-:W-:Y:S01]  /*12180*/  VIADD R11, R10, UR13 ;  /* 0x0000000d0a0b7c36 */ /* 0x000fe20008000000 */
[----:B------:R-:W0:Y:S01]  /*12190*/  LDCU UR13, c[0x0][0x3b8] ;  /* 0x00007700ff0d77ac */ /* 0x000e220008000800 */
[----:B--2---:R-:W-:-:S02]  /*121a0*/  PRMT R7, R17, 0x7632, R7 ;  /* 0x0000763211077816 */ /* 0x004fc40000000007 */
[----:B------:R-:W-:-:S03]  /*121b0*/  LEA R6, P6, R10, R2, 0x1 ;  /* 0x000000020a067211 */ /* 0x000fc600078c08ff */
[----:B------:R2:W-:Y:S01]  /*121c0*/  @P3 STG.E.U16 desc[UR8][R4.64], R7 ;  /* 0x0000000704003986 */ /* 0x0005e2000c101508 */
[----:B------:R-:W-:Y:S01]  /*121d0*/  ISETP.LT.AND P5, PT, R0, UR27, !P0 ;  /* 0x0000001b00007c0c */ /* 0x000fe2000c7a1270 */
[----:B------:R-:W-:Y:S02]  /*121e0*/  VIADD R0, R29, 0x67 ;  /* 0x000000671d007836 */ /* 0x000fe40000000000 */
[----:B------:R-:W-:Y:S01]  /*121f0*/  @P2 STG.E.U16 desc[UR8][R8.64], R18 ;  /* 0x0000001208002986 */ /* 0x000fe2000c101508 */
[----:B--2---:R-:W-:Y:S02]  /*12200*/  LEA.HI.X.SX32 R7, R10, R3, 0x1, P6 ;  /* 0x000000030a077211 */ /* 0x004fe400030f0eff */
[----:B------:R-:W-:Y:S02]  /*12210*/  PRMT R5, R18, 0x7632, R5 ;  /* 0x0000763212057816 */ /* 0x000fe40000000005 */
[----:B------:R-:W-:-:S03]  /*12220*/  LEA R4, P6, R11, R2, 0x1 ;  /* 0x000000020b047211 */ /* 0x000fc600078c08ff */
[----:B------:R2:W-:Y:S01]  /*12230*/  @P1 STG.E.U16 desc[UR8][R6.64], R5 ;  /* 0x0000000506001986 */ /* 0x0005e2000c101508 */
[----:B------:R-:W-:Y:S01]  /*12240*/  ISETP.LT.AND P4, PT, R0, UR18, !P0 ;  /* 0x0000001200007c0c */ /* 0x000fe2000c781270 */
[----:B------:R-:W-:Y:S01]  /*12250*/  VIADD R0, R29, 0x68 ;  /* 0x000000681d007836 */ /* 0x000fe20000000000 */
[----:B------:R-:W0:Y:S01]  /*12260*/  LDCU UR18, c[0x0][0x39c] ;  /* 0x00007380ff1277ac */ /* 0x000e220008000800 */
[CC--:B--2---:R-:W-:Y:S01]  /*12270*/  LEA.HI.X.SX32 R5, R11.reuse, R3.reuse, 0x1, P6 ;  /* 0x000000030b057211 */ /* 0x0c4fe200030f0eff */
[----:B------:R-:W-:Y:S02]  /*12280*/  VIADD R11, R11, UR14 ;  /* 0x0000000e0b0b7c36 */ /* 0x000fe40008000000 */
[----:B------:R-:W-:Y:S01]  /*12290*/  ISETP.LT.AND P3, PT, R0, UR19, !P0 ;  /* 0x0000001300007c0c */ /* 0x000fe2000c761270 */
[----:B------:R-:W2:Y:S01]  /*122a0*/  LDCU UR14, c[0x0][0x3b8] ;  /* 0x00007700ff0e77ac */ /* 0x000ea20008000800 */
[C---:B------:R-:W-:Y:S01]  /*122b0*/  VIADD R10, R11.reuse, UR15 ;  /* 0x0000000f0b0a7c36 */ /* 0x040fe20008000000 */
[----:B------:R-:W-:Y:S01]  /*122c0*/  LEA R8, P6, R11, R2, 0x1 ;  /* 0x000000020b087211 */ /* 0x000fe200078c08ff */
[----:B------:R-:W-:Y:S01]  /*122d0*/  VIADD R0, R29, 0x69 ;  /* 0x000000691d007836 */ /* 0x000fe20000000000 */
[----:B------:R0:W-:Y:S01]  /*122e0*/  @P5 STG.E.U16 desc[UR8][R4.64], R19 ;  /* 0x0000001304005986 */ /* 0x0001e2000c101508 */
[----:B------:R-:W1:Y:S01]  /*122f0*/  LDCU UR19, c[0x0][0x39c] ;  /* 0x00007380ff1377ac */ /* 0x000e620008000800 */
[----:B------:R-:W-:-:S02]  /*12300*/  LEA.HI.X.SX32 R9, R11, R3, 0x1, P6 ;  /* 0x000000030b097211 */ /* 0x000fc400030f0eff */
[-C--:B------:R-:W-:Y:S01]  /*12310*/  LEA R6, P6, R10, R2.reuse, 0x1 ;  /* 0x000000020a067211 */ /* 0x080fe200078c08ff */
[----:B------:R-:W1:Y:S01]  /*12320*/  LDCU UR15, c[0x0][0x39c] ;  /* 0x00007380ff0f77ac */ /* 0x000e620008000800 */
[----:B------:R-:W-:Y:S02]  /*12330*/  ISETP.LT.AND P2, PT, R0, UR20, !P0 ;  /* 0x0000001400007c0c */ /* 0x000fe4000c741270 */
[CC--:B------:R-:W-:Y:S01]  /*12340*/  LEA.HI.X.SX32 R7, R10.reuse, R3.reuse, 0x1, P6 ;  /* 0x000000030a077211 */ /* 0x0c0fe200030f0eff */
[----:B------:R-:W-:Y:S01]  /*12350*/  VIADD R10, R10, UR16 ;  /* 0x000000100a0a7c36 */ /* 0x000fe20008000000 */
[----:B------:R-:W1:Y:S01]  /*12360*/  LDCU UR20, c[0x0][0x39c] ;  /* 0x00007380ff1477ac */ /* 0x000e620008000800 */
[----:B------:R-:W-:Y:S01]  /*12370*/  VIADD R0, R29, 0x6a ;  /* 0x0000006a1d007836 */ /* 0x000fe20000000000 */
[----:B0-----:R-:W-:Y:S01]  /*12380*/  PRMT R5, R19, 0x7632, R5 ;  /* 0x0000763213057816 */ /* 0x001fe20000000005 */
[C---:B---3--:R-:W-:Y:S01]  /*12390*/  VIADD R11, R10.reuse, UR17 ;  /* 0x000000110a0b7c36 */ /* 0x048fe20008000000 */
[----:B------:R-:W-:Y:S01]  /*123a0*/  LEA R4, P6, R10, R2, 0x1 ;  /* 0x000000020a047211 */ /* 0x000fe200078c08ff */
[----:B------:R-:W0:Y:S01]  /*123b0*/  LDCU UR16, c[0x0][0x39c] ;  /* 0x00007380ff1077ac */ /* 0x000e220008000800 */
[----:B------:R-:W-:Y:S01]  /*123c0*/  ISETP.LT.AND P1, PT, R0, UR21, !P0 ;  /* 0x0000001500007c0c */ /* 0x000fe2000c721270 */
[C---:B------:R-:W-:Y:S01]  /*123d0*/  VIADD R0, R29.reuse, 0x6b ;  /* 0x0000006b1d007836 */ /* 0x040fe20000000000 */
[----:B------:R3:W-:Y:S01]  /*123e0*/  @P4 STG.E.U16 desc[UR8][R8.64], R5 ;  /* 0x0000000508004986 */ /* 0x0007e2000c101508 */
[----:B------:R-:W0:Y:S03]  /*123f0*/  LDCU UR17, c[0x0][0x39c] ;  /* 0x00007380ff1177ac */ /* 0x000e260008000800 */
[----:B------:R-:W-:Y:S01]  /*12400*/  ISETP.LT.AND P5, PT, R0, UR22, !P0 ;  /* 0x0000001600007c0c */ /* 0x000fe2000c7a1270 */
[----:B------:R-:W-:Y:S01]  /*12410*/  VIADD R0, R29, 0x6c ;  /* 0x0000006c1d007836 */ /* 0x000fe20000000000 */
[----:B---3--:R-:W-:-:S02]  /*12420*/  LEA.HI.X.SX32 R5, R10, R3, 0x1, P6 ;  /* 0x000000030a057211 */ /* 0x008fc400030f0eff */
[----:B------:R-:W-:-:S04]  /*12430*/  LEA R8, P6, R11, R2, 0x1 ;  /* 0x000000020b087211 */ /* 0x000fc800078c08ff */
[CC--:B------:R-:W-:Y:S01]  /*12440*/  LEA.HI.X.SX32 R9, R11.reuse, R3.reuse, 0x1, P6 ;  /* 0x000000030b097211 */ /* 0x0c0fe200030f0eff */
[----:B----4-:R-:W-:Y:S01]  /*12450*/  VIADD R11, R11, UR4 ;  /* 0x000000040b0b7c36 */ /* 0x010fe20008000000 */
[----:B------:R-:W-:Y:S01]  /*12460*/  ISETP.LT.AND P4, PT, R0, UR23, !P0 ;  /* 0x0000001700007c0c */ /* 0x000fe2000c781270 */
[----:B------:R-:W-:Y:S01]  /*12470*/  VIADD R0, R29, 0x6d ;  /* 0x0000006d1d007836 */ /* 0x000fe20000000000 */
[----:B------:R3:W-:Y:S01]  /*12480*/  @P3 STG.E.U16 desc[UR8][R6.64], R24 ;  /* 0x0000001806003986 */ /* 0x0007e2000c101508 */
[C---:B-1----:R-:W-:Y:S01]  /*12490*/  VIADD R14, R11.reuse, UR6 ;  /* 0x000000060b0e7c36 */ /* 0x042fe20008000000 */
[-C--:B------:R-:W-:Y:S01]  /*124a0*/  LEA R10, P6, R11, R2.reuse, 0x1 ;  /* 0x000000020b0a7211 */ /* 0x080fe200078c08ff */
[----:B------:R-:W1:Y:S01]  /*124b0*/  LDCU UR4, c[0x0][0x3b8] ;  /* 0x00007700ff0477ac */ /* 0x000e620008000800 */
[----:B------:R-:W-:Y:S01]  /*124c0*/  ISETP.LT.AND P3, PT, R0, UR18, !P0 ;  /* 0x0000001200007c0c */ /* 0x000fe2000c761270 */
[----:B------:R-:W-:Y:S01]  /*124d0*/  VIADD R0, R29, 0x6e ;  /* 0x0000006e1d007836 */ /* 0x000fe20000000000 */
[----:B------:R-:W-:Y:S01]  /*124e0*/  LEA.HI.X.SX32 R11, R11, R3, 0x1, P6 ;  /* 0x000000030b0b7211 */ /* 0x000fe200030f0eff */
[----:B------:R-:W4:Y:S01]  /*124f0*/  LDCU UR18, c[0x0][0x39c] ;  /* 0x00007380ff1277ac */ /* 0x000f220008000800 */
[----:B------:R-:W-:Y:S01]  /*12500*/  LEA R12, P6, R14, R2, 0x1 ;  /* 0x000000020e0c7211 */ /* 0x000fe200078c08ff */
[----:B------:R-:W0:Y:S01]  /*12510*/  LDCU UR6, c[0x0][0x3b8] ;  /* 0x00007700ff0677ac */ /* 0x000e220008000800 */
[----:B---3--:R-:W-:-:S02]  /*12520*/  PRMT R7, R24, 0x7632, R7 ;  /* 0x0000763218077816 */ /* 0x008fc40000000007 */
[C---:B------:R-:W-:Y:S02]  /*12530*/  LEA.HI.X.SX32 R13, R14.reuse, R3, 0x1, P6 ;  /* 0x000000030e0d7211 */ /* 0x040fe400030f0eff */
[----:B------:R-:W-:Y:S01]  /*12540*/  IADD3 R14, PT, PT, R14, UR7, RZ ;  /* 0x000000070e0e7c10 */ /* 0x000fe2000fffe0ff */
[----:B------:R-:W-:Y:S01]  /*12550*/  @P2 STG.E.U16 desc[UR8][R4.64], R7 ;  /* 0x0000000704002986 */ /* 0x000fe2000c101508 */
[----:B------:R-:W-:Y:S01]  /*12560*/  ISETP.LT.AND P2, PT, R0, UR19, !P0 ;  /* 0x0000001300007c0c */ /* 0x000fe2000c741270 */
[----:B------:R-:W-:Y:S01]  /*12570*/  VIADD R0, R29, 0x6f ;  /* 0x0000006f1d007836 */ /* 0x000fe20000000000 */
[----:B------:R-:W3:Y:S01]  /*12580*/  LDCU UR7, c[0x0][0x3b8] ;  /* 0x00007700ff0777ac */ /* 0x000ee20008000800 */
[----:B------:R0:W-:Y:S01]  /*12590*/  @P1 STG.E.U16 desc[UR8][R8.64], R25 ;  /* 0x0000001908001986 */ /* 0x0001e2000c101508 */
[----:B------:R-:W-:-:S03]  /*125a0*/  VIADD R15, R14, UR10 ;  /* 0x0000000a0e0f7c36 */ /* 0x000fc60008000000 */
[----:B------:R-:W1:Y:S01]  /*125b0*/  LDS.128 R4, [R28] ;  /* 0x000000001c047984 */ /* 0x000e620000000c00 */
[----:B------:R-:W-:Y:S01]  /*125c0*/  ISETP.LT.AND P1, PT, R0, UR20, !P0 ;  /* 0x0000001400007c0c */ /* 0x000fe2000c721270 */
[----:B------:R-:W-:Y:S01]  /*125d0*/  VIADD R0, R29, 0x70 ;  /* 0x000000701d007836 */ /* 0x000fe20000000000 */
[----:B------:R-:W1:Y:S01]  /*125e0*/  LDCU UR10, c[0x0][0x3b8] ;  /* 0x00007700ff0a77ac */ /* 0x000e620008000800 */
[----:B0-----:R-:W-:Y:S02]  /*125f0*/  PRMT R9, R25, 0x7632, R9 ;  /* 0x0000763219097816 */ /* 0x001fe40000000009 */
[----:B------:R-:W-:-:S03]  /*12600*/  LEA R8, P6, R14, R2, 0x1 ;  /* 0x000000020e087211 */ /* 0x000fc600078c08ff */
[----:B------:R0:W-:Y:S01]  /*12610*/  @P5 STG.E.U16 desc[UR8][R10.64], R9 ;  /* 0x000000090a005986 */ /* 0x0001e2000c101508 */
[----:B------:R-:W-:Y:S01]  /*12620*/  ISETP.LT.AND P5, PT, R0, UR15, !P0 ;  /* 0x0000000f00007c0c */ /* 0x000fe2000c7a1270 */
[----:B------:R-:W-:Y:S01]  /*12630*/  VIADD R0, R29, 0x71 ;  /* 0x000000711d007836 */ /* 0x000fe20000000000 */
[----:B------:R-:W1:Y:S01]  /*12640*/  LDCU UR15, c[0x0][0x39c] ;  /* 0x00007380ff0f77ac */ /* 0x000e620008000800 */
[----:B------:R-:W-:Y:S01]  /*12650*/  @P4 STG.E.U16 desc[UR8][R12.64], R26 ;  /* 0x0000001a0c004986 */ /* 0x000fe2000c101508 */
[----:B0-----:R-:W-:Y:S02]  /*12660*/  LEA.HI.X.SX32 R9, R14, R3, 0x1, P6 ;  /* 0x000000030e097211 */ /* 0x001fe400030f0eff */
[----:B------:R-:W-:Y:S02]  /*12670*/  PRMT R11, R26, 0x7632, R11 ;  /* 0x000076321a0b7816 */ /* 0x000fe4000000000b */
[----:B------:R-:W-:-:S03]  /*12680*/  LEA R10, P6, R15, R2, 0x1 ;  /* 0x000000020f0a7211 */ /* 0x000fc600078c08ff */
[----:B------:R0:W-:Y:S01]  /*12690*/  @P3 STG.E.U16 desc[UR8][R8.64], R11 ;  /* 0x0000000b08003986 */ /* 0x0001e2000c101508 */
[----:B------:R-:W-:Y:S01]  /*126a0*/  ISETP.LT.AND P4, PT, R0, UR16, !P0 ;  /* 0x0000001000007c0c */ /* 0x000fe2000c781270 */
[----:B------:R-:W-:Y:S01]  /*126b0*/  VIADD R0, R29, 0x72 ;  /* 0x000000721d007836 */ /* 0x000fe20000000000 */
[----:B------:R-:W1:Y:S01]  /*126c0*/  LDCU UR16, c[0x0][0x39c] ;  /* 0x00007380ff1077ac */ /* 0x000e620008000800 */
[CC--:B0-----:R-:W-:Y:S01]  /*126d0*/  LEA.HI.X.SX32 R11, R15.reuse, R3.reuse, 0x1, P6 ;  /* 0x000000030f0b7211 */ /* 0x0c1fe200030f0eff */
[----:B------:R-:W-:Y:S02]  /*126e0*/  VIADD R15, R15, UR11 ;  /* 0x0000000b0f0f7c36 */ /* 0x000fe40008000000 */
[----:B------:R-:W-:Y:S01]  /*126f0*/  ISETP.LT.AND P3, PT, R0, UR17, !P0 ;  /* 0x0000001100007c0c */ /* 0x000fe2000c761270 */
[----:B------:R-:W0:Y:S01]  /*12700*/  LDCU UR11, c[0x0][0x3b8] ;  /* 0x00007700ff0b77ac */ /* 0x000e220008000800 */
[C---:B------:R-:W-:Y:S01]  /*12710*/  VIADD R14, R15.reuse, UR12 ;  /* 0x0000000c0f0e7c36 */ /* 0x040fe20008000000 */
[-C--:B------:R-:W-:Y:S01]  /*12720*/  LEA R12, P6, R15, R2.reuse, 0x1 ;  /* 0x000000020f0c7211 */ /* 0x080fe200078c08ff */
[----:B------:R-:W-:Y:S01]  /*12730*/  VIADD R0, R29, 0x73 ;  /* 0x000000731d007836 */ /* 0x000fe20000000000 */
[----:B------:R-:W-:Y:S01]  /*12740*/  PRMT R9, R27, 0x7632, R9 ;  /* 0x000076321b097816 */ /* 0x000fe20000000009 */
[----:B------:R-:W-:Y:S01]  /*12750*/  @P2 STG.E.U16 desc[UR8][R10.64], R27 ;  /* 0x0000001b0a002986 */ /* 0x000fe2000c101508 */
[----:B------:R-:W-:Y:S01]  /*12760*/  LEA.HI.X.SX32 R13, R15, R3, 0x1, P6 ;  /* 0x000000030f0d7211 */ /* 0x000fe200030f0eff */
[----:B------:R-:W0:Y:S01]  /*12770*/  LDCU UR12, c[0x0][0x39c] ;  /* 0x00007380ff0c77ac */ /* 0x000e220008000800 */
[----:B------:R-:W-:-:S02]  /*12780*/  LEA R8, P6, R14, R2, 0x1 ;  /* 0x000000020e087211 */ /* 0x000fc400078c08ff */
[----:B----4-:R-:W-:Y:S01]  /*12790*/  ISETP.LT.AND P2, PT, R0, UR18, !P0 ;  /* 0x0000001200007c0c */ /* 0x010fe2000c741270 */
[----:B------:R4:W-:Y:S01]  /*127a0*/  @P1 STG.E.U16 desc[UR8][R12.64], R9 ;  /* 0x000000090c001986 */ /* 0x0009e2000c101508 */
[----:B------:R-:W-:-:S05]  /*127b0*/  VIADD R0, R29, 0x74 ;  /* 0x000000741d007836 */ /* 0x000fca0000000000 */
[----:B-1----:R-:W-:Y:S01]  /*127c0*/  ISETP.LT.AND P1, PT, R0, UR15, !P0 ;  /* 0x0000000f00007c0c */ /* 0x002fe2000c721270 */
[----:B------:R-:W1:Y:S01]  /*127d0*/  LDCU UR15, c[0x0][0x39c] ;  /* 0x00007380ff0f77ac */ /* 0x000e620008000800 */
[CC--:B----4-:R-:W-:Y:S01]  /*127e0*/  LEA.HI.X.SX32 R9, R14.reuse, R3.reuse, 0x1, P6 ;  /* 0x000000030e097211 */ /* 0x0d0fe200030f0eff */
[----:B------:R-:W-:Y:S01]  /*127f0*/  VIADD R14, R14, UR13 ;  /* 0x0000000d0e0e7c36 */ /* 0x000fe20008000000 */
[----:B------:R-:W4:Y:S01]  /*12800*/  LDCU UR13, c[0x0][0x39c] ;  /* 0x00007380ff0d77ac */ /* 0x000f220008000800 */
[----:B------:R-:W-:Y:S02]  /*12810*/  VIADD R0, R29, 0x75 ;  /* 0x000000751d007836 */ /* 0x000fe40000000000 */
[C---:B--2---:R-:W-:Y:S01]  /*12820*/  VIADD R15, R14.reuse, UR14 ;  /* 0x0000000e0e0f7c36 */ /* 0x044fe20008000000 */
[C---:B------:R-:W-:Y:S01]  /*12830*/  LEA R10, P6, R14.reuse, R2, 0x1 ;  /* 0x000000020e0a7211 */ /* 0x040fe200078c08ff */
[----:B------:R2:W-:Y:S01]  /*12840*/  @P5 STG.E.U16 desc[UR8][R8.64], R4 ;  /* 0x0000000408005986 */ /* 0x0005e2000c101508 */
[----:B------:R-:W1:Y:S02]  /*12850*/  LDCU UR14, c[0x0][0x39c] ;  /* 0x00007380ff0e77ac */ /* 0x000e640008000800 */
[----:B------:R-:W-:-:S02]  /*12860*/  LEA.HI.X.SX32 R11, R14, R3, 0x1, P6 ;  /* 0x000000030e0b7211 */ /* 0x000fc400030f0eff */
[-C--:B------:R-:W-:Y:S02]  /*12870*/  LEA R12, P6, R15, R2.reuse, 0x1 ;  /* 0x000000020f0c7211 */ /* 0x080fe400078c08ff */
[----:B------:R-:W-:Y:S01]  /*12880*/  ISETP.LT.AND P5, PT, R0, UR16, !P0 ;  /* 0x0000001000007c0c */ /* 0x000fe2000c7a1270 */
[----:B------:R-:W-:Y:S01]  /*12890*/  VIADD R0, R29, 0x76 ;  /* 0x000000761d007836 */ /* 0x000fe20000000000 */
[CC--:B------:R-:W-:Y:S02]  /*128a0*/  LEA.HI.X.SX32 R13, R15.reuse, R3.reuse, 0x1, P6 ;  /* 0x000000030f0d7211 */ /* 0x0c0fe400030f0eff */
[----:B--2---:R-:W-:Y:S01]  /*128b0*/  PRMT R9, R4, 0x7632, R9 ;  /* 0x0000763204097816 */ /* 0x004fe20000000009 */
[----:B------:R-:W-:Y:S01]  /*128c0*/  VIADD R15, R15, UR4 ;  /* 0x000000040f0f7c36 */ /* 0x000fe20008000000 */
[----:B------:R-:W2:Y:S03]  /*128d0*/  LDCU UR4, c[0x0][0x3b8] ;  /* 0x00007700ff0477ac */ /* 0x000ea60008000800 */
[----:B------:R-:W-:Y:S01]  /*128e0*/  @P4 STG.E.U16 desc[UR8][R10.64], R9 ;  /* 0x000000090a004986 */ /* 0x000fe2000c101508 */
[----:B0-----:R-:W-:Y:S01]  /*128f0*/  ISETP.LT.AND P4, PT, R0, UR12, !P0 ;  /* 0x0000000c00007c0c */ /* 0x001fe2000c781270 */
[----:B------:R-:W-:Y:S01]  /*12900*/  VIADD R0, R29, 0x77 ;  /* 0x000000771d007836 */ /* 0x000fe20000000000 */
[CC--:B------:R-:W-:Y:S01]  /*12910*/  LEA R14, P6, R15.reuse, R2.reuse, 0x1 ;  /* 0x000000020f0e7211 */ /* 0x0c0fe200078c08ff */
[----:B------:R-:W0:Y:S01]  /*12920*/  LDS.128 R8, [R28+0x2000] ;  /* 0x002000001c087984 */ /* 0x000e220000000c00 */
[C---:B------:R-:W-:Y:S01]  /*12930*/  VIADD R4, R15.reuse, UR6 ;  /* 0x000000060f047c36 */ /* 0x040fe20008000000 */
[----:B------:R-:W0:Y:S01]  /*12940*/  LDCU UR12, c[0x0][0x3b8] ;  /* 0x00007700ff0c77ac */ /* 0x000e220008000800 */
[-C--:B------:R-:W-:Y:S01]  /*12950*/  LEA.HI.X.SX32 R15, R15, R3.reuse, 0x1, P6 ;  /* 0x000000030f0f7211 */ /* 0x080fe200030f0eff */
[----:B------:R2:W-:Y:S01]  /*12960*/  @P3 STG.E.U16 desc[UR8][R12.64], R5 ;  /* 0x000000050c003986 */ /* 0x0005e2000c101508 */
[----:B-1----:R-:W-:Y:S01]  /*12970*/  ISETP.LT.AND P3, PT, R0, UR15, !P0 ;  /* 0x0000000f00007c0c */ /* 0x002fe2000c761270 */
[----:B------:R-:W-:Y:S01]  /*12980*/  VIADD R0, R29, 0x78 ;  /* 0x000000781d007836 */ /* 0x000fe20000000000 */
[CC--:B------:R-:W-:Y:S01]  /*12990*/  LEA R16, P6, R4.reuse, R2.reuse, 0x1 ;  /* 0x0000000204107211 */ /* 0x0c0fe200078c08ff */
[----:B------:R-:W1:Y:S01]  /*129a0*/  LDCU UR6, c[0x0][0x3b8] ;  /* 0x00007700ff0677ac */ /* 0x000e620008000800 */
[----:B--2---:R-:W-:Y:S01]  /*129b0*/  PRMT R13, R5, 0x7632, R13 ;  /* 0x00007632050d7816 */ /* 0x004fe2000000000d */
[C---:B---3--:R-:W-:Y:S01]  /*129c0*/  VIADD R5, R4.reuse, UR7 ;  /* 0x0000000704057c36 */ /* 0x048fe20008000000 */
[-C--:B------:R-:W-:Y:S01]  /*129d0*/  LEA.HI.X.SX32 R17, R4, R3.reuse, 0x1, P6 ;  /* 0x0000000304117211 */ /* 0x080fe200030f0eff */
[----:B------:R-:W2:Y:S02]  /*129e0*/  LDCU UR7, c[0x0][0x3b8] ;  /* 0x00007700ff0777ac */ /* 0x000ea40008000800 */
[----:B------:R3:W-:Y:S01]  /*129f0*/  @P2 STG.E.U16 desc[UR8][R14.64], R13 ;  /* 0x0000000d0e002986 */ /* 0x0007e2000c101508 */
[----:B----4-:R-:W-:Y:S01]  /*12a00*/  ISETP.LT.AND P2, PT, R0, UR13, !P0 ;  /* 0x0000000d00007c0c */ /* 0x010fe2000c741270 */
[----:B------:R-:W4:Y:S01]  /*12a10*/  LDCU UR13, c[0x0][0x39c] ;  /* 0x00007380ff0d77ac */ /* 0x000f220008000800 */
[----:B------:R-:W-:Y:S01]  /*12a20*/  LEA R4, P6, R5, R2, 0x1 ;  /* 0x0000000205047211 */ /* 0x000fe200078c08ff */
[----:B------:R-:W-:Y:S01]  /*12a30*/  VIADD R0, R29, 0x79 ;  /* 0x000000791d007836 */ /* 0x000fe20000000000 */
[----:B------:R1:W-:Y:S01]  /*12a40*/  @P1 STG.E.U16 desc[UR8][R16.64], R6 ;  /* 0x0000000610001986 */ /* 0x0003e2000c101508 */
[C---:B---3--:R-:W-:Y:S01]  /*12a50*/  VIADD R14, R5.reuse, UR10 ;  /* 0x0000000a050e7c36 */ /* 0x048fe20008000000 */
[----:B------:R-:W-:Y:S01]  /*12a60*/  LEA.HI.X.SX32 R5, R5, R3, 0x1, P6 ;  /* 0x0000000305057211 */ /* 0x000fe200030f0eff */
[----:B------:R-:W3:Y:S01]  /*12a70*/  LDCU UR10, c[0x0][0x3b8] ;  /* 0x00007700ff0a77ac */ /* 0x000ee20008000800 */
[----:B------:R-:W-:-:S02]  /*12a80*/  PRMT R13, R6, 0x7632, R13 ;  /* 0x00007632060d7816 */ /* 0x000fc4000000000d */
[CC--:B------:R-:W-:Y:S01]  /*12a90*/  LEA R12, P6, R14.reuse, R2.reuse, 0x1 ;  /* 0x000000020e0c7211 */ /* 0x0c0fe200078c08ff */
[----:B-1----:R-:W-:Y:S01]  /*12aa0*/  VIADD R6, R14, UR11 ;  /* 0x0000000b0e067c36 */ /* 0x002fe20008000000 */
[----:B------:R-:W-:Y:S01]  /*12ab0*/  ISETP.LT.AND P1, PT, R0, UR14, !P0 ;  /* 0x0000000e00007c0c */ /* 0x000fe2000c721270 */
[----:B------:R1:W-:Y:S01]  /*12ac0*/  @P5 STG.E.U16 desc[UR8][R4.64], R13 ;  /* 0x0000000d04005986 */ /* 0x0003e2000c101508 */
[----:B------:R-:W2:Y:S01]  /*12ad0*/  LDCU UR14, c[0x0][0x39c] ;  /* 0x00007380ff0e77ac */ /* 0x000ea20008000800 */
[----:B------:R-:W-:Y:S02]  /*12ae0*/  VIADD R0, R29, 0x7a ;  /* 0x0000007a1d007836 */ /* 0x000fe40000000000 */
[----:B0-----:R-:W-:Y:S01]  /*12af0*/  VIADD R16, R6, UR12 ;  /* 0x0000000c06107c36 */ /* 0x001fe20008000000 */
[----:B------:R-:W0:Y:S01]  /*12b00*/  LDCU UR11, c[0x0][0x3b8] ;  /* 0x00007700ff0b77ac */ /* 0x000e220008000800 */
[----:B-1----:R-:W-:Y:S01]  /*12b10*/  LEA.HI.X.SX32 R13, R14, R3, 0x1, P6 ;  /* 0x000000030e0d7211 */ /* 0x002fe200030f0eff */
[----:B------:R-:W1:Y:S01]  /*12b20*/  LDCU UR12, c[0x0][0x39c] ;  /* 0x00007380ff0c77ac */ /* 0x000e620008000800 */
[----:B------:R-:W-:-:S02]  /*12b30*/  LEA R14, P6, R6, R2, 0x1 ;  /* 0x00000002060e7211 */ /* 0x000fc400078c08ff */
[----:B----4-:R-:W-:Y:S01]  /*12b40*/  ISETP.LT.AND P5, PT, R0, UR13, !P0 ;  /* 0x0000000d00007c0c */ /* 0x010fe2000c7a1270 */
[----:B------:R-:W4:Y:S01]  /*12b50*/  LDCU UR13, c[0x0][0x39c] ;  /* 0x00007380ff0d77ac */ /* 0x000f220008000800 */
[-C--:B------:R-:W-:Y:S01]  /*12b60*/  LEA.HI.X.SX32 R15, R6, R3.reuse, 0x1, P6 ;  /* 0x00000003060f7211 */ /* 0x080fe200030f0eff */
[C---:B------:R-:W-:Y:S01]  /*12b70*/  VIADD R6, R16.reuse, UR4 ;  /* 0x0000000410067c36 */ /* 0x040fe20008000000 */
[----:B------:R0:W-:Y:S01]  /*12b80*/  @P4 STG.E.U16 desc[UR8][R12.64], R7 ;  /* 0x000000070c004986 */ /* 0x0001e2000c101508 */
[CC--:B------:R-:W-:Y:S01]  /*12b90*/  LEA R4, P6, R16.reuse, R2.reuse, 0x1 ;  /* 0x0000000210047211 */ /* 0x0c0fe200078c08ff */
[----:B------:R-:W1:Y:S03]  /*12ba0*/  LDCU UR4, c[0x0][0x3b8] ;  /* 0x00007700ff0477ac */ /* 0x000e660008000800 */
[----:B------:R-:W-:Y:S01]  /*12bb0*/  LEA.HI.X.SX32 R5, R16, R3, 0x1, P6 ;  /* 0x0000000310057211 */ /* 0x000fe200030f0eff */
[----:B------:R-:W-:Y:S01]  /*12bc0*/  VIADD R0, R29, 0x7b ;  /* 0x0000007b1d007836 */ /* 0x000fe20000000000 */
[----:B0-----:R-:W-:Y:S01]  /*12bd0*/  PRMT R13, R7, 0x7632, R13 ;  /* 0x00007632070d7816 */ /* 0x001fe2000000000d */
[C---:B------:R-:W-:Y:S01]  /*12be0*/  VIADD R7, R6.reuse, UR6 ;  /* 0x0000000606077c36 */ /* 0x040fe20008000000 */
[----:B------:R-:W-:Y:S01]  /*12bf0*/  LEA R16, P6, R6, R2, 0x1 ;  /* 0x0000000206107211 */ /* 0x000fe200078c08ff */
[----:B------:R-:W0:Y:S02]  /*12c00*/  LDCU UR6, c[0x0][0x3b8] ;  /* 0x00007700ff0677ac */ /* 0x000e240008000800 */
[----:B------:R1:W-:Y:S01]  /*12c10*/  @P3 STG.E.U16 desc[UR8][R14.64], R13 ;  /* 0x0000000d0e003986 */ /* 0x0003e2000c101508 */
[----:B--2---:R-:W-:-:S03]  /*12c20*/  ISETP.LT.AND P4, PT, R0, UR14, !P0 ;  /* 0x0000000e00007c0c */ /* 0x004fc6000c781270 */
[----:B------:R2:W-:Y:S01]  /*12c30*/  @P2 STG.E.U16 desc[UR8][R4.64], R8 ;  /* 0x0000000804002986 */ /* 0x0005e2000c101508 */
[----:B------:R-:W-:Y:S01]  /*12c40*/  LEA.HI.X.SX32 R17, R6, R3, 0x1, P6 ;  /* 0x0000000306117211 */ /* 0x000fe200030f0eff */
[----:B------:R-:W-:Y:S02]  /*12c50*/  VIADD R0, R29, 0x7c ;  /* 0x0000007c1d007836 */ /* 0x000fe40000000000 */
[----:B-1----:R-:W-:Y:S01]  /*12c60*/  VIADD R13, R7, UR7 ;  /* 0x00000007070d7c36 */ /* 0x002fe20008000000 */
[----:B------:R-:W1:Y:S01]  /*12c70*/  LDCU UR7, c[0x0][0x39c] ;  /* 0x00007380ff0777ac */ /* 0x000e620008000800 */
[----:B--2---:R-:W-:Y:S02]  /*12c80*/  PRMT R5, R8, 0x7632, R5 ;  /* 0x0000763208057816 */ /* 0x004fe40000000005 */
[----:B---3--:R-:W-:Y:S01]  /*12c90*/  VIADD R8, R13, UR10 ;  /* 0x0000000a0d087c36 */ /* 0x008fe20008000000 */
[----:B------:R-:W-:-:S03]  /*12ca0*/  LEA R4, P6, R7, R2, 0x1 ;  /* 0x0000000207047211 */ /* 0x000fc600078c08ff */
[----:B------:R-:W-:Y:S01]  /*12cb0*/  VIADD R15, R8, UR11 ;  /* 0x0000000b080f7c36 */ /* 0x000fe20008000000 */
[----:B------:R2:W-:Y:S01]  /*12cc0*/  @P1 STG.E.U16 desc[UR8][R16.64], R5 ;  /* 0x0000000510001986 */ /* 0x0005e2000c101508 */
[----:B----4-:R-:W-:Y:S01]  /*12cd0*/  ISETP.LT.AND P3, PT, R0, UR13, !P0 ;  /* 0x0000000d00007c0c */ /* 0x010fe2000c761270 */
[----:B------:R-:W-:Y:S01]  /*12ce0*/  VIADD R0, R29, 0x7d ;  /* 0x0000007d1d007836 */ /* 0x000fe20000000000 */
[-C--:B------:R-:W-:Y:S01]  /*12cf0*/  LEA R6, P1, R13, R2.reuse, 0x1 ;  /* 0x000000020d067211 */ /* 0x080fe200078208ff */
[----:B------:R-:W-:Y:S01]  /*12d00*/  VIADD R18, R15, UR4 ;  /* 0x000000040f127c36 */ /* 0x000fe20008000000 */
[-C--:B--2---:R-:W-:Y:S02]  /*12d10*/  LEA.HI.X.SX32 R5, R7, R3.reuse, 0x1, P6 ;  /* 0x0000000307057211 */ /* 0x084fe400030f0eff */
[----:B------:R-:W-:Y:S02]  /*12d20*/  LEA R12, P6, R8, R2, 0x1 ;  /* 0x00000002080c7211 */ /* 0x000fe400078c08ff */
[----:B------:R-:W-:-:S02]  /*12d30*/  LEA.HI.X.SX32 R7, R13, R3, 0x1, P1 ;  /* 0x000000030d077211 */ /* 0x000fc400008f0eff */
[----:B------:R-:W-:Y:S01]  /*12d40*/  LEA.HI.X.SX32 R13, R8, R3, 0x1, P6 ;  /* 0x00000003080d7211 */ /* 0x000fe200030f0eff */
[C---:B------:R-:W-:Y:S01]  /*12d50*/  VIADD R8, R29.reuse, 0x7e ;  /* 0x0000007e1d087836 */ /* 0x040fe20000000000 */
[----:B------:R-:W-:Y:S01]  /*12d60*/  ISETP.LT.AND P2, PT, R0, UR12, !P0 ;  /* 0x0000000c00007c0c */ /* 0x000fe2000c741270 */
[----:B------:R-:W-:Y:S01]  /*12d70*/  VIADD R0, R29, 0x7f ;  /* 0x0000007f1d007836 */ /* 0x000fe20000000000 */
[----:B------:R-:W-:-:S04]  /*12d80*/  LEA R16, P1, R18, R2, 0x1 ;  /* 0x0000000212107211 */ /* 0x000fc800078208ff */
[-C--:B------:R-:W-:Y:S02]  /*12d90*/  LEA.HI.X.SX32 R17, R18, R3.reuse, 0x1, P1 ;  /* 0x0000000312117211 */ /* 0x080fe400008f0eff */
[----:B-1----:R-:W-:Y:S02]  /*12da0*/  ISETP.LT.AND P1, PT, R8, UR7, !P0 ;  /* 0x0000000708007c0c */ /* 0x002fe4000c721270 */
[----:B------:R-:W-:Y:S02]  /*12db0*/  ISETP.LT.AND P0, PT, R0, UR5, !P0 ;  /* 0x0000000500007c0c */ /* 0x000fe4000c701270 */
[----:B------:R-:W-:Y:S01]  /*12dc0*/  LEA R14, P6, R15, R2, 0x1 ;  /* 0x000000020f0e7211 */ /* 0x000fe200078c08ff */
[----:B------:R1:W-:Y:S01]  /*12dd0*/  @P5 STG.E.U16 desc[UR8][R4.64], R9 ;  /* 0x0000000904005986 */ /* 0x0003e2000c101508 */
[----:B------:R-:W-:Y:S01]  /*12de0*/  PRMT R0, R9, 0x7632, R0 ;  /* 0x0000763209007816 */ /* 0x000fe20000000000 */
[----:B0-----:R-:W-:Y:S01]  /*12df0*/  VIADD R19, R18, UR6 ;  /* 0x0000000612137c36 */ /* 0x001fe20008000000 */
[----:B------:R-:W-:-:S03]  /*12e00*/  LEA.HI.X.SX32 R15, R15, R3, 0x1, P6 ;  /* 0x000000030f0f7211 */ /* 0x000fc600030f0eff */
[----:B------:R0:W-:Y:S01]  /*12e10*/  @P4 STG.E.U16 desc[UR8][R6.64], R0 ;  /* 0x0000000006004986 */ /* 0x0001e2000c101508 */
[C---:B------:R-:W-:Y:S02]  /*12e20*/  LEA R2, P6, R19.reuse, R2, 0x1 ;  /* 0x0000000213027211 */ /* 0x040fe400078c08ff */
[----:B-1----:R-:W-:Y:S01]  /*12e30*/  PRMT R5, R10, 0x7632, R5 ;  /* 0x000076320a057816 */ /* 0x002fe20000000005 */
[----:B------:R0:W-:Y:S04]  /*12e40*/  @P3 STG.E.U16 desc[UR8][R12.64], R10 ;  /* 0x0000000a0c003986 */ /* 0x0001e8000c101508 */
[----:B------:R0:W-:Y:S01]  /*12e50*/  @P2 STG.E.U16 desc[UR8][R14.64], R5 ;  /* 0x000000050e002986 */ /* 0x0001e2000c101508 */
[----:B------:R-:W-:-:S03]  /*12e60*/  LEA.HI.X.SX32 R3, R19, R3, 0x1, P6 ;  /* 0x0000000313037211 */ /* 0x000fc600030f0eff */
[----:B------:R0:W-:Y:S01]  /*12e70*/  @P1 STG.E.U16 desc[UR8][R16.64], R11 ;  /* 0x0000000b10001986 */ /* 0x0001e2000c101508 */
[----:B------:R-:W-:Y:S05]  /*12e80*/  @!P0 EXIT ;  /* 0x000000000000894d */ /* 0x000fea0003800000 */
[----:B0-----:R-:W-:-:S05]  /*12e90*/  PRMT R11, R11, 0x7632, R11 ;  /* 0x000076320b0b7816 */ /* 0x001fca000000000b */
[----:B------:R-:W-:Y:S01]  /*12ea0*/  STG.E.U16 desc[UR8][R2.64], R11 ;  /* 0x0000000b02007986 */ /* 0x000fe2000c101508 */
[----:B------:R-:W-:Y:S05]  /*12eb0*/  EXIT ;  /* 0x000000000000794d */ /* 0x000fea0003800000 */
.L_x_2:
[----:B------:R-:W-:-:S00]  /*12ec0*/  BRA `(.L_x_2) ;  /* 0xfffffffc00fc7947 */ /* 0x000fc0000383ffff */
[----:B------:R-:W-:-:S00]  /*12ed0*/  NOP ;  /* 0x0000000000007918 */ /* 0x000fc00000000000 */
        /* <DEDUP_REMOVED lines=10> */
.L_x_3:


//--------------------- .nv.shared.matmul_kernel  --------------------------
	.section	.nv.shared.matmul_kernel,"aw",@nobits
	.sectionflags	@""
	.align	16
	.zero		1024


//--------------------- .nv.shared.reserved.0     --------------------------
	.section	.nv.shared.reserved.0,"aw",@nobits
	.weak		__nv_reservedSMEM_offset_0_alias
	.size		__nv_reservedSMEM_offset_0_alias, 0, 64
	.other		__nv_reservedSMEM_offset_0_alias,@"STO_CUDA_RESERVED_SHARED STV_DEFAULT"
__nv_reservedSMEM_offset_0_alias:
	.zero		0
	.zero		64


//--------------------- .nv.constant0.matmul_kernel --------------------------
	.section	.nv.constant0.matmul_kernel,"a",@progbits
	.sectionflags	@""
	.align	4
.nv.constant0.matmul_kernel:
	.zero		976


//--------------------- SYMBOLS --------------------------

	.type		.nv.reservedSmem.offset0,@object
	.size		.nv.reservedSmem.offset0,0x4
	.type		.nv.reservedSmem.cap,@object
	.size		.nv.reservedSmem.cap,0x4
